	.target	sm_80

	.elftype	@"ET_EXEC"


//--------------------- .note.nv.tkinfo           --------------------------
	.section	.note.nv.tkinfo,"",@"SHT_NOTE"
	.sectionflags	@"SHF_NOTE_NV_TKINFO"
	.tkinfo
        /*0018*/ 	.word	0x00000002
        /*0030*/ 	.string	""
        /*0030*/ 	.string	"ptxas"
        /*0030*/ 	.string	"Cuda compilation tools, release 13.0, V13.0.88"
        /*0030*/ 	.string	"Build cuda_13.0.r13.0/compiler.36424714_0"
        /*0030*/ 	.string	"-v  -suppress-debug-info  -lineinfo  -arch sm_80 "



//--------------------- .note.nv.cuinfo           --------------------------
	.section	.note.nv.cuinfo,"",@"SHT_NOTE"
	.sectionflags	@"SHF_NOTE_NV_CUINFO"
        /*0018*/ 	.short	0x0002
        /*001a*/ 	.short	0x0050
        /*001c*/ 	.short	0x0082
	.zero		2


//--------------------- .nv.info                  --------------------------
	.section	.nv.info,"",@"SHT_CUDA_INFO"
	.align	4


	//----- nvinfo : EIATTR_REGCOUNT
	.align		4
        /*0000*/ 	.byte	0x04, 0x2f
        /*0002*/ 	.short	(.L_1 - .L_0)
	.align		4
.L_0:
        /*0004*/ 	.word	index@(matmul_kernel)
        /*0008*/ 	.word	0x000000ff


	//----- nvinfo : EIATTR_FRAME_SIZE
	.align		4
.L_1:
        /*000c*/ 	.byte	0x04, 0x11
        /*000e*/ 	.short	(.L_3 - .L_2)
	.align		4
.L_2:
        /*0010*/ 	.word	index@(matmul_kernel)
        /*0014*/ 	.word	0x000024f8


	//----- nvinfo : EIATTR_MIN_STACK_SIZE
	.align		4
.L_3:
        /*0018*/ 	.byte	0x04, 0x12
        /*001a*/ 	.short	(.L_5 - .L_4)
	.align		4
.L_4:
        /*001c*/ 	.word	index@(matmul_kernel)
        /*0020*/ 	.word	0x000024f8
.L_5:


//--------------------- .nv.info.matmul_kernel    --------------------------
	.section	.nv.info.matmul_kernel,"",@"SHT_CUDA_INFO"
	.sectionflags	@""
	.align	4


	//----- nvinfo : EIATTR_CUDA_API_VERSION
	.align		4
        /*0000*/ 	.byte	0x04, 0x37
        /*0002*/ 	.short	(.L_7 - .L_6)
.L_6:
        /*0004*/ 	.word	0x00000082


	//----- nvinfo : EIATTR_SW2861232_WAR
	.align		4
.L_7:
        /*0008*/ 	.byte	0x01, 0x35
	.zero		2


	//----- nvinfo : EIATTR_PARAM_CBANK
	.align		4
        /*000c*/ 	.byte	0x04, 0x0a
        /*000e*/ 	.short	(.L_9 - .L_8)
	.align		4
.L_8:
        /*0010*/ 	.word	index@(.nv.constant0.matmul_kernel)
        /*0014*/ 	.short	0x0160
        /*0016*/ 	.short	0x0050


	//----- nvinfo : EIATTR_CBANK_PARAM_SIZE
	.align		4
.L_9:
        /*0018*/ 	.byte	0x03, 0x19
        /*001a*/ 	.short	0x0050


	//----- nvinfo : EIATTR_KPARAM_INFO
	.align		4
        /*001c*/ 	.byte	0x04, 0x17
        /*001e*/ 	.short	(.L_11 - .L_10)
.L_10:
        /*0020*/ 	.word	0x00000000
        /*0024*/ 	.short	0x000d
        /*0026*/ 	.short	0x0048
        /*0028*/ 	.byte	0x00, 0xf4, 0x21, 0x00


	//----- nvinfo : EIATTR_KPARAM_INFO
	.align		4
.L_11:
        /*002c*/ 	.byte	0x04, 0x17
        /*002e*/ 	.short	(.L_13 - .L_12)
.L_12:
        /*0030*/ 	.word	0x00000000
        /*0034*/ 	.short	0x000c
        /*0036*/ 	.short	0x0040
        /*0038*/ 	.byte	0x00, 0xf4, 0x21, 0x00


	//----- nvinfo : EIATTR_KPARAM_INFO
	.align		4
.L_13:
        /*003c*/ 	.byte	0x04, 0x17
        /*003e*/ 	.short	(.L_15 - .L_14)
.L_14:
        /*0040*/ 	.word	0x00000000
        /*0044*/ 	.short	0x000b
        /*0046*/ 	.short	0x0038
        /*0048*/ 	.byte	0x00, 0xf0, 0x11, 0x00


	//----- nvinfo : EIATTR_KPARAM_INFO
	.align		4
.L_15:
        /*004c*/ 	.byte	0x04, 0x17
        /*004e*/ 	.short	(.L_17 - .L_16)
.L_16:
        /*0050*/ 	.word	0x00000000
        /*0054*/ 	.short	0x000a
        /*0056*/ 	.short	0x0034
        /*0058*/ 	.byte	0x00, 0xf0, 0x11, 0x00


	//----- nvinfo : EIATTR_KPARAM_INFO
	.align		4
.L_17:
        /*005c*/ 	.byte	0x04, 0x17
        /*005e*/ 	.short	(.L_19 - .L_18)
.L_18:
        /*0060*/ 	.word	0x00000000
        /*0064*/ 	.short	0x0009
        /*0066*/ 	.short	0x0030
        /*0068*/ 	.byte	0x00, 0xf0, 0x11, 0x00


	//----- nvinfo : EIATTR_KPARAM_INFO
	.align		4
.L_19:
        /*006c*/ 	.byte	0x04, 0x17
        /*006e*/ 	.short	(.L_21 - .L_20)
.L_20:
        /*0070*/ 	.word	0x00000000
        /*0074*/ 	.short	0x0008
        /*0076*/ 	.short	0x002c
        /*0078*/ 	.byte	0x00, 0xf0, 0x11, 0x00


	//----- nvinfo : EIATTR_KPARAM_INFO
	.align		4
.L_21:
        /*007c*/ 	.byte	0x04, 0x17
        /*007e*/ 	.short	(.L_23 - .L_22)
.L_22:
        /*0080*/ 	.word	0x00000000
        /*0084*/ 	.short	0x0007
        /*0086*/ 	.short	0x0028
        /*0088*/ 	.byte	0x00, 0xf0, 0x11, 0x00


	//----- nvinfo : EIATTR_KPARAM_INFO
	.align		4
.L_23:
        /*008c*/ 	.byte	0x04, 0x17
        /*008e*/ 	.short	(.L_25 - .L_24)
.L_24:
        /*0090*/ 	.word	0x00000000
        /*0094*/ 	.short	0x0006
        /*0096*/ 	.short	0x0024
        /*0098*/ 	.byte	0x00, 0xf0, 0x11, 0x00


	//----- nvinfo : EIATTR_KPARAM_INFO
	.align		4
.L_25:
        /*009c*/ 	.byte	0x04, 0x17
        /*009e*/ 	.short	(.L_27 - .L_26)
.L_26:
        /*00a0*/ 	.word	0x00000000
        /*00a4*/ 	.short	0x0005
        /*00a6*/ 	.short	0x0020
        /*00a8*/ 	.byte	0x00, 0xf0, 0x11, 0x00


	//----- nvinfo : EIATTR_KPARAM_INFO
	.align		4
.L_27:
        /*00ac*/ 	.byte	0x04, 0x17
        /*00ae*/ 	.short	(.L_29 - .L_28)
.L_28:
        /*00b0*/ 	.word	0x00000000
        /*00b4*/ 	.short	0x0004
        /*00b6*/ 	.short	0x001c
        /*00b8*/ 	.byte	0x00, 0xf0, 0x11, 0x00


	//----- nvinfo : EIATTR_KPARAM_INFO
	.align		4
.L_29:
        /*00bc*/ 	.byte	0x04, 0x17
        /*00be*/ 	.short	(.L_31 - .L_30)
.L_30:
        /*00c0*/ 	.word	0x00000000
        /*00c4*/ 	.short	0x0003
        /*00c6*/ 	.short	0x0018
        /*00c8*/ 	.byte	0x00, 0xf0, 0x11, 0x00


	//----- nvinfo : EIATTR_KPARAM_INFO
	.align		4
.L_31:
        /*00cc*/ 	.byte	0x04, 0x17
        /*00ce*/ 	.short	(.L_33 - .L_32)
.L_32:
        /*00d0*/ 	.word	0x00000000
        /*00d4*/ 	.short	0x0002
        /*00d6*/ 	.short	0x0010
        /*00d8*/ 	.byte	0x00, 0xf4, 0x21, 0x00


	//----- nvinfo : EIATTR_KPARAM_INFO
	.align		4
.L_33:
        /*00dc*/ 	.byte	0x04, 0x17
        /*00de*/ 	.short	(.L_35 - .L_34)
.L_34:
        /*00e0*/ 	.word	0x00000000
        /*00e4*/ 	.short	0x0001
        /*00e6*/ 	.short	0x0008
        /*00e8*/ 	.byte	0x00, 0xf4, 0x21, 0x00


	//----- nvinfo : EIATTR_KPARAM_INFO
	.align		4
.L_35:
        /*00ec*/ 	.byte	0x04, 0x17
        /*00ee*/ 	.short	(.L_37 - .L_36)
.L_36:
        /*00f0*/ 	.word	0x00000000
        /*00f4*/ 	.short	0x0000
        /*00f6*/ 	.short	0x0000
        /*00f8*/ 	.byte	0x00, 0xf4, 0x21, 0x00


	//----- nvinfo : EIATTR_MAXREG_COUNT
	.align		4
.L_37:
        /*00fc*/ 	.byte	0x03, 0x1b
        /*00fe*/ 	.short	0x00ff


	//----- nvinfo : EIATTR_NUM_BARRIERS
	.align		4
        /*0100*/ 	.byte	0x02, 0x4c
        /*0102*/ 	.byte	0x01
	.zero		1


	//----- nvinfo : EIATTR_ANNOTATIONS
	.align		4
        /*0104*/ 	.byte	0x04, 0x55
        /*0106*/ 	.short	(.L_39 - .L_38)


	//   ....[0]....
.L_38:
        /*0108*/ 	.word	0x00000001
        /*010c*/ 	.byte	0x50, 0x06, 0x00, 0x00, 0x01, 0x00, 0x00, 0x00, 0xb0, 0x06, 0x00, 0x00, 0x01, 0x00, 0x00, 0x00
        /* <DEDUP_REMOVED lines=669> */
        /*2aec*/ 	.byte	0x30, 0x44, 0x01, 0x00, 0x01, 0x00, 0x00, 0x00, 0x70, 0x44, 0x01, 0x00


	//----- nvinfo : EIATTR_MERCURY_ISA_VERSION
	.align		4
.L_39:
        /*2af8*/ 	.byte	0x03, 0x5f
        /*2afa*/ 	.short	0x0000


	//----- nvinfo : EIATTR_EXIT_INSTR_OFFSETS
	.align		4
        /*2afc*/ 	.byte	0x04, 0x1c
        /*2afe*/ 	.short	(.L_41 - .L_40)


	//   ....[0]....
.L_40:
        /*2b00*/ 	.word	0x0005e580


	//   ....[1]....
        /*2b04*/ 	.word	0x0005e5a0


	//----- nvinfo : EIATTR_REQNTID
	.align		4
.L_41:
        /*2b08*/ 	.byte	0x04, 0x10
        /*2b0a*/ 	.short	(.L_43 - .L_42)
.L_42:
        /*2b0c*/ 	.word	0x00000080
        /*2b10*/ 	.word	0x00000001
        /*2b14*/ 	.word	0x00000001
.L_43:


//--------------------- .nv.callgraph             --------------------------
	.section	.nv.callgraph,"",@"SHT_CUDA_CALLGRAPH"
	.align	4
	.sectionentsize	8
	.align		4
        /*0000*/ 	.word	0x00000000
	.align		4
        /*0004*/ 	.word	0xffffffff
	.align		4
        /*0008*/ 	.word	0x00000000
	.align		4
        /*000c*/ 	.word	0xfffffffe
	.align		4
        /*0010*/ 	.word	0x00000000
	.align		4
        /*0014*/ 	.word	0xfffffffd
	.align		4
        /*0018*/ 	.word	0x00000000
	.align		4
        /*001c*/ 	.word	0xfffffffc


//--------------------- .nv.rel.action            --------------------------
	.section	.nv.rel.action,"",@"SHT_CUDA_RELOCINFO"
	.align	8
	.sectionentsize	8
        /*0000*/ 	.byte	0x73, 0x00, 0x00, 0x00, 0x00, 0x00, 0x00, 0x00, 0x00, 0x00, 0x00, 0x11, 0x25, 0x00, 0x05, 0x36


//--------------------- .nv.constant0.matmul_kernel --------------------------
	.section	.nv.constant0.matmul_kernel,"a",@progbits
	.sectionflags	@""
	.align	4
.nv.constant0.matmul_kernel:
	.zero		432


//--------------------- .text.matmul_kernel       --------------------------
	.section	.text.matmul_kernel,"ax",@progbits
	.sectioninfo	@"SHI_REGISTERS=255"
	.align	128
        .global         matmul_kernel
        .type           matmul_kernel,@function
        .size           matmul_kernel,(.L_x_3 - matmul_kernel)
        .other          matmul_kernel,@"STO_CUDA_ENTRY STV_DEFAULT"
matmul_kernel:
.text.matmul_kernel:
[----:B------:R-:W-:-:S03]  /*0000*/  IMAD.MOV.U32 R1, RZ, RZ, c[0x0][0x28] ;  /* 0x00000a00ff017624 */ /* 0x000fc600078e00ff */
[----:B------:R-:W-:Y:S01]  /*0010*/  IMAD.MOV.U32 R0, RZ, RZ, c[0x0][0x17c] ;  /* 0x00005f00ff007624 */ /* 0x000fe200078e00ff */
[----:B------:R-:W1:Y:S01]  /*0020*/  S2R R7, SR_CTAID.X ;  /* 0x0000000000077919 */ /* 0x000e620000002500 */
[----:B------:R-:W-:Y:S01]  /*0030*/  IADD3 R1, R1, -0x24f8, RZ ;  /* 0xffffdb0801017810 */ /* 0x000fe20007ffe0ff */
[----:B------:R-:W-:Y:S02]  /*0040*/  ULDC.64 UR8, c[0x0][0x118] ;  /* 0x0000460000087ab9 */ /* 0x000fe40000000a00 */
[----:B------:R-:W-:-:S04]  /*0050*/  IADD3 R0, R0, 0x3f, RZ ;  /* 0x0000003f00007810 */ /* 0x000fc80007ffe0ff */
[----:B------:R-:W-:-:S04]  /*0060*/  SHF.R.S32.HI R3, RZ, 0x1f, R0 ;  /* 0x0000001fff037819 */ /* 0x000fc80000011400 */
[----:B------:R-:W-:-:S04]  /*0070*/  LEA.HI R3, R3, R0, RZ, 0x6 ;  /* 0x0000000003037211 */ /* 0x000fc800078f30ff */
[----:B------:R-:W-:-:S04]  /*0080*/  SHF.R.S32.HI R3, RZ, 0x6, R3 ;  /* 0x00000006ff037819 */ /* 0x000fc80000011403 */
[----:B------:R-:W-:-:S04]  /*0090*/  SHF.L.U32 R4, R3, 0x3, RZ ;  /* 0x0000000303047819 */ /* 0x000fc800000006ff */
[-C--:B------:R-:W-:Y:S02]  /*00a0*/  IABS R5, R4.reuse ;  /* 0x0000000400057213 */ /* 0x080fe40000000000 */
[----:B-1----:R-:W-:Y:S02]  /*00b0*/  IABS R8, R7 ;  /* 0x0000000700087213 */ /* 0x002fe40000000000 */
[----:B------:R-:W1:Y:S01]  /*00c0*/  I2F.RP R0, R5 ;  /* 0x0000000500007306 */ /* 0x000e620000209400 */
[----:B------:R-:W-:-:S07]  /*00d0*/  IABS R10, R4 ;  /* 0x00000004000a7213 */ /* 0x000fce0000000000 */
[----:B-1----:R-:W1:Y:S02]  /*00e0*/  MUFU.RCP R0, R0 ;  /* 0x0000000000007308 */ /* 0x002e640000001000 */
[----:B-1----:R-:W-:Y:S01]  /*00f0*/  IADD3 R2, R0, 0xffffffe, RZ ;  /* 0x0ffffffe00027810 */ /* 0x002fe20007ffe0ff */
[----:B------:R-:W-:-:S05]  /*0100*/  IMAD.MOV R0, RZ, RZ, -R10 ;  /* 0x000000ffff007224 */ /* 0x000fca00078e0a0a */
[----:B------:R1:W2:Y:S02]  /*0110*/  F2I.FTZ.U32.TRUNC.NTZ R3, R2 ;  /* 0x0000000200037305 */ /* 0x0002a4000021f000 */
[----:B-1----:R-:W-:Y:S01]  /*0120*/  MOV R2, RZ ;  /* 0x000000ff00027202 */ /* 0x002fe20000000f00 */
[----:B--2---:R-:W-:-:S04]  /*0130*/  IMAD.MOV R6, RZ, RZ, -R3 ;  /* 0x000000ffff067224 */ /* 0x004fc800078e0a03 */
[----:B------:R-:W-:Y:S02]  /*0140*/  IMAD R9, R6, R5, RZ ;  /* 0x0000000506097224 */ /* 0x000fe400078e02ff */
[----:B------:R-:W-:Y:S02]  /*0150*/  IMAD.MOV.U32 R6, RZ, RZ, R8 ;  /* 0x000000ffff067224 */ /* 0x000fe400078e0008 */
[----:B------:R-:W-:-:S06]  /*0160*/  IMAD.HI.U32 R3, R3, R9, R2 ;  /* 0x0000000903037227 */ /* 0x000fcc00078e0002 */
[----:B------:R-:W-:-:S04]  /*0170*/  IMAD.HI.U32 R3, R3, R6, RZ ;  /* 0x0000000603037227 */ /* 0x000fc800078e00ff */
[----:B------:R-:W-:-:S05]  /*0180*/  IMAD R0, R3, R0, R6 ;  /* 0x0000000003007224 */ /* 0x000fca00078e0206 */
[----:B------:R-:W-:-:S13]  /*0190*/  ISETP.GT.U32.AND P1, PT, R5, R0, PT ;  /* 0x000000000500720c */ /* 0x000fda0003f24070 */
[----:B------:R-:W-:Y:S01]  /*01a0*/  @!P1 IMAD.IADD R0, R0, 0x1, -R5 ;  /* 0x0000000100009824 */ /* 0x000fe200078e0a05 */
[----:B------:R-:W-:Y:S02]  /*01b0*/  @!P1 IADD3 R3, R3, 0x1, RZ ;  /* 0x0000000103039810 */ /* 0x000fe40007ffe0ff */
[----:B------:R-:W-:Y:S02]  /*01c0*/  ISETP.NE.AND P1, PT, R4, RZ, PT ;  /* 0x000000ff0400720c */ /* 0x000fe40003f25270 */
[----:B------:R-:W-:Y:S02]  /*01d0*/  ISETP.GE.U32.AND P0, PT, R0, R5, PT ;  /* 0x000000050000720c */ /* 0x000fe40003f06070 */
[----:B------:R-:W-:-:S04]  /*01e0*/  LOP3.LUT R0, R7, R4, RZ, 0x3c, !PT ;  /* 0x0000000407007212 */ /* 0x000fc800078e3cff */
[----:B------:R-:W-:Y:S02]  /*01f0*/  ISETP.GE.AND P2, PT, R0, RZ, PT ;  /* 0x000000ff0000720c */ /* 0x000fe40003f46270 */
[----:B------:R-:W-:-:S04]  /*0200*/  MOV R0, c[0x0][0x178] ;  /* 0x00005e0000007a02 */ /* 0x000fc80000000f00 */
[----:B------:R-:W-:Y:S02]  /*0210*/  IADD3 R0, R0, 0x1ff, RZ ;  /* 0x000001ff00007810 */ /* 0x000fe40007ffe0ff */
[----:B------:R-:W-:-:S05]  /*0220*/  @P0 IADD3 R3, R3, 0x1, RZ ;  /* 0x0000000103030810 */ /* 0x000fca0007ffe0ff */
[----:B------:R-:W-:Y:S01]  /*0230*/  IMAD.MOV.U32 R2, RZ, RZ, R3 ;  /* 0x000000ffff027224 */ /* 0x000fe200078e0003 */
[----:B------:R-:W-:-:S03]  /*0240*/  SHF.R.S32.HI R3, RZ, 0x1f, R0 ;  /* 0x0000001fff037819 */ /* 0x000fc60000011400 */
[----:B------:R-:W-:Y:S01]  /*0250*/  @!P2 IMAD.MOV R2, RZ, RZ, -R2 ;  /* 0x000000ffff02a224 */ /* 0x000fe200078e0a02 */
[----:B------:R-:W-:Y:S02]  /*0260*/  @!P1 LOP3.LUT R2, RZ, R4, RZ, 0x33, !PT ;  /* 0x00000004ff029212 */ /* 0x000fe400078e33ff */
[----:B------:R-:W-:Y:S02]  /*0270*/  LEA.HI R3, R3, R0, RZ, 0x9 ;  /* 0x0000000003037211 */ /* 0x000fe400078f48ff */
[----:B------:R-:W-:Y:S01]  /*0280*/  SHF.L.U32 R12, R2, 0x3, RZ ;  /* 0x00000003020c7819 */ /* 0x000fe200000006ff */
[----:B------:R-:W-:Y:S01]  /*0290*/  IMAD.MOV R2, RZ, RZ, -R2 ;  /* 0x000000ffff027224 */ /* 0x000fe200078e0a02 */
[----:B------:R-:W-:Y:S02]  /*02a0*/  IABS R0, c[0x0][0x17c] ;  /* 0x00005f0000007a13 */ /* 0x000fe40000000000 */
[----:B------:R-:W-:Y:S01]  /*02b0*/  LEA.HI.SX32 R3, R3, -R12, 0x17 ;  /* 0x8000000c03037211 */ /* 0x000fe200078fbaff */
[----:B------:R-:W-:Y:S01]  /*02c0*/  IMAD R11, R4, R2, R7 ;  /* 0x00000002040b7224 */ /* 0x000fe200078e0207 */
[----:B------:R-:W-:Y:S01]  /*02d0*/  MOV R2, RZ ;  /* 0x000000ff00027202 */ /* 0x000fe20000000f00 */
[----:B------:R-:W1:Y:S01]  /*02e0*/  I2F.RP R8, R0 ;  /* 0x0000000000087306 */ /* 0x000e620000209400 */
[----:B------:R-:W-:-:S02]  /*02f0*/  IMNMX R10, R3, 0x8, PT ;  /* 0x00000008030a7817 */ /* 0x000fc40003800200 */
[----:B------:R-:W-:Y:S02]  /*0300*/  IABS R4, R11 ;  /* 0x0000000b00047213 */ /* 0x000fe40000000000 */
[----:B------:R-:W-:Y:S02]  /*0310*/  IABS R9, R10 ;  /* 0x0000000a00097213 */ /* 0x000fe40000000000 */
[----:B------:R-:W-:Y:S02]  /*0320*/  IABS R7, c[0x0][0x178] ;  /* 0x00005e0000077a13 */ /* 0x000fe40000000000 */
[----:B------:R-:W2:Y:S08]  /*0330*/  I2F.RP R5, R9 ;  /* 0x0000000900057306 */ /* 0x000eb00000209400 */
[----:B-1----:R-:W-:Y:S08]  /*0340*/  MUFU.RCP R8, R8 ;  /* 0x0000000800087308 */ /* 0x002ff00000001000 */
[----:B--2---:R-:W1:Y:S02]  /*0350*/  MUFU.RCP R5, R5 ;  /* 0x0000000500057308 */ /* 0x004e640000001000 */
[----:B-1----:R-:W-:-:S06]  /*0360*/  IADD3 R3, R5, 0xffffffe, RZ ;  /* 0x0ffffffe05037810 */ /* 0x002fcc0007ffe0ff */
[----:B------:R-:W1:Y:S02]  /*0370*/  F2I.FTZ.U32.TRUNC.NTZ R3, R3 ;  /* 0x0000000300037305 */ /* 0x000e64000021f000 */
[----:B-1----:R-:W-:-:S04]  /*0380*/  IMAD.MOV R6, RZ, RZ, -R3 ;  /* 0x000000ffff067224 */ /* 0x002fc800078e0a03 */
[----:B------:R-:W-:Y:S01]  /*0390*/  IMAD R5, R6, R9, RZ ;  /* 0x0000000906057224 */ /* 0x000fe200078e02ff */
[----:B------:R-:W-:-:S03]  /*03a0*/  IABS R6, R10 ;  /* 0x0000000a00067213 */ /* 0x000fc60000000000 */
[----:B------:R-:W-:-:S04]  /*03b0*/  IMAD.HI.U32 R3, R3, R5, R2 ;  /* 0x0000000503037227 */ /* 0x000fc800078e0002 */
[----:B------:R-:W-:Y:S02]  /*03c0*/  IMAD.MOV R6, RZ, RZ, -R6 ;  /* 0x000000ffff067224 */ /* 0x000fe400078e0a06 */
[----:B------:R-:W-:-:S04]  /*03d0*/  IMAD.HI.U32 R3, R3, R4, RZ ;  /* 0x0000000403037227 */ /* 0x000fc800078e00ff */
[----:B------:R-:W-:Y:S01]  /*03e0*/  IMAD R4, R3, R6, R4 ;  /* 0x0000000603047224 */ /* 0x000fe200078e0204 */
[----:B------:R-:W-:Y:S01]  /*03f0*/  IADD3 R6, R8, 0xffffffe, RZ ;  /* 0x0ffffffe08067810 */ /* 0x000fe20007ffe0ff */
[----:B------:R-:W-:-:S03]  /*0400*/  IMAD.MOV.U32 R2, RZ, RZ, R7 ;  /* 0x000000ffff027224 */ /* 0x000fc600078e0007 */
[----:B------:R-:W-:Y:S01]  /*0410*/  ISETP.GT.U32.AND P1, PT, R9, R4, PT ;  /* 0x000000040900720c */ /* 0x000fe20003f24070 */
[----:B------:R-:W1:Y:S08]  /*0420*/  I2F.RP R5, R2 ;  /* 0x0000000200057306 */ /* 0x000e700000209400 */
[----:B------:R2:W-:Y:S04]  /*0430*/  F2I.FTZ.U32.TRUNC.NTZ R7, R6 ;  /* 0x0000000600077305 */ /* 0x0005e8000021f000 */
[----:B------:R-:W-:-:S02]  /*0440*/  @!P1 IADD3 R4, R4, -R9, RZ ;  /* 0x8000000904049210 */ /* 0x000fc40007ffe0ff */
[----:B------:R-:W-:Y:S02]  /*0450*/  @!P1 IADD3 R3, R3, 0x1, RZ ;  /* 0x0000000103039810 */ /* 0x000fe40007ffe0ff */
[----:B-1----:R-:W1:Y:S01]  /*0460*/  MUFU.RCP R5, R5 ;  /* 0x0000000500057308 */ /* 0x002e620000001000 */
[----:B------:R-:W-:Y:S02]  /*0470*/  ISETP.GE.U32.AND P0, PT, R4, R9, PT ;  /* 0x000000090400720c */ /* 0x000fe40003f06070 */
[----:B------:R-:W-:Y:S02]  /*0480*/  LOP3.LUT R4, R11, R10, RZ, 0x3c, !PT ;  /* 0x0000000a0b047212 */ /* 0x000fe400078e3cff */
[----:B------:R-:W-:Y:S02]  /*0490*/  ISETP.NE.AND P1, PT, R10, RZ, PT ;  /* 0x000000ff0a00720c */ /* 0x000fe40003f25270 */
[----:B------:R-:W-:Y:S01]  /*04a0*/  ISETP.GE.AND P2, PT, R4, RZ, PT ;  /* 0x000000ff0400720c */ /* 0x000fe20003f46270 */
[----:B------:R-:W-:Y:S01]  /*04b0*/  IMAD.MOV.U32 R4, RZ, RZ, c[0x0][0x180] ;  /* 0x00006000ff047624 */ /* 0x000fe200078e00ff */
[----:B--2---:R-:W-:-:S04]  /*04c0*/  MOV R6, RZ ;  /* 0x000000ff00067202 */ /* 0x004fc80000000f00 */
[C---:B------:R-:W-:Y:S02]  /*04d0*/  IADD3 R128, R4.reuse, -0x1e, RZ ;  /* 0xffffffe204807810 */ /* 0x040fe40007ffe0ff */
[----:B------:R-:W-:Y:S02]  /*04e0*/  @P0 IADD3 R3, R3, 0x1, RZ ;  /* 0x0000000103030810 */ /* 0x000fe40007ffe0ff */
[----:B-1----:R-:W-:Y:S02]  /*04f0*/  IADD3 R8, R5, 0xffffffe, RZ ;  /* 0x0ffffffe05087810 */ /* 0x002fe40007ffe0ff */
[----:B------:R-:W-:Y:S01]  /*0500*/  IADD3 R252, R4, -0x1b, RZ ;  /* 0xffffffe504fc7810 */ /* 0x000fe20007ffe0ff */
[----:B------:R-:W-:Y:S01]  /*0510*/  IMAD.MOV.U32 R5, RZ, RZ, R3 ;  /* 0x000000ffff057224 */ /* 0x000fe200078e0003 */
[----:B------:R1:W2:Y:S01]  /*0520*/  F2I.FTZ.U32.TRUNC.NTZ R9, R8 ;  /* 0x0000000800097305 */ /* 0x0002a2000021f000 */
[----:B------:R-:W-:-:S03]  /*0530*/  IMAD.MOV R3, RZ, RZ, -R7 ;  /* 0x000000ffff037224 */ /* 0x000fc600078e0a07 */
[----:B------:R-:W-:Y:S01]  /*0540*/  @!P2 IADD3 R5, -R5, RZ, RZ ;  /* 0x000000ff0505a210 */ /* 0x000fe20007ffe1ff */
[----:B------:R-:W-:Y:S01]  /*0550*/  IMAD R3, R3, R0, RZ ;  /* 0x0000000003037224 */ /* 0x000fe200078e02ff */
[----:B------:R-:W-:-:S03]  /*0560*/  @!P1 LOP3.LUT R5, RZ, R10, RZ, 0x33, !PT ;  /* 0x0000000aff059212 */ /* 0x000fc600078e33ff */
[----:B------:R-:W-:Y:S01]  /*0570*/  IMAD.HI.U32 R6, R7, R3, R6 ;  /* 0x0000000307067227 */ /* 0x000fe200078e0006 */
[----:B------:R-:W-:Y:S02]  /*0580*/  IADD3 R3, R4, -0x1, RZ ;  /* 0xffffffff04037810 */ /* 0x000fe40007ffe0ff */
[----:B-1----:R-:W-:Y:S01]  /*0590*/  MOV R8, RZ ;  /* 0x000000ff00087202 */ /* 0x002fe20000000f00 */
[----:B------:R-:W-:Y:S01]  /*05a0*/  IMAD.SHL.U32 R16, R5, 0x40, RZ ;  /* 0x0000004005107824 */ /* 0x000fe200078e00ff */
[----:B------:R-:W-:Y:S01]  /*05b0*/  ISETP.GE.U32.AND P5, PT, R3, 0x7fffff80, PT ;  /* 0x7fffff800300780c */ /* 0x000fe20003fa6070 */
[----:B------:R-:W-:Y:S02]  /*05c0*/  IMAD.MOV R5, RZ, RZ, -R5 ;  /* 0x000000ffff057224 */ /* 0x000fe400078e0a05 */
[----:B--2---:R-:W-:Y:S01]  /*05d0*/  IMAD.MOV R7, RZ, RZ, -R9 ;  /* 0x000000ffff077224 */ /* 0x004fe200078e0a09 */
[----:B------:R-:W-:Y:S01]  /*05e0*/  IABS R13, R16 ;  /* 0x00000010000d7213 */ /* 0x000fe20000000000 */
[----:B------:R-:W-:Y:S01]  /*05f0*/  IMAD R5, R10, R5, R11 ;  /* 0x000000050a057224 */ /* 0x000fe200078e020b */
[C---:B------:R-:W-:Y:S01]  /*0600*/  IADD3 R122, R16.reuse, 0x1, RZ ;  /* 0x00000001107a7810 */ /* 0x040fe20007ffe0ff */
[----:B------:R-:W-:Y:S01]  /*0610*/  IMAD R11, R7, R2, RZ ;  /* 0x00000002070b7224 */ /* 0x000fe200078e02ff */
[----:B------:R-:W-:Y:S01]  /*0620*/  IADD3 R120, R16, 0x2, RZ ;  /* 0x0000000210787810 */ /* 0x000fe20007ffe0ff */
[----:B------:R-:W-:Y:S01]  /*0630*/  IMAD.HI.U32 R3, R6, R13, RZ ;  /* 0x0000000d06037227 */ /* 0x000fe200078e00ff */
[----:B------:R-:W-:Y:S01]  /*0640*/  IABS R15, R122 ;  /* 0x0000007a000f7213 */ /* 0x000fe20000000000 */
[----:B------:R-:W-:Y:S01]  /*0650*/  STL [R1+0x5e4], R16 ;  /* 0x0005e41001007387 */ /* 0x000fe20000100800 */
[C---:B------:R-:W-:Y:S01]  /*0660*/  IADD3 R118, R16.reuse, 0x3, RZ ;  /* 0x0000000310767810 */ /* 0x040fe20007ffe0ff */
[----:B------:R-:W-:Y:S01]  /*0670*/  IMAD.MOV R10, RZ, RZ, -R3 ;  /* 0x000000ffff0a7224 */ /* 0x000fe200078e0a03 */
[----:B------:R-:W-:Y:S01]  /*0680*/  IADD3 R112, R16, 0x6, RZ ;  /* 0x0000000610707810 */ /* 0x000fe20007ffe0ff */
[----:B------:R-:W-:Y:S01]  /*0690*/  IMAD.HI.U32 R7, R6, R15, RZ ;  /* 0x0000000f06077227 */ /* 0x000fe200078e00ff */
[----:B------:R-:W-:Y:S01]  /*06a0*/  IADD3 R114, R16, 0x5, RZ ;  /* 0x0000000510727810 */ /* 0x000fe20007ffe0ff */
[----:B------:R-:W-:Y:S01]  /*06b0*/  STL [R1+0x1800], R122 ;  /* 0x0018007a01007387 */ /* 0x000fe20000100800 */
[----:B------:R-:W-:Y:S01]  /*06c0*/  IABS R19, R112 ;  /* 0x0000007000137213 */ /* 0x000fe20000000000 */
[----:B------:R-:W-:Y:S01]  /*06d0*/  IMAD.HI.U32 R3, R9, R11, R8 ;  /* 0x0000000b09037227 */ /* 0x000fe200078e0008 */
[----:B------:R-:W-:Y:S01]  /*06e0*/  IABS R11, R120 ;  /* 0x00000078000b7213 */ /* 0x000fe20000000000 */
[----:B------:R-:W-:Y:S01]  /*06f0*/  STL [R1+0x17fc], R120 ;  /* 0x0017fc7801007387 */ /* 0x000fe20000100800 */
[----:B------:R-:W-:Y:S01]  /*0700*/  IADD3 R9, -R7, RZ, RZ ;  /* 0x000000ff07097210 */ /* 0x000fe20007ffe1ff */
[----:B------:R-:W-:Y:S01]  /*0710*/  IMAD R7, R0, R10, R13 ;  /* 0x0000000a00077224 */ /* 0x000fe200078e020d */
[----:B------:R-:W-:Y:S01]  /*0720*/  IABS R13, R118 ;  /* 0x00000076000d7213 */ /* 0x000fe20000000000 */
[----:B------:R-:W-:Y:S01]  /*0730*/  IMAD.HI.U32 R8, R6, R11, RZ ;  /* 0x0000000b06087227 */ /* 0x000fe200078e00ff */
[C---:B------:R-:W-:Y:S01]  /*0740*/  IADD3 R110, R16.reuse, 0x7, RZ ;  /* 0x00000007106e7810 */ /* 0x040fe20007ffe0ff */
[----:B------:R-:W-:Y:S01]  /*0750*/  STL [R1+0x17f8], R118 ;  /* 0x0017f87601007387 */ /* 0x000fe20000100800 */
[----:B------:R-:W-:Y:S01]  /*0760*/  IADD3 R108, R16, 0x8, RZ ;  /* 0x00000008106c7810 */ /* 0x000fe20007ffe0ff */
[----:B------:R-:W-:Y:S01]  /*0770*/  IMAD.IADD R5, R12, 0x1, R5 ;  /* 0x000000010c057824 */ /* 0x000fe200078e0205 */
[----:B------:R-:W-:Y:S01]  /*0780*/  IABS R21, R110 ;  /* 0x0000006e00157213 */ /* 0x000fe20000000000 */
[----:B------:R-:W-:Y:S01]  /*0790*/  IMAD.MOV R12, RZ, RZ, -R8 ;  /* 0x000000ffff0c7224 */ /* 0x000fe200078e0a08 */
[----:B------:R-:W-:Y:S01]  /*07a0*/  IABS R23, R108 ;  /* 0x0000006c00177213 */ /* 0x000fe20000000000 */
[----:B------:R-:W-:Y:S01]  /*07b0*/  IMAD.HI.U32 R8, R6, R13, RZ ;  /* 0x0000000d06087227 */ /* 0x000fe200078e00ff */
[----:B------:R-:W-:-:S02]  /*07c0*/  IADD3 R102, R16, 0xb, RZ ;  /* 0x0000000b10667810 */ /* 0x000fc40007ffe0ff */
[----:B------:R-:W-:Y:S01]  /*07d0*/  IADD3 R104, R16, 0xa, RZ ;  /* 0x0000000a10687810 */ /* 0x000fe20007ffe0ff */
[----:B------:R-:W-:Y:S01]  /*07e0*/  IMAD R9, R0, R9, R15 ;  /* 0x0000000900097224 */ /* 0x000fe200078e020f */
[----:B------:R-:W-:Y:S01]  /*07f0*/  IABS R15, R114 ;  /* 0x00000072000f7213 */ /* 0x000fe20000000000 */
[----:B------:R-:W-:Y:S01]  /*0800*/  IMAD.MOV R14, RZ, RZ, -R8 ;  /* 0x000000ffff0e7224 */ /* 0x000fe200078e0a08 */
[----:B------:R-:W-:Y:S01]  /*0810*/  IABS R29, R102 ;  /* 0x00000066001d7213 */ /* 0x000fe20000000000 */
[----:B------:R-:W-:Y:S01]  /*0820*/  IMAD.HI.U32 R8, R6, R19, RZ ;  /* 0x0000001306087227 */ /* 0x000fe200078e00ff */
[----:B------:R-:W-:Y:S02]  /*0830*/  IABS R25, R104 ;  /* 0x0000006800197213 */ /* 0x000fe40000000000 */
[----:B------:R-:W-:Y:S01]  /*0840*/  IADD3 R101, R16, 0xc, RZ ;  /* 0x0000000c10657810 */ /* 0x000fe20007ffe0ff */
[----:B------:R-:W-:Y:S01]  /*0850*/  IMAD R11, R0, R12, R11 ;  /* 0x0000000c000b7224 */ /* 0x000fe200078e020b */
[----:B------:R-:W-:Y:S01]  /*0860*/  IADD3 R99, R16, 0xd, RZ ;  /* 0x0000000d10637810 */ /* 0x000fe20007ffe0ff */
[----:B------:R-:W-:Y:S01]  /*0870*/  IMAD.MOV R8, RZ, RZ, -R8 ;  /* 0x000000ffff087224 */ /* 0x000fe200078e0a08 */
[----:B------:R-:W-:Y:S01]  /*0880*/  IABS R31, R101 ;  /* 0x00000065001f7213 */ /* 0x000fe20000000000 */
[----:B------:R-:W-:Y:S01]  /*0890*/  IMAD.HI.U32 R12, R6, R15, RZ ;  /* 0x0000000f060c7227 */ /* 0x000fe200078e00ff */
[----:B------:R-:W-:-:S02]  /*08a0*/  IABS R33, R99 ;  /* 0x0000006300217213 */ /* 0x000fc40000000000 */
[----:B------:R-:W-:Y:S01]  /*08b0*/  IADD3 R98, R16, 0x10, RZ ;  /* 0x0000001010627810 */ /* 0x000fe20007ffe0ff */
[----:B------:R-:W-:Y:S01]  /*08c0*/  IMAD R19, R0, R8, R19 ;  /* 0x0000000800137224 */ /* 0x000fe200078e0213 */
[----:B------:R-:W-:Y:S01]  /*08d0*/  IADD3 R100, R16, 0xf, RZ ;  /* 0x0000000f10647810 */ /* 0x000fe20007ffe0ff */
[----:B------:R-:W-:Y:S01]  /*08e0*/  IMAD.MOV R12, RZ, RZ, -R12 ;  /* 0x000000ffff0c7224 */ /* 0x000fe200078e0a0c */
[----:B------:R-:W-:Y:S01]  /*08f0*/  IABS R39, R98 ;  /* 0x0000006200277213 */ /* 0x000fe20000000000 */
[----:B------:R-:W-:Y:S01]  /*0900*/  IMAD.HI.U32 R8, R6, R21, RZ ;  /* 0x0000001506087227 */ /* 0x000fe200078e00ff */
[----:B------:R-:W-:Y:S02]  /*0910*/  IABS R35, R100 ;  /* 0x0000006400237213 */ /* 0x000fe40000000000 */
[----:B------:R-:W-:Y:S01]  /*0920*/  IADD3 R96, R16, 0x11, RZ ;  /* 0x0000001110607810 */ /* 0x000fe20007ffe0ff */
[----:B------:R-:W-:Y:S01]  /*0930*/  IMAD R15, R0, R12, R15 ;  /* 0x0000000c000f7224 */ /* 0x000fe200078e020f */
[----:B------:R-:W-:Y:S01]  /*0940*/  IADD3 R12, -R8, RZ, RZ ;  /* 0x000000ff080c7210 */ /* 0x000fe20007ffe1ff */
        /* <DEDUP_REMOVED lines=11> */
[----:B------:R-:W-:Y:S01]  /*0a00*/  IADD3 R88, R16, 0x16, RZ ;  /* 0x0000001610587810 */ /* 0x000fe20007ffe0ff */
[----:B------:R-:W-:Y:S01]  /*0a10*/  IMAD.HI.U32 R12, R6, R25, RZ ;  /* 0x00000019060c7227 */ /* 0x000fe200078e00ff */
[----:B------:R-:W-:-:S02]  /*0a20*/  IABS R45, R92 ;  /* 0x0000005c002d7213 */ /* 0x000fc40000000000 */
[----:B------:R-:W-:Y:S01]  /*0a30*/  IABS R51, R88 ;  /* 0x0000005800337213 */ /* 0x000fe20000000000 */
[----:B------:R-:W-:Y:S01]  /*0a40*/  IMAD.MOV R8, RZ, RZ, -R8 ;  /* 0x000000ffff087224 */ /* 0x000fe200078e0a08 */
[----:B------:R-:W-:Y:S01]  /*0a50*/  IADD3 R12, -R12, RZ, RZ ;  /* 0x000000ff0c0c7210 */ /* 0x000fe20007ffe1ff */
[----:B------:R-:W-:Y:S01]  /*0a60*/  IMAD R23, R0, R14, R23 ;  /* 0x0000000e00177224 */ /* 0x000fe200078e0217 */
[----:B------:R-:W-:Y:S01]  /*0a70*/  IADD3 R86, R16, 0x17, RZ ;  /* 0x0000001710567810 */ /* 0x000fe20007ffe0ff */
[----:B------:R-:W-:Y:S01]  /*0a80*/  IMAD R29, R0, R8, R29 ;  /* 0x00000008001d7224 */ /* 0x000fe200078e021d */
[----:B------:R-:W-:Y:S01]  /*0a90*/  IADD3 R82, R16, 0x1a, RZ ;  /* 0x0000001a10527810 */ /* 0x000fe20007ffe0ff */
[----:B------:R-:W-:Y:S01]  /*0aa0*/  IMAD.HI.U32 R8, R6, R31, RZ ;  /* 0x0000001f06087227 */ /* 0x000fe200078e00ff */
[----:B------:R-:W-:Y:S02]  /*0ab0*/  IABS R59, R86 ;  /* 0x00000056003b7213 */ /* 0x000fe40000000000 */
[----:B------:R-:W-:Y:S01]  /*0ac0*/  IADD3 R84, R16, 0x19, RZ ;  /* 0x0000001910547810 */ /* 0x000fe20007ffe0ff */
[----:B------:R-:W-:Y:S01]  /*0ad0*/  IMAD R25, R0, R12, R25 ;  /* 0x0000000c00197224 */ /* 0x000fe200078e0219 */
[----:B------:R-:W-:Y:S01]  /*0ae0*/  IABS R55, R82 ;  /* 0x0000005200377213 */ /* 0x000fe20000000000 */
[----:B------:R-:W-:Y:S01]  /*0af0*/  IMAD.MOV R12, RZ, RZ, -R8 ;  /* 0x000000ffff0c7224 */ /* 0x000fe200078e0a08 */
[----:B------:R-:W-:Y:S01]  /*0b00*/  IABS R53, R84 ;  /* 0x0000005400357213 */ /* 0x000fe20000000000 */
[----:B------:R-:W-:Y:S01]  /*0b10*/  IMAD.HI.U32 R8, R6, R33, RZ ;  /* 0x0000002106087227 */ /* 0x000fe200078e00ff */
[----:B------:R-:W-:-:S02]  /*0b20*/  IADD3 R80, R16, 0x1b, RZ ;  /* 0x0000001b10507810 */ /* 0x000fc40007ffe0ff */
[----:B------:R-:W-:Y:S01]  /*0b30*/  IADD3 R22, R16, 0x1c, RZ ;  /* 0x0000001c10167810 */ /* 0x000fe20007ffe0ff */
[----:B------:R-:W-:Y:S01]  /*0b40*/  IMAD R31, R0, R12, R31 ;  /* 0x0000000c001f7224 */ /* 0x000fe200078e021f */
[----:B------:R-:W-:Y:S01]  /*0b50*/  IADD3 R14, -R8, RZ, RZ ;  /* 0x000000ff080e7210 */ /* 0x000fe20007ffe1ff */
[C---:B------:R-:W-:Y:S01]  /*0b60*/  IMAD.HI.U32 R8, R6.reuse, R39, RZ ;  /* 0x0000002706087227 */ /* 0x040fe200078e00ff */
[----:B------:R-:W-:Y:S02]  /*0b70*/  IABS R63, R80 ;  /* 0x00000050003f7213 */ /* 0x000fe40000000000 */
[----:B------:R-:W-:Y:S01]  /*0b80*/  IABS R69, R22 ;  /* 0x0000001600457213 */ /* 0x000fe20000000000 */
[----:B------:R-:W-:Y:S01]  /*0b90*/  IMAD.HI.U32 R12, R6, R35, RZ ;  /* 0x00000023060c7227 */ /* 0x000fe200078e00ff */
[----:B------:R-:W-:Y:S02]  /*0ba0*/  IADD3 R8, -R8, RZ, RZ ;  /* 0x000000ff08087210 */ /* 0x000fe40007ffe1ff */
[C---:B------:R-:W-:Y:S01]  /*0bb0*/  IADD3 R76, R16.reuse, 0x1f, RZ ;  /* 0x0000001f104c7810 */ /* 0x040fe20007ffe0ff */
[----:B------:R-:W-:Y:S01]  /*0bc0*/  IMAD.MOV R12, RZ, RZ, -R12 ;  /* 0x000000ffff0c7224 */ /* 0x000fe200078e0a0c */
[----:B------:R-:W-:Y:S01]  /*0bd0*/  IADD3 R78, R16, 0x1e, RZ ;  /* 0x0000001e104e7810 */ /* 0x000fe20007ffe0ff */
[----:B------:R-:W-:Y:S01]  /*0be0*/  IMAD R39, R0, R8, R39 ;  /* 0x0000000800277224 */ /* 0x000fe200078e0227 */
        /* <DEDUP_REMOVED lines=33> */
[----:B------:R-:W-:Y:S01]  /*0e00*/  IADD3 R12, -R8, RZ, RZ ;  /* 0x000000ff080c7210 */ /* 0x000fe20007ffe1ff */
        /* <DEDUP_REMOVED lines=12> */
[----:B------:R-:W-:Y:S01]  /*0ed0*/  IMAD.HI.U32 R12, R6, R53, RZ ;  /* 0x00000035060c7227 */ /* 0x000fe200078e00ff */
[----:B------:R-:W-:Y:S02]  /*0ee0*/  IABS R95, R48 ;  /* 0x00000030005f7213 */ /* 0x000fe40000000000 */
        /* <DEDUP_REMOVED lines=8> */
[----:B------:R-:W-:-:S02]  /*0f70*/  IABS R57, R18 ;  /* 0x0000001200397213 */ /* 0x000fc40000000000 */
[----:B------:R-:W-:Y:S01]  /*0f80*/  IABS R17, R116 ;  /* 0x0000007400117213 */ /* 0x000fe20000000000 */
[C---:B------:R-:W-:Y:S01]  /*0f90*/  IMAD R53, R0.reuse, R12, R53 ;  /* 0x0000000c00357224 */ /* 0x040fe200078e0235 */
[C---:B------:R-:W-:Y:S01]  /*0fa0*/  ISETP.GT.U32.AND P1, PT, R0.reuse, R9, PT ;  /* 0x000000090000720c */ /* 0x040fe20003f24070 */
[----:B------:R-:W-:Y:S01]  /*0fb0*/  IMAD.MOV R12, RZ, RZ, -R8 ;  /* 0x000000ffff0c7224 */ /* 0x000fe200078e0a08 */
[----:B------:R-:W-:Y:S01]  /*0fc0*/  ISETP.GT.U32.AND P2, PT, R0, R7, PT ;  /* 0x000000070000720c */ /* 0x000fe20003f44070 */
[----:B------:R-:W-:Y:S01]  /*0fd0*/  IMAD.HI.U32 R8, R6, R69, RZ ;  /* 0x0000004506087227 */ /* 0x000fe200078e00ff */
[C---:B------:R-:W-:Y:S01]  /*0fe0*/  ISETP.GT.U32.AND P0, PT, R0.reuse, R11, PT ;  /* 0x0000000b0000720c */ /* 0x040fe20003f04070 */
[----:B------:R-:W-:Y:S01]  /*0ff0*/  STL [R1+0x17f4], R116 ;  /* 0x0017f47401007387 */ /* 0x000fe20000100800 */
[C---:B------:R-:W-:Y:S01]  /*1000*/  ISETP.GT.U32.AND P4, PT, R0.reuse, R13, PT ;  /* 0x0000000d0000720c */ /* 0x040fe20003f84070 */
[----:B------:R-:W-:Y:S01]  /*1010*/  IMAD R63, R0, R12, R63 ;  /* 0x0000000c003f7224 */ /* 0x000fe200078e023f */
[----:B------:R-:W-:Y:S01]  /*1020*/  IADD3 R14, -R8, RZ, RZ ;  /* 0x000000ff080e7210 */ /* 0x000fe20007ffe1ff */
[----:B------:R-:W-:Y:S01]  /*1030*/  IMAD.HI.U32 R8, R6, R67, RZ ;  /* 0x0000004306087227 */ /* 0x000fe200078e00ff */
[C---:B------:R-:W-:Y:S01]  /*1040*/  IADD3 R106, R16.reuse, 0x9, RZ ;  /* 0x00000009106a7810 */ /* 0x040fe20007ffe0ff */
[----:B------:R-:W-:Y:S01]  /*1050*/  STL [R1+0x17f0], R114 ;  /* 0x0017f07201007387 */ /* 0x000fe20000100800 */
[----:B------:R-:W-:Y:S01]  /*1060*/  IADD3 R28, R16, 0xe, RZ ;  /* 0x0000000e101c7810 */ /* 0x000fe20007ffe0ff */
[----:B------:R-:W-:Y:S01]  /*1070*/  IMAD.HI.U32 R12, R6, R65, RZ ;  /* 0x00000041060c7227 */ /* 0x000fe200078e00ff */
[----:B------:R-:W-:Y:S01]  /*1080*/  IADD3 R8, -R8, RZ, RZ ;  /* 0x000000ff08087210 */ /* 0x000fe20007ffe1ff */
[----:B------:R-:W-:Y:S01]  /*1090*/  STL [R1+0x1804], R112 ;  /* 0x0018047001007387 */ /* 0x000fe20000100800 */
[-C--:B------:R-:W-:Y:S01]  /*10a0*/  @!P2 IADD3 R7, R7, -R0.reuse, RZ ;  /* 0x800000000707a210 */ /* 0x080fe20007ffe0ff */
[----:B------:R-:W-:Y:S01]  /*10b0*/  IMAD.MOV R12, RZ, RZ, -R12 ;  /* 0x000000ffff0c7224 */ /* 0x000fe200078e0a0c */
[----:B------:R-:W-:Y:S01]  /*10c0*/  @!P0 IADD3 R11, R11, -R0, RZ ;  /* 0x800000000b0b8210 */ /* 0x000fe20007ffe0ff */
[----:B------:R-:W-:Y:S01]  /*10d0*/  IMAD R67, R0, R8, R67 ;  /* 0x0000000800437224 */ /* 0x000fe200078e0243 */
[----:B------:R-:W-:Y:S01]  /*10e0*/  IABS R27, R106 ;  /* 0x0000006a001b7213 */ /* 0x000fe20000000000 */
[----:B------:R-:W-:Y:S01]  /*10f0*/  IMAD.HI.U32 R8, R6, R73, RZ ;  /* 0x0000004906087227 */ /* 0x000fe200078e00ff */
[----:B------:R-:W-:Y:S01]  /*1100*/  IABS R37, R28 ;  /* 0x0000001c00257213 */ /* 0x000fe20000000000 */
[----:B------:R-:W-:Y:S01]  /*1110*/  STL [R1+0x1810], R110 ;  /* 0x0018106e01007387 */ /* 0x000fe20000100800 */
[----:B------:R-:W-:Y:S01]  /*1120*/  IADD3 R26, R16, 0x13, RZ ;  /* 0x00000013101a7810 */ /* 0x000fe20007ffe0ff */
[----:B------:R-:W-:Y:S01]  /*1130*/  IMAD R65, R0, R12, R65 ;  /* 0x0000000c00417224 */ /* 0x000fe200078e0241 */
[----:B------:R-:W-:Y:S01]  /*1140*/  IADD3 R24, R16, 0x18, RZ ;  /* 0x0000001810187810 */ /* 0x000fe20007ffe0ff */
[----:B------:R-:W-:Y:S01]  /*1150*/  IMAD.MOV R12, RZ, RZ, -R8 ;  /* 0x000000ffff0c7224 */ /* 0x000fe200078e0a08 */
[----:B------:R-:W-:Y:S01]  /*1160*/  IABS R47, R26 ;  /* 0x0000001a002f7213 */ /* 0x000fe20000000000 */
[----:B------:R-:W-:Y:S01]  /*1170*/  IMAD.HI.U32 R8, R6, R77, RZ ;  /* 0x0000004d06087227 */ /* 0x000fe200078e00ff */
[----:B------:R-:W-:Y:S01]  /*1180*/  STL [R1+0x1814], R108 ;  /* 0x0018146c01007387 */ /* 0x000fe20000100800 */
[----:B------:R-:W-:-:S02]  /*1190*/  IABS R61, R24 ;  /* 0x00000018003d7213 */ /* 0x000fc40000000000 */
[----:B------:R-:W-:Y:S01]  /*11a0*/  IMAD R69, R0, R14, R69 ;  /* 0x0000000e00457224 */ /* 0x000fe200078e0245 */
[----:B------:R-:W-:Y:S01]  /*11b0*/  STL [R1+0x1820], R106 ;  /* 0x0018206a01007387 */ /* 0x000fe20000100800 */
[----:B------:R-:W-:Y:S01]  /*11c0*/  IMAD.MOV R14, RZ, RZ, -R8 ;  /* 0x000000ffff0e7224 */ /* 0x000fe200078e0a08 */
[----:B------:R-:W-:Y:S01]  /*11d0*/  IADD3 R20, R16, 0x1d, RZ ;  /* 0x0000001d10147810 */ /* 0x000fe20007ffe0ff */
[----:B------:R-:W-:Y:S01]  /*11e0*/  IMAD.HI.U32 R8, R6, R81, RZ ;  /* 0x0000005106087227 */ /* 0x000fe200078e00ff */
[----:B------:R-:W-:Y:S01]  /*11f0*/  STL [R1+0x182c], R104 ;  /* 0x00182c6801007387 */ /* 0x000fe20000100800 */
[----:B------:R-:W-:Y:S02]  /*1200*/  IADD3 R70, R16, 0x22, RZ ;  /* 0x0000002210467810 */ /* 0x000fe40007ffe0ff */
[----:B------:R-:W-:Y:S01]  /*1210*/  IMAD R73, R0, R12, R73 ;  /* 0x0000000c00497224 */ /* 0x000fe200078e0249 */
[----:B------:R-:W-:Y:S01]  /*1220*/  STL [R1+0x1844], R102 ;  /* 0x0018446601007387 */ /* 0x000fe20000100800 */
[----:B------:R-:W-:Y:S01]  /*1230*/  IMAD.MOV R8, RZ, RZ, -R8 ;  /* 0x000000ffff087224 */ /* 0x000fe200078e0a08 */
[----:B------:R-:W-:Y:S01]  /*1240*/  IABS R71, R20 ;  /* 0x0000001400477213 */ /* 0x000fe20000000000 */
[----:B------:R-:W-:Y:S01]  /*1250*/  IMAD.HI.U32 R12, R6, R75, RZ ;  /* 0x0000004b060c7227 */ /* 0x000fe200078e00ff */
[----:B------:R-:W-:Y:S01]  /*1260*/  STL [R1+0x1840], R101 ;  /* 0x0018406501007387 */ /* 0x000fe20000100800 */
[----:B------:R-:W-:-:S02]  /*1270*/  IABS R79, R70 ;  /* 0x00000046004f7213 */ /* 0x000fc40000000000 */
[----:B------:R-:W-:Y:S01]  /*1280*/  IMAD R81, R0, R8, R81 ;  /* 0x0000000800517224 */ /* 0x000fe200078e0251 */
[----:B------:R1:W-:Y:S01]  /*1290*/  STL [R1+0x1854], R99 ;  /* 0x0018546301007387 */ /* 0x0003e20000100800 */
[----:B------:R-:W-:Y:S01]  /*12a0*/  IMAD.MOV R12, RZ, RZ, -R12 ;  /* 0x000000ffff0c7224 */ /* 0x000fe200078e0a0c */
[----:B------:R-:W-:Y:S01]  /*12b0*/  IADD3 R60, R16, 0x27, RZ ;  /* 0x00000027103c7810 */ /* 0x000fe20007ffe0ff */
[----:B------:R-:W-:Y:S01]  /*12c0*/  IMAD.HI.U32 R8, R6, R83, RZ ;  /* 0x0000005306087227 */ /* 0x000fe200078e00ff */
[----:B------:R-:W-:Y:S01]  /*12d0*/  IADD3 R50, R16, 0x2c, RZ ;  /* 0x0000002c10327810 */ /* 0x000fe20007ffe0ff */
[----:B------:R2:W-:Y:S01]  /*12e0*/  STL [R1+0x185c], R28 ;  /* 0x00185c1c01007387 */ /* 0x0005e20000100800 */
[----:B------:R-:W-:Y:S01]  /*12f0*/  IABS R91, R60 ;  /* 0x0000003c005b7213 */ /* 0x000fe20000000000 */
[----:B------:R-:W-:Y:S01]  /*1300*/  IMAD R75, R0, R12, R75 ;  /* 0x0000000c004b7224 */ /* 0x000fe200078e024b */
[----:B------:R-:W-:Y:S01]  /*1310*/  IADD3 R12, -R8, RZ, RZ ;  /* 0x000000ff080c7210 */ /* 0x000fe20007ffe1ff */
        /* <DEDUP_REMOVED lines=9> */
[----:B------:R-:W-:Y:S01]  /*13b0*/  IABS R111, R40 ;  /* 0x00000028006f7213 */ /* 0x000fe20000000000 */
[----:B------:R-:W-:Y:S01]  /*13c0*/  STL [R1+0x1870], R98 ;  /* 0x0018706201007387 */ /* 0x000fe20000100800 */
[----:B------:R-:W-:Y:S01]  /*13d0*/  IADD3 R38, R16, 0x32, RZ ;  /* 0x0000003210267810 */ /* 0x000fe20007ffe0ff */
[----:B------:R-:W-:Y:S01]  /*13e0*/  IMAD R83, R0, R12, R83 ;  /* 0x0000000c00537224 */ /* 0x000fe200078e0253 */
[----:B------:R-:W-:Y:S01]  /*13f0*/  IADD3 R36, R16, 0x33, RZ ;  /* 0x0000003310247810 */ /* 0x000fe20007ffe0ff */
[----:B------:R-:W-:Y:S01]  /*1400*/  IMAD.HI.U32 R12, R6, R85, RZ ;  /* 0x00000055060c7227 */ /* 0x000fe200078e00ff */
[----:B------:R-:W-:Y:S01]  /*1410*/  IABS R113, R38 ;  /* 0x0000002600717213 */ /* 0x000fe20000000000 */
[----:B------:R-:W-:Y:S01]  /*1420*/  STL [R1+0x1884], R96 ;  /* 0x0018846001007387 */ /* 0x000fe20000100800 */
        /* <DEDUP_REMOVED lines=8> */
[----:B------:R-:W-:Y:S01]  /*14b0*/  IABS R117, R34 ;  /* 0x0000002200757213 */ /* 0x000fe20000000000 */
[----:B------:R-:W-:Y:S01]  /*14c0*/  STL [R1+0x188c], R94 ;  /* 0x00188c5e01007387 */ /* 0x000fe20000100800 */
[----:B------:R-:W-:Y:S01]  /*14d0*/  IABS R119, R32 ;  /* 0x0000002000777213 */ /* 0x000fe20000000000 */
[----:B------:R-:W-:Y:S01]  /*14e0*/  IMAD R85, R0, R12, R85 ;  /* 0x0000000c00557224 */ /* 0x000fe200078e0255 */
[----:B------:R-:W-:Y:S01]  /*14f0*/  IADD3 R30, R16, 0x36, RZ ;  /* 0x00000036101e7810 */ /* 0x000fe20007ffe0ff */
[----:B------:R-:W-:Y:S01]  /*1500*/  IMAD.MOV R12, RZ, RZ, -R8 ;  /* 0x000000ffff0c7224 */ /* 0x000fe200078e0a08 */
[----:B------:R-:W-:Y:S01]  /*1510*/  STL [R1+0x18a4], R26 ;  /* 0x0018a41a01007387 */ /* 0x000fe20000100800 */
[----:B------:R-:W-:Y:S01]  /*1520*/  IMAD.HI.U32 R8, R6, R103, RZ ;  /* 0x0000006706087227 */ /* 0x000fe200078e00ff */
[----:B------:R-:W-:-:S02]  /*1530*/  IABS R121, R30 ;  /* 0x0000001e00797213 */ /* 0x000fc40000000000 */
[----:B------:R-:W-:Y:S01]  /*1540*/  STL [R1+0x18a0], R92 ;  /* 0x0018a05c01007387 */ /* 0x000fe20000100800 */
[----:B------:R-:W-:Y:S01]  /*1550*/  IMAD R93, R0, R12, R93 ;  /* 0x0000000c005d7224 */ /* 0x000fe200078e025d */
[----:B------:R-:W-:Y:S01]  /*1560*/  IADD3 R14, -R8, RZ, RZ ;  /* 0x000000ff080e7210 */ /* 0x000fe20007ffe1ff */
[C---:B------:R-:W-:Y:S01]  /*1570*/  IMAD.HI.U32 R8, R6.reuse, R97, RZ ;  /* 0x0000006106087227 */ /* 0x040fe200078e00ff */
[----:B------:R-:W-:Y:S03]  /*1580*/  STL [R1+0x18b4], R90 ;  /* 0x0018b45a01007387 */ /* 0x000fe60000100800 */
[----:B------:R-:W-:Y:S01]  /*1590*/  IMAD.HI.U32 R12, R6, R95, RZ ;  /* 0x0000005f060c7227 */ /* 0x000fe200078e00ff */
[----:B------:R-:W-:Y:S01]  /*15a0*/  IADD3 R8, -R8, RZ, RZ ;  /* 0x000000ff08087210 */ /* 0x000fe20007ffe1ff */
[----:B------:R-:W-:Y:S02]  /*15b0*/  STL [R1+0x18bc], R88 ;  /* 0x0018bc5801007387 */ /* 0x000fe40000100800 */
[----:B------:R-:W-:-:S02]  /*15c0*/  IMAD.MOV R12, RZ, RZ, -R12 ;  /* 0x000000ffff0c7224 */ /* 0x000fc400078e0a0c */
[----:B------:R-:W-:Y:S01]  /*15d0*/  IMAD R97, R0, R8, R97 ;  /* 0x0000000800617224 */ /* 0x000fe200078e0261 */
[----:B------:R-:W-:Y:S01]  /*15e0*/  STL [R1+0x18d4], R86 ;  /* 0x0018d45601007387 */ /* 0x000fe20000100800 */
[----:B------:R-:W-:-:S03]  /*15f0*/  IMAD.HI.U32 R8, R6, R107, RZ ;  /* 0x0000006b06087227 */ /* 0x000fc600078e00ff */
[----:B------:R-:W-:Y:S01]  /*1600*/  STL [R1+0x18d0], R24 ;  /* 0x0018d01801007387 */ /* 0x000fe20000100800 */
[----:B------:R-:W-:Y:S02]  /*1610*/  IMAD R95, R0, R12, R95 ;  /* 0x0000000c005f7224 */ /* 0x000fe400078e025f */
[----:B------:R-:W-:Y:S01]  /*1620*/  IMAD.MOV R12, RZ, RZ, -R8 ;  /* 0x000000ffff0c7224 */ /* 0x000fe200078e0a08 */
[----:B------:R-:W-:Y:S01]  /*1630*/  STL [R1+0x18e4], R84 ;  /* 0x0018e45401007387 */ /* 0x000fe20000100800 */
[----:B------:R-:W-:-:S03]  /*1640*/  IMAD.HI.U32 R10, R6, R17, RZ ;  /* 0x00000011060a7227 */ /* 0x000fc600078e00ff */
[----:B------:R-:W-:Y:S01]  /*1650*/  STL [R1+0x18e8], R82 ;  /* 0x0018e85201007387 */ /* 0x000fe20000100800 */
[----:B------:R-:W-:Y:S01]  /*1660*/  IMAD R107, R0, R12, R107 ;  /* 0x0000000c006b7224 */ /* 0x000fe200078e026b */
[----:B------:R-:W-:Y:S01]  /*1670*/  IADD3 R10, -R10, RZ, RZ ;  /* 0x000000ff0a0a7210 */ /* 0x000fe20007ffe1ff */
[----:B------:R-:W-:Y:S01]  /*1680*/  IMAD.HI.U32 R12, R6, R57, RZ ;  /* 0x00000039060c7227 */ /* 0x000fe200078e00ff */
[----:B------:R-:W-:Y:S03]  /*1690*/  STL [R1+0x18e0], R80 ;  /* 0x0018e05001007387 */ /* 0x000fe60000100800 */
[----:B------:R-:W-:Y:S01]  /*16a0*/  IMAD.MOV R12, RZ, RZ, -R12 ;  /* 0x000000ffff0c7224 */ /* 0x000fe200078e0a0c */
[----:B------:R-:W-:Y:S01]  /*16b0*/  STL [R1+0x18dc], R22 ;  /* 0x0018dc1601007387 */ /* 0x000fe20000100800 */
[C---:B------:R-:W-:Y:S02]  /*16c0*/  IMAD R17, R0.reuse, R10, R17 ;  /* 0x0000000a00117224 */ /* 0x040fe400078e0211 */
[C---:B------:R-:W-:Y:S01]  /*16d0*/  IMAD R57, R0.reuse, R12, R57 ;  /* 0x0000000c00397224 */ /* 0x040fe200078e0239 */
[----:B------:R-:W-:Y:S01]  /*16e0*/  STL [R1+0x18d8], R20 ;  /* 0x0018d81401007387 */ /* 0x000fe20000100800 */
[--C-:B------:R-:W-:Y:S01]  /*16f0*/  @!P1 IMAD.IADD R9, R9, 0x1, -R0.reuse ;  /* 0x0000000109099824 */ /* 0x100fe200078e0a00 */
[C---:B------:R-:W-:Y:S01]  /*1700*/  ISETP.GT.U32.AND P3, PT, R0.reuse, R17, PT ;  /* 0x000000110000720c */ /* 0x040fe20003f64070 */
[----:B------:R-:W-:Y:S01]  /*1710*/  @!P4 IMAD.IADD R13, R13, 0x1, -R0 ;  /* 0x000000010d0dc824 */ /* 0x000fe200078e0a00 */
[----:B------:R-:W-:Y:S01]  /*1720*/  ISETP.GT.U32.AND P6, PT, R0, R57, PT ;  /* 0x000000390000720c */ /* 0x000fe20003fc4070 */
[----:B------:R-:W-:Y:S01]  /*1730*/  IMAD.HI.U32 R10, R6, R27, RZ ;  /* 0x0000001b060a7227 */ /* 0x000fe200078e00ff */
[C---:B------:R-:W-:Y:S01]  /*1740*/  ISETP.GT.U32.AND P1, PT, R0.reuse, R7, PT ;  /* 0x000000070000720c */ /* 0x040fe20003f24070 */
[----:B------:R-:W-:Y:S01]  /*1750*/  STL [R1+0x18cc], R78 ;  /* 0x0018cc4e01007387 */ /* 0x000fe20000100800 */
[C---:B------:R-:W-:Y:S01]  /*1760*/  ISETP.GT.U32.AND P0, PT, R0.reuse, R9, PT ;  /* 0x000000090000720c */ /* 0x040fe20003f04070 */
[----:B------:R-:W-:Y:S01]  /*1770*/  IMAD.MOV R10, RZ, RZ, -R10 ;  /* 0x000000ffff0a7224 */ /* 0x000fe200078e0a0a */
[C---:B------:R-:W-:Y:S01]  /*1780*/  ISETP.GT.U32.AND P4, PT, R0.reuse, R11, PT ;  /* 0x0000000b0000720c */ /* 0x040fe20003f84070 */
[C---:B------:R-:W-:Y:S01]  /*1790*/  IMAD R103, R0.reuse, R14, R103 ;  /* 0x0000000e00677224 */ /* 0x040fe200078e0267 */
[----:B------:R-:W-:Y:S01]  /*17a0*/  STL [R1+0x18c8], R76 ;  /* 0x0018c84c01007387 */ /* 0x000fe20000100800 */
[----:B------:R-:W-:-:S02]  /*17b0*/  IMAD R27, R0, R10, R27 ;  /* 0x0000000a001b7224 */ /* 0x000fc400078e021b */
[--C-:B------:R-:W-:Y:S01]  /*17c0*/  @!P3 IMAD.IADD R17, R17, 0x1, -R0.reuse ;  /* 0x000000011111b824 */ /* 0x100fe200078e0a00 */
[C---:B------:R-:W-:Y:S01]  /*17d0*/  ISETP.GT.U32.AND P3, PT, R0.reuse, R13, PT ;  /* 0x0000000d0000720c */ /* 0x040fe20003f64070 */
[--C-:B------:R-:W-:Y:S01]  /*17e0*/  @!P6 IMAD.IADD R57, R57, 0x1, -R0.reuse ;  /* 0x000000013939e824 */ /* 0x100fe200078e0a00 */
[----:B------:R3:W-:Y:S01]  /*17f0*/  STL [R1+0x18c4], R74 ;  /* 0x0018c44a01007387 */ /* 0x0007e20000100800 */
[--C-:B------:R-:W-:Y:S01]  /*1800*/  @!P1 IMAD.IADD R7, R7, 0x1, -R0.reuse ;  /* 0x0000000107079824 */ /* 0x100fe200078e0a00 */
[C---:B------:R-:W-:Y:S01]  /*1810*/  ISETP.GT.U32.AND P1, PT, R0.reuse, R19, PT ;  /* 0x000000130000720c */ /* 0x040fe20003f24070 */
[----:B------:R-:W-:Y:S01]  /*1820*/  @!P0 IMAD.IADD R9, R9, 0x1, -R0 ;  /* 0x0000000109098824 */ /* 0x000fe200078e0a00 */
[----:B------:R-:W-:Y:S01]  /*1830*/  ISETP.GT.U32.AND P2, PT, R0, R57, PT ;  /* 0x000000390000720c */ /* 0x000fe20003f44070 */
[----:B------:R-:W-:Y:S01]  /*1840*/  IMAD.HI.U32 R10, R6, R37, RZ ;  /* 0x00000025060a7227 */ /* 0x000fe200078e00ff */
[C---:B------:R-:W-:Y:S01]  /*1850*/  ISETP.GT.U32.AND P0, PT, R0.reuse, R21, PT ;  /* 0x000000150000720c */ /* 0x040fe20003f04070 */
[----:B------:R-:W-:Y:S01]  /*1860*/  STL [R1+0x18c0], R72 ;  /* 0x0018c04801007387 */ /* 0x000fe20000100800 */
[----:B------:R-:W-:Y:S01]  /*1870*/  @!P4 IADD3 R11, R11, -R0, RZ ;  /* 0x800000000b0bc210 */ /* 0x000fe20007ffe0ff */
[----:B------:R-:W-:Y:S01]  /*1880*/  IMAD.MOV R10, RZ, RZ, -R10 ;  /* 0x000000ffff0a7224 */ /* 0x000fe200078e0a0a */
[C---:B------:R-:W-:Y:S01]  /*1890*/  ISETP.GT.U32.AND P4, PT, R0.reuse, R23, PT ;  /* 0x000000170000720c */ /* 0x040fe20003f84070 */
[--C-:B------:R-:W-:Y:S01]  /*18a0*/  @!P3 IMAD.IADD R13, R13, 0x1, -R0.reuse ;  /* 0x000000010d0db824 */ /* 0x100fe200078e0a00 */
[C---:B------:R-:W-:Y:S01]  /*18b0*/  ISETP.GT.U32.AND P6, PT, R0.reuse, R17, PT ;  /* 0x000000110000720c */ /* 0x040fe20003fc4070 */
[----:B------:R-:W-:Y:S01]  /*18c0*/  IMAD R37, R0, R10, R37 ;  /* 0x0000000a00257224 */ /* 0x000fe200078e0225 */
[----:B------:R-:W-:Y:S01]  /*18d0*/  ISETP.GE.AND P3, PT, R16, RZ, PT ;  /* 0x000000ff1000720c */ /* 0x000fe20003f66270 */
[--C-:B------:R-:W-:Y:S01]  /*18e0*/  @!P1 IMAD.IADD R19, R19, 0x1, -R0.reuse ;  /* 0x0000000113139824 */ /* 0x100fe200078e0a00 */
[----:B------:R-:W-:Y:S01]  /*18f0*/  ISETP.GE.AND P1, PT, R120, RZ, PT ;  /* 0x000000ff7800720c */ /* 0x000fe20003f26270 */
[----:B------:R-:W-:Y:S01]  /*1900*/  IMAD.HI.U32 R10, R6, R47, RZ ;  /* 0x0000002f060a7227 */ /* 0x000fe200078e00ff */
[-C--:B------:R-:W-:Y:S01]  /*1910*/  @!P2 IADD3 R57, R57, -R0.reuse, RZ ;  /* 0x800000003939a210 */ /* 0x080fe20007ffe0ff */
[----:B------:R-:W-:Y:S01]  /*1920*/  STL [R1+0x18b8], R70 ;  /* 0x0018b84601007387 */ /* 0x000fe20000100800 */
[----:B------:R-:W-:Y:S01]  /*1930*/  ISETP.GT.U32.AND P2, PT, R0, R15, PT ;  /* 0x0000000f0000720c */ /* 0x000fe20003f44070 */
[--C-:B------:R-:W-:Y:S01]  /*1940*/  @!P0 IMAD.IADD R21, R21, 0x1, -R0.reuse ;  /* 0x0000000115158824 */ /* 0x100fe200078e0a00 */
[----:B------:R-:W-:Y:S01]  /*1950*/  ISETP.GE.AND P0, PT, R118, RZ, PT ;  /* 0x000000ff7600720c */ /* 0x000fe20003f06270 */
[----:B------:R-:W-:Y:S01]  /*1960*/  IMAD.HI.U32 R8, R6, R109, RZ ;  /* 0x0000006d06087227 */ /* 0x000fe200078e00ff */
[-C--:B------:R-:W-:Y:S01]  /*1970*/  @!P4 IADD3 R23, R23, -R0.reuse, RZ ;  /* 0x800000001717c210 */ /* 0x080fe20007ffe0ff */
[----:B------:R-:W-:Y:S01]  /*1980*/  STL [R1+0x18b0], R68 ;  /* 0x0018b04401007387 */ /* 0x000fe20000100800 */
[----:B------:R-:W-:Y:S01]  /*1990*/  ISETP.GE.AND P4, PT, R116, RZ, PT ;  /* 0x000000ff7400720c */ /* 0x000fe20003f86270 */
[----:B------:R-:W-:Y:S01]  /*19a0*/  @!P6 IMAD.IADD R17, R17, 0x1, -R0 ;  /* 0x000000011111e824 */ /* 0x000fe200078e0a00 */
[C---:B------:R-:W-:Y:S01]  /*19b0*/  ISETP.GT.U32.AND P6, PT, R0.reuse, R27, PT ;  /* 0x0000001b0000720c */ /* 0x040fe20003fc4070 */
[----:B------:R-:W-:Y:S01]  /*19c0*/  @!P1 IMAD.MOV R11, RZ, RZ, -R11 ;  /* 0x000000ffff0b9224 */ /* 0x000fe200078e0a0b */
[----:B------:R-:W-:Y:S01]  /*19d0*/  @!P3 IADD3 R7, -R7, RZ, RZ ;  /* 0x000000ff0707b210 */ /* 0x000fe20007ffe1ff */
[----:B------:R-:W-:Y:S01]  /*19e0*/  IMAD.MOV R14, RZ, RZ, -R8 ;  /* 0x000000ffff0e7224 */ /* 0x000fe200078e0a08 */
[----:B------:R-:W-:Y:S01]  /*19f0*/  ISETP.GT.U32.AND P1, PT, R0, R21, PT ;  /* 0x000000150000720c */ /* 0x000fe20003f24070 */
[----:B------:R-:W-:Y:S01]  /*1a00*/  IMAD.HI.U32 R8, R6, R113, RZ ;  /* 0x0000007106087227 */ /* 0x000fe200078e00ff */
[----:B------:R-:W-:Y:S01]  /*1a10*/  @!P2 IADD3 R15, R15, -R0, RZ ;  /* 0x800000000f0fa210 */ /* 0x000fe20007ffe0ff */
[----:B------:R-:W-:Y:S01]  /*1a20*/  STL [R1+0x18ac], R66 ;  /* 0x0018ac4201007387 */ /* 0x000fe20000100800 */
[----:B------:R-:W-:Y:S01]  /*1a30*/  ISETP.GE.AND P2, PT, R122, RZ, PT ;  /* 0x000000ff7a00720c */ /* 0x000fe20003f46270 */
[C---:B------:R-:W-:Y:S01]  /*1a40*/  IMAD R109, R0.reuse, R14, R109 ;  /* 0x0000000e006d7224 */ /* 0x040fe200078e026d */
[----:B------:R-:W-:Y:S01]  /*1a50*/  @!P0 IADD3 R13, -R13, RZ, RZ ;  /* 0x000000ff0d0d8210 */ /* 0x000fe20007ffe1ff */
[----:B------:R-:W-:Y:S01]  /*1a60*/  @!P4 IMAD.MOV R17, RZ, RZ, -R17 ;  /* 0x000000ffff11c224 */ /* 0x000fe200078e0a11 */
[C---:B------:R-:W-:Y:S01]  /*1a70*/  ISETP.GT.U32.AND P3, PT, R0.reuse, R15, PT ;  /* 0x0000000f0000720c */ /* 0x040fe20003f64070 */
[----:B------:R-:W-:Y:S01]  /*1a80*/  @!P6 IMAD.IADD R27, R27, 0x1, -R0 ;  /* 0x000000011b1be824 */ /* 0x000fe200078e0a00 */
[C---:B------:R-:W-:Y:S01]  /*1a90*/  ISETP.GT.U32.AND P0, PT, R0.reuse, R23, PT ;  /* 0x000000170000720c */ /* 0x040fe20003f04070 */
[----:B------:R-:W-:Y:S01]  /*1aa0*/  IMAD.MOV R8, RZ, RZ, -R8 ;  /* 0x000000ffff087224 */ /* 0x000fe200078e0a08 */
[C---:B------:R-:W-:Y:S01]  /*1ab0*/  ISETP.GT.U32.AND P4, PT, R0.reuse, R25, PT ;  /* 0x000000190000720c */ /* 0x040fe20003f84070 */
[--C-:B------:R-:W-:Y:S01]  /*1ac0*/  @!P1 IMAD.IADD R21, R21, 0x1, -R0.reuse ;  /* 0x0000000115159824 */ /* 0x100fe200078e0a00 */
[C---:B------:R-:W-:Y:S01]  /*1ad0*/  ISETP.GT.U32.AND P1, PT, R0.reuse, R33, PT ;  /* 0x000000210000720c */ /* 0x040fe20003f24070 */
[C---:B------:R-:W-:Y:S01]  /*1ae0*/  IMAD R113, R0.reuse, R8, R113 ;  /* 0x0000000800717224 */ /* 0x040fe200078e0271 */
[C---:B------:R-:W-:Y:S01]  /*1af0*/  ISETP.GT.U32.AND P6, PT, R0.reuse, R27, PT ;  /* 0x0000001b0000720c */ /* 0x040fe20003fc4070 */
[----:B------:R-:W-:Y:S01]  /*1b00*/  @!P2 IMAD.MOV R9, RZ, RZ, -R9 ;  /* 0x000000ffff09a224 */ /* 0x000fe200078e0a09 */
[----:B------:R-:W-:Y:S01]  /*1b10*/  ISETP.GT.U32.AND P2, PT, R0, R19, PT ;  /* 0x000000130000720c */ /* 0x000fe20003f44070 */
[----:B------:R-:W-:Y:S01]  /*1b20*/  IMAD.HI.U32 R8, R6, R115, RZ ;  /* 0x0000007306087227 */ /* 0x000fe200078e00ff */
[----:B------:R-:W-:Y:S01]  /*1b30*/  IADD3 R10, -R10, RZ, RZ ;  /* 0x000000ff0a0a7210 */ /* 0x000fe20007ffe1ff */
[----:B------:R-:W-:Y:S02]  /*1b40*/  STL [R1+0x18a8], R64 ;  /* 0x0018a84001007387 */ /* 0x000fe40000100800 */
[--C-:B------:R-:W-:Y:S01]  /*1b50*/  @!P3 IMAD.IADD R15, R15, 0x1, -R0.reuse ;  /* 0x000000010f0fb824 */ /* 0x100fe200078e0a00 */
[----:B------:R-:W-:Y:S01]  /*1b60*/  ISETP.GT.U32.AND P3, PT, R0, R29, PT ;  /* 0x0000001d0000720c */ /* 0x000fe20003f64070 */
[--C-:B------:R-:W-:Y:S01]  /*1b70*/  @!P0 IMAD.IADD R23, R23, 0x1, -R0.reuse ;  /* 0x0000000117178824 */ /* 0x100fe200078e0a00 */
[----:B------:R-:W-:Y:S01]  /*1b80*/  ISETP.GE.AND P0, PT, R114, RZ, PT ;  /* 0x000000ff7200720c */ /* 0x000fe20003f06270 */
[--C-:B------:R-:W-:Y:S01]  /*1b90*/  @!P4 IMAD.IADD R25, R25, 0x1, -R0.reuse ;  /* 0x000000011919c824 */ /* 0x100fe200078e0a00 */
[----:B------:R-:W-:Y:S01]  /*1ba0*/  ISETP.GE.AND P4, PT, R112, RZ, PT ;  /* 0x000000ff7000720c */ /* 0x000fe20003f86270 */
[--C-:B------:R-:W-:Y:S01]  /*1bb0*/  @!P1 IMAD.IADD R33, R33, 0x1, -R0.reuse ;  /* 0x0000000121219824 */ /* 0x100fe200078e0a00 */
[----:B------:R-:W-:Y:S01]  /*1bc0*/  ISETP.GE.AND P1, PT, R106, RZ, PT ;  /* 0x000000ff6a00720c */ /* 0x000fe20003f26270 */
[----:B------:R-:W-:Y:S01]  /*1bd0*/  IMAD R47, R0, R10, R47 ;  /* 0x0000000a002f7224 */ /* 0x000fe200078e022f */
[-C--:B------:R-:W-:Y:S01]  /*1be0*/  @!P2 IADD3 R19, R19, -R0.reuse, RZ ;  /* 0x800000001313a210 */ /* 0x080fe20007ffe0ff */
[----:B------:R-:W-:Y:S01]  /*1bf0*/  IMAD.HI.U32 R10, R6, R61, RZ ;  /* 0x0000003d060a7227 */ /* 0x000fe200078e00ff */
[----:B------:R-:W-:Y:S01]  /*1c00*/  ISETP.GT.U32.AND P2, PT, R0, R31, PT ;  /* 0x0000001f0000720c */ /* 0x000fe20003f44070 */
[----:B------:R-:W-:Y:S01]  /*1c10*/  STL [R1+0x189c], R62 ;  /* 0x00189c3e01007387 */ /* 0x000fe20000100800 */
[-C--:B------:R-:W-:Y:S01]  /*1c20*/  @!P6 IADD3 R27, R27, -R0.reuse, RZ ;  /* 0x800000001b1be210 */ /* 0x080fe20007ffe0ff */
[----:B------:R-:W-:Y:S01]  /*1c30*/  @!P3 IMAD.IADD R29, R29, 0x1, -R0 ;  /* 0x000000011d1db824 */ /* 0x000fe200078e0a00 */
[----:B------:R-:W-:Y:S01]  /*1c40*/  ISETP.GE.AND P3, PT, R110, RZ, PT ;  /* 0x000000ff6e00720c */ /* 0x000fe20003f66270 */
[----:B------:R-:W-:Y:S01]  /*1c50*/  @!P0 IMAD.MOV R15, RZ, RZ, -R15 ;  /* 0x000000ffff0f8224 */ /* 0x000fe200078e0a0f */
[C---:B------:R-:W-:Y:S01]  /*1c60*/  ISETP.GT.U32.AND P0, PT, R0.reuse, R25, PT ;  /* 0x000000190000720c */ /* 0x040fe20003f04070 */
[----:B------:R-:W-:Y:S01]  /*1c70*/  @!P4 IMAD.MOV R19, RZ, RZ, -R19 ;  /* 0x000000ffff13c224 */ /* 0x000fe200078e0a13 */
[C---:B------:R-:W-:Y:S01]  /*1c80*/  ISETP.GT.U32.AND P6, PT, R0.reuse, R37, PT ;  /* 0x000000250000720c */ /* 0x040fe20003fc4070 */
[----:B------:R-:W-:Y:S01]  /*1c90*/  @!P1 IMAD.MOV R27, RZ, RZ, -R27 ;  /* 0x000000ffff1b9224 */ /* 0x000fe200078e0a1b */
[C---:B------:R-:W-:Y:S01]  /*1ca0*/  ISETP.GT.U32.AND P4, PT, R0.reuse, R29, PT ;  /* 0x0000001d0000720c */ /* 0x040fe20003f84070 */
[----:B------:R-:W-:Y:S01]  /*1cb0*/  IMAD.MOV R10, RZ, RZ, -R10 ;  /* 0x000000ffff0a7224 */ /* 0x000fe200078e0a0a */
[C---:B------:R-:W-:Y:S01]  /*1cc0*/  ISETP.GT.U32.AND P1, PT, R0.reuse, R35, PT ;  /* 0x000000230000720c */ /* 0x040fe20003f24070 */
[----:B------:R-:W-:Y:S01]  /*1cd0*/  STL [R1+0x1898], R60 ;  /* 0x0018983c01007387 */ /* 0x000fe20000100800 */
[----:B------:R-:W-:Y:S01]  /*1ce0*/  @!P2 IADD3 R31, R31, -R0, RZ ;  /* 0x800000001f1fa210 */ /* 0x000fe20007ffe0ff */
[----:B------:R-:W-:Y:S01]  /*1cf0*/  IMAD R61, R0, R10, R61 ;  /* 0x0000000a003d7224 */ /* 0x000fe200078e023d */
[----:B------:R-:W-:Y:S01]  /*1d00*/  ISETP.GE.AND P2, PT, R108, RZ, PT ;  /* 0x000000ff6c00720c */ /* 0x000fe20003f46270 */
[----:B------:R-:W-:Y:S01]  /*1d10*/  IMAD.HI.U32 R10, R6, R71, RZ ;  /* 0x00000047060a7227 */ /* 0x000fe200078e00ff */
[----:B------:R-:W-:Y:S01]  /*1d20*/  @!P3 IADD3 R21, -R21, RZ, RZ ;  /* 0x000000ff1515b210 */ /* 0x000fe20007ffe1ff */
[----:B------:R-:W-:Y:S01]  /*1d30*/  STL [R1+0x1894], R58 ;  /* 0x0018943a01007387 */ /* 0x000fe20000100800 */
[-C--:B------:R-:W-:Y:S01]  /*1d40*/  @!P0 IADD3 R25, R25, -R0.reuse, RZ ;  /* 0x8000000019198210 */ /* 0x080fe20007ffe0ff */
[----:B------:R-:W-:Y:S01]  /*1d50*/  IMAD.MOV R10, RZ, RZ, -R10 ;  /* 0x000000ffff0a7224 */ /* 0x000fe200078e0a0a */
[C---:B------:R-:W-:Y:S01]  /*1d60*/  ISETP.GT.U32.AND P3, PT, R0.reuse, R31, PT ;  /* 0x0000001f0000720c */ /* 0x040fe20003f64070 */
[--C-:B------:R-:W-:Y:S01]  /*1d70*/  @!P4 IMAD.IADD R29, R29, 0x1, -R0.reuse ;  /* 0x000000011d1dc824 */ /* 0x100fe200078e0a00 */
[C---:B------:R-:W-:Y:S01]  /*1d80*/  ISETP.GT.U32.AND P0, PT, R0.reuse, R39, PT ;  /* 0x000000270000720c */ /* 0x040fe20003f04070 */
[--C-:B------:R-:W-:Y:S01]  /*1d90*/  @!P1 IMAD.IADD R35, R35, 0x1, -R0.reuse ;  /* 0x0000000123239824 */ /* 0x100fe200078e0a00 */
[----:B------:R-:W-:Y:S01]  /*1da0*/  @!P6 IADD3 R37, R37, -R0, RZ ;  /* 0x800000002525e210 */ /* 0x000fe20007ffe0ff */
[C---:B------:R-:W-:Y:S01]  /*1db0*/  IMAD R71, R0.reuse, R10, R71 ;  /* 0x0000000a00477224 */ /* 0x040fe200078e0247 */
[C---:B------:R-:W-:Y:S01]  /*1dc0*/  ISETP.GT.U32.AND P4, PT, R0.reuse, R41, PT ;  /* 0x000000290000720c */ /* 0x040fe20003f84070 */
[----:B------:R-:W-:Y:S01]  /*1dd0*/  @!P2 IMAD.MOV R23, RZ, RZ, -R23 ;  /* 0x000000ffff17a224 */ /* 0x000fe200078e0a17 */
[----:B------:R-:W-:Y:S01]  /*1de0*/  ISETP.GT.U32.AND P2, PT, R0, R33, PT ;  /* 0x000000210000720c */ /* 0x000fe20003f44070 */
[----:B------:R-:W-:Y:S01]  /*1df0*/  IMAD.HI.U32 R10, R6, R79, RZ ;  /* 0x0000004f060a7227 */ /* 0x000fe200078e00ff */
[----:B------:R-:W-:Y:S01]  /*1e00*/  ISETP.GT.U32.AND P6, PT, R0, R37, PT ;  /* 0x000000250000720c */ /* 0x000fe20003fc4070 */
[----:B------:R-:W-:Y:S01]  /*1e10*/  STL [R1+0x1890], R56 ;  /* 0x0018903801007387 */ /* 0x000fe20000100800 */
[----:B------:R-:W-:Y:S01]  /*1e20*/  ISETP.GE.AND P1, PT, R102, RZ, PT ;  /* 0x000000ff6600720c */ /* 0x000fe20003f26270 */
[----:B------:R-:W-:Y:S01]  /*1e30*/  @!P3 IMAD.IADD R31, R31, 0x1, -R0 ;  /* 0x000000011f1fb824 */ /* 0x000fe200078e0a00 */
[----:B------:R-:W-:Y:S01]  /*1e40*/  ISETP.GT.U32.AND P3, PT, R0, R43, PT ;  /* 0x0000002b0000720c */ /* 0x000fe20003f64070 */
[----:B------:R-:W-:Y:S01]  /*1e50*/  STL [R1+0x1888], R54 ;  /* 0x0018883601007387 */ /* 0x000fe20000100800 */
[----:B------:R-:W-:-:S02]  /*1e60*/  @!P0 IADD3 R39, R39, -R0, RZ ;  /* 0x8000000027278210 */ /* 0x000fc40007ffe0ff */
[----:B------:R-:W-:Y:S01]  /*1e70*/  ISETP.GE.AND P0, PT, R101, RZ, PT ;  /* 0x000000ff6500720c */ /* 0x000fe20003f06270 */
[--C-:B------:R-:W-:Y:S01]  /*1e80*/  @!P4 IMAD.IADD R41, R41, 0x1, -R0.reuse ;  /* 0x000000012929c824 */ /* 0x100fe200078e0a00 */
[----:B------:R-:W-:Y:S01]  /*1e90*/  ISETP.GE.AND P4, PT, R99, RZ, PT ;  /* 0x000000ff6300720c */ /* 0x000fe20003f86270 */
[----:B------:R-:W-:Y:S01]  /*1ea0*/  STL [R1+0x1880], R52 ;  /* 0x0018803401007387 */ /* 0x000fe20000100800 */
[----:B------:R-:W-:Y:S01]  /*1eb0*/  @!P2 IADD3 R33, R33, -R0, RZ ;  /* 0x800000002121a210 */ /* 0x000fe20007ffe0ff */
[--C-:B------:R-:W-:Y:S01]  /*1ec0*/  @!P6 IMAD.IADD R37, R37, 0x1, -R0.reuse ;  /* 0x000000012525e824 */ /* 0x100fe200078e0a00 */
[----:B------:R-:W-:Y:S01]  /*1ed0*/  ISETP.GE.AND P2, PT, R104, RZ, PT ;  /* 0x000000ff6800720c */ /* 0x000fe20003f46270 */
[----:B------:R-:W-:Y:S01]  /*1ee0*/  STL [R1+0x187c], R50 ;  /* 0x00187c3201007387 */ /* 0x000fe20000100800 */
[----:B------:R-:W-:Y:S01]  /*1ef0*/  ISETP.GT.U32.AND P6, PT, R0, R47, PT ;  /* 0x0000002f0000720c */ /* 0x000fe20003fc4070 */
[----:B------:R-:W-:Y:S01]  /*1f00*/  @!P3 IMAD.IADD R43, R43, 0x1, -R0 ;  /* 0x000000012b2bb824 */ /* 0x000fe200078e0a00 */
[----:B-1----:R-:W-:Y:S01]  /*1f10*/  MOV R99, R25 ;  /* 0x0000001900637202 */ /* 0x002fe20000000f00 */
[----:B------:R-:W-:Y:S01]  /*1f20*/  STL [R1+0x1878], R48 ;  /* 0x0018783001007387 */ /* 0x000fe20000100800 */
[----:B------:R-:W-:-:S02]  /*1f30*/  MOV R101, R29 ;  /* 0x0000001d00657202 */ /* 0x000fc40000000f00 */
[----:B------:R-:W-:Y:S01]  /*1f40*/  @!P0 IADD3 R31, -R31, RZ, RZ ;  /* 0x000000ff1f1f8210 */ /* 0x000fe20007ffe1ff */
[----:B------:R-:W-:Y:S01]  /*1f50*/  @!P4 IMAD.MOV R33, RZ, RZ, -R33 ;  /* 0x000000ffff21c224 */ /* 0x000fe200078e0a21 */
[----:B------:R-:W-:Y:S01]  /*1f60*/  ISETP.GE.AND P3, PT, R28, RZ, PT ;  /* 0x000000ff1c00720c */ /* 0x000fe20003f66270 */
[----:B------:R-:W-:Y:S01]  /*1f70*/  @!P1 IMAD.MOV R101, RZ, RZ, -R101 ;  /* 0x000000ffff659224 */ /* 0x000fe200078e0a65 */
[C---:B------:R-:W-:Y:S01]  /*1f80*/  ISETP.GT.U32.AND P1, PT, R0.reuse, R39, PT ;  /* 0x000000270000720c */ /* 0x040fe20003f24070 */
[----:B------:R-:W-:Y:S01]  /*1f90*/  @!P2 IMAD.MOV R99, RZ, RZ, -R99 ;  /* 0x000000ffff63a224 */ /* 0x000fe200078e0a63 */
[C---:B------:R-:W-:Y:S01]  /*1fa0*/  ISETP.GT.U32.AND P2, PT, R0.reuse, R35, PT ;  /* 0x000000230000720c */ /* 0x040fe20003f44070 */
[----:B------:R-:W-:Y:S01]  /*1fb0*/  @!P6 IMAD.IADD R47, R47, 0x1, -R0 ;  /* 0x000000012f2fe824 */ /* 0x000fe200078e0a00 */
[C---:B------:R-:W-:Y:S01]  /*1fc0*/  ISETP.GT.U32.AND P0, PT, R0.reuse, R41, PT ;  /* 0x000000290000720c */ /* 0x040fe20003f04070 */
[----:B------:R-:W-:Y:S01]  /*1fd0*/  STL [R1+0x186c], R46 ;  /* 0x00186c2e01007387 */ /* 0x000fe20000100800 */
[----:B------:R-:W-:-:S02]  /*1fe0*/  ISETP.GT.U32.AND P4, PT, R0, R43, PT ;  /* 0x0000002b0000720c */ /* 0x000fc40003f84070 */
[----:B------:R-:W-:Y:S01]  /*1ff0*/  ISETP.GT.U32.AND P6, PT, R0, R47, PT ;  /* 0x0000002f0000720c */ /* 0x000fe20003fc4070 */
[----:B------:R-:W-:Y:S01]  /*2000*/  STL [R1+0x1868], R44 ;  /* 0x0018682c01007387 */ /* 0x000fe20000100800 */
[----:B------:R-:W-:Y:S01]  /*2010*/  IADD3 R10, -R10, RZ, RZ ;  /* 0x000000ff0a0a7210 */ /* 0x000fe20007ffe1ff */
[----:B------:R-:W-:Y:S01]  /*2020*/  @!P3 IMAD.MOV R37, RZ, RZ, -R37 ;  /* 0x000000ffff25b224 */ /* 0x000fe200078e0a25 */
[C---:B------:R-:W-:Y:S01]  /*2030*/  ISETP.GT.U32.AND P3, PT, R0.reuse, R45, PT ;  /* 0x0000002d0000720c */ /* 0x040fe20003f64070 */
[--C-:B------:R-:W-:Y:S01]  /*2040*/  @!P1 IMAD.IADD R39, R39, 0x1, -R0.reuse ;  /* 0x0000000127279824 */ /* 0x100fe200078e0a00 */
[C---:B------:R-:W-:Y:S01]  /*2050*/  ISETP.GT.U32.AND P1, PT, R0.reuse, R51, PT ;  /* 0x000000330000720c */ /* 0x040fe20003f24070 */
[C---:B------:R-:W-:Y:S01]  /*2060*/  IMAD R79, R0.reuse, R10, R79 ;  /* 0x0000000a004f7224 */ /* 0x040fe200078e024f */
[-C--:B------:R-:W-:Y:S01]  /*2070*/  @!P2 IADD3 R35, R35, -R0.reuse, RZ ;  /* 0x800000002323a210 */ /* 0x080fe20007ffe0ff */
[--C-:B------:R-:W-:Y:S01]  /*2080*/  @!P0 IMAD.IADD R41, R41, 0x1, -R0.reuse ;  /* 0x0000000129298824 */ /* 0x100fe200078e0a00 */
[----:B------:R-:W-:Y:S01]  /*2090*/  ISETP.GT.U32.AND P2, PT, R0, R49, PT ;  /* 0x000000310000720c */ /* 0x000fe20003f44070 */
[----:B------:R-:W-:Y:S01]  /*20a0*/  IMAD.HI.U32 R10, R6, R91, RZ ;  /* 0x0000005b060a7227 */ /* 0x000fe200078e00ff */
[----:B------:R-:W-:Y:S01]  /*20b0*/  ISETP.GT.U32.AND P0, PT, R0, R59, PT ;  /* 0x0000003b0000720c */ /* 0x000fe20003f04070 */
[----:B------:R-:W-:Y:S01]  /*20c0*/  STL [R1+0x1864], R42 ;  /* 0x0018642a01007387 */ /* 0x000fe20000100800 */
[-C--:B------:R-:W-:Y:S01]  /*20d0*/  @!P4 IADD3 R43, R43, -R0.reuse, RZ ;  /* 0x800000002b2bc210 */ /* 0x080fe20007ffe0ff */
[--C-:B------:R-:W-:Y:S01]  /*20e0*/  @!P6 IMAD.IADD R47, R47, 0x1, -R0.reuse ;  /* 0x000000012f2fe824 */ /* 0x100fe200078e0a00 */
[----:B------:R-:W-:Y:S01]  /*20f0*/  ISETP.GE.AND P4, PT, R100, RZ, PT ;  /* 0x000000ff6400720c */ /* 0x000fe20003f86270 */
[--C-:B------:R-:W-:Y:S01]  /*2100*/  @!P3 IMAD.IADD R45, R45, 0x1, -R0.reuse ;  /* 0x000000012d2db824 */ /* 0x100fe200078e0a00 */
[----:B------:R-:W-:Y:S01]  /*2110*/  ISETP.GT.U32.AND P6, PT, R0, R61, PT ;  /* 0x0000003d0000720c */ /* 0x000fe20003fc4070 */
[----:B------:R-:W-:Y:S01]  /*2120*/  @!P1 IMAD.IADD R51, R51, 0x1, -R0 ;  /* 0x0000000133339824 */ /* 0x000fe200078e0a00 */
[----:B------:R-:W-:Y:S01]  /*2130*/  ISETP.GE.AND P3, PT, R98, RZ, PT ;  /* 0x000000ff6200720c */ /* 0x000fe20003f66270 */
[----:B------:R-:W-:Y:S01]  /*2140*/  IMAD.MOV R10, RZ, RZ, -R10 ;  /* 0x000000ffff0a7224 */ /* 0x000fe200078e0a0a */
[----:B------:R-:W-:Y:S01]  /*2150*/  ISETP.GE.AND P1, PT, R94, RZ, PT ;  /* 0x000000ff5e00720c */ /* 0x000fe20003f26270 */
[----:B------:R-:W-:Y:S01]  /*2160*/  STL [R1+0x1860], R40 ;  /* 0x0018602801007387 */ /* 0x000fe20000100800 */
[----:B------:R-:W-:Y:S01]  /*2170*/  @!P2 IADD3 R49, R49, -R0, RZ ;  /* 0x800000003131a210 */ /* 0x000fe20007ffe0ff */
[--C-:B------:R-:W-:Y:S01]  /*2180*/  @!P0 IMAD.IADD R59, R59, 0x1, -R0.reuse ;  /* 0x000000013b3b8824 */ /* 0x100fe200078e0a00 */
[----:B------:R-:W-:Y:S01]  /*2190*/  ISETP.GE.AND P2, PT, R96, RZ, PT ;  /* 0x000000ff6000720c */ /* 0x000fe20003f46270 */
[----:B------:R-:W-:Y:S01]  /*21a0*/  IMAD R91, R0, R10, R91 ;  /* 0x0000000a005b7224 */ /* 0x000fe200078e025b */
[----:B------:R-:W-:Y:S01]  /*21b0*/  ISETP.GE.AND P0, PT, R26, RZ, PT ;  /* 0x000000ff1a00720c */ /* 0x000fe20003f06270 */
[----:B------:R-:W-:Y:S01]  /*21c0*/  @!P4 IMAD.MOV R35, RZ, RZ, -R35 ;  /* 0x000000ffff23c224 */ /* 0x000fe200078e0a23 */
[----:B------:R-:W-:Y:S01]  /*21d0*/  ISETP.GT.U32.AND P4, PT, R0, R45, PT ;  /* 0x0000002d0000720c */ /* 0x000fe20003f84070 */
[----:B------:R-:W-:Y:S01]  /*21e0*/  @!P6 IMAD.IADD R61, R61, 0x1, -R0 ;  /* 0x000000013d3de824 */ /* 0x000fe200078e0a00 */
[----:B------:R-:W-:Y:S01]  /*21f0*/  IADD3 R12, -R8, RZ, RZ ;  /* 0x000000ff080c7210 */ /* 0x000fe20007ffe1ff */
[----:B------:R-:W-:Y:S01]  /*2200*/  IMAD.HI.U32 R10, R6, R105, RZ ;  /* 0x00000069060a7227 */ /* 0x000fe200078e00ff */
[----:B------:R-:W-:Y:S01]  /*2210*/  @!P3 IADD3 R39, -R39, RZ, RZ ;  /* 0x000000ff2727b210 */ /* 0x000fe20007ffe1ff */
[----:B------:R-:W-:Y:S01]  /*2220*/  STL [R1+0x1808], R18 ;  /* 0x0018081201007387 */ /* 0x000fe20000100800 */
[C---:B------:R-:W-:Y:S01]  /*2230*/  ISETP.GT.U32.AND P3, PT, R0.reuse, R49, PT ;  /* 0x000000310000720c */ /* 0x040fe20003f64070 */
[----:B------:R-:W-:Y:S01]  /*2240*/  @!P1 IMAD.MOV R43, RZ, RZ, -R43 ;  /* 0x000000ffff2b9224 */ /* 0x000fe200078e0a2b */
[C---:B------:R-:W-:Y:S01]  /*2250*/  ISETP.GT.U32.AND P1, PT, R0.reuse, R59, PT ;  /* 0x0000003b0000720c */ /* 0x040fe20003f24070 */
[----:B------:R-:W-:Y:S01]  /*2260*/  @!P2 IMAD.MOV R41, RZ, RZ, -R41 ;  /* 0x000000ffff29a224 */ /* 0x000fe200078e0a29 */
[C---:B------:R-:W-:Y:S01]  /*2270*/  ISETP.GT.U32.AND P2, PT, R0.reuse, R51, PT ;  /* 0x000000330000720c */ /* 0x040fe20003f44070 */
[----:B------:R-:W-:Y:S01]  /*2280*/  IMAD.MOV R10, RZ, RZ, -R10 ;  /* 0x000000ffff0a7224 */ /* 0x000fe200078e0a0a */
[----:B------:R-:W-:Y:S01]  /*2290*/  @!P0 IADD3 R47, -R47, RZ, RZ ;  /* 0x000000ff2f2f8210 */ /* 0x000fe20007ffe1ff */
[--C-:B------:R-:W-:Y:S01]  /*22a0*/  @!P4 IMAD.IADD R45, R45, 0x1, -R0.reuse ;  /* 0x000000012d2dc824 */ /* 0x100fe200078e0a00 */
[C---:B------:R-:W-:Y:S01]  /*22b0*/  ISETP.GT.U32.AND P6, PT, R0.reuse, R61, PT ;  /* 0x0000003d0000720c */ /* 0x040fe20003fc4070 */
[C---:B------:R-:W-:Y:S01]  /*22c0*/  IMAD R105, R0.reuse, R10, R105 ;  /* 0x0000000a00697224 */ /* 0x040fe200078e0269 */
[----:B------:R-:W-:Y:S01]  /*22d0*/  ISETP.GT.U32.AND P0, PT, R0, R53, PT ;  /* 0x000000350000720c */ /* 0x000fe20003f04070 */
[----:B------:R-:W-:Y:S01]  /*22e0*/  IMAD.HI.U32 R10, R6, R111, RZ ;  /* 0x0000006f060a7227 */ /* 0x000fe200078e00ff */
[----:B------:R-:W-:Y:S01]  /*22f0*/  ISETP.GT.U32.AND P4, PT, R0, R55, PT ;  /* 0x000000370000720c */ /* 0x000fe20003f84070 */
[----:B------:R-:W-:Y:S01]  /*2300*/  STL [R1+0x1858], R38 ;  /* 0x0018582601007387 */ /* 0x000fe20000100800 */
[----:B--2---:R-:W-:Y:S01]  /*2310*/  IADD3 R28, R16, 0x39, RZ ;  /* 0x00000039101c7810 */ /* 0x004fe20007ffe0ff */
[--C-:B------:R-:W-:Y:S01]  /*2320*/  @!P3 IMAD.IADD R49, R49, 0x1, -R0.reuse ;  /* 0x000000013131b824 */ /* 0x100fe200078e0a00 */
[----:B------:R-:W-:Y:S01]  /*2330*/  ISETP.GT.U32.AND P3, PT, R0, R63, PT ;  /* 0x0000003f0000720c */ /* 0x000fe20003f64070 */
[--C-:B------:R-:W-:Y:S01]  /*2340*/  @!P1 IMAD.IADD R59, R59, 0x1, -R0.reuse ;  /* 0x000000013b3b9824 */ /* 0x100fe200078e0a00 */
[-C--:B------:R-:W-:Y:S01]  /*2350*/  @!P2 IADD3 R51, R51, -R0.reuse, RZ ;  /* 0x800000003333a210 */ /* 0x080fe20007ffe0ff */
[----:B------:R-:W-:Y:S01]  /*2360*/  IMAD.HI.U32 R8, R6, R117, RZ ;  /* 0x0000007506087227 */ /* 0x000fe200078e00ff */
[----:B------:R-:W-:Y:S01]  /*2370*/  ISETP.GT.U32.AND P2, PT, R0, R69, PT ;  /* 0x000000450000720c */ /* 0x000fe20003f44070 */
[----:B------:R-:W-:Y:S01]  /*2380*/  STL [R1+0x1850], R36 ;  /* 0x0018502401007387 */ /* 0x000fe20000100800 */
[----:B------:R-:W-:Y:S01]  /*2390*/  ISETP.GE.AND P1, PT, R92, RZ, PT ;  /* 0x000000ff5c00720c */ /* 0x000fe20003f26270 */
[--C-:B------:R-:W-:Y:S01]  /*23a0*/  @!P6 IMAD.IADD R61, R61, 0x1, -R0.reuse ;  /* 0x000000013d3de824 */ /* 0x100fe200078e0a00 */
[----:B------:R-:W-:Y:S01]  /*23b0*/  @!P0 IADD3 R53, R53, -R0, RZ ;  /* 0x8000000035358210 */ /* 0x000fe20007ffe0ff */
[--C-:B------:R-:W-:Y:S01]  /*23c0*/  @!P4 IMAD.IADD R55, R55, 0x1, -R0.reuse ;  /* 0x000000013737c824 */ /* 0x100fe200078e0a00 */
[C---:B------:R-:W-:Y:S01]  /*23d0*/  ISETP.GT.U32.AND P6, PT, R0.reuse, R71, PT ;  /* 0x000000470000720c */ /* 0x040fe20003fc4070 */
[----:B------:R-:W-:Y:S01]  /*23e0*/  IMAD R115, R0, R12, R115 ;  /* 0x0000000c00737224 */ /* 0x000fe200078e0273 */
[----:B------:R-:W-:Y:S01]  /*23f0*/  ISETP.GE.AND P0, PT, R90, RZ, PT ;  /* 0x000000ff5a00720c */ /* 0x000fe20003f06270 */
[----:B------:R-:W-:Y:S01]  /*2400*/  @!P3 IMAD.IADD R63, R63, 0x1, -R0 ;  /* 0x000000013f3fb824 */ /* 0x000fe200078e0a00 */
[----:B------:R-:W-:Y:S01]  /*2410*/  ISETP.GE.AND P4, PT, R88, RZ, PT ;  /* 0x000000ff5800720c */ /* 0x000fe20003f86270 */
[----:B------:R-:W-:Y:S01]  /*2420*/  IMAD.MOV R8, RZ, RZ, -R8 ;  /* 0x000000ffff087224 */ /* 0x000fe200078e0a08 */
[----:B------:R-:W-:Y:S01]  /*2430*/  ISETP.GE.AND P3, PT, R86, RZ, PT ;  /* 0x000000ff5600720c */ /* 0x000fe20003f66270 */
[----:B------:R-:W-:Y:S01]  /*2440*/  STL [R1+0x184c], R34 ;  /* 0x00184c2201007387 */ /* 0x000fe20000100800 */
[----:B------:R-:W-:Y:S01]  /*2450*/  @!P2 IADD3 R69, R69, -R0, RZ ;  /* 0x800000004545a210 */ /* 0x000fe20007ffe0ff */
[----:B------:R-:W-:Y:S01]  /*2460*/  IMAD R117, R0, R8, R117 ;  /* 0x0000000800757224 */ /* 0x000fe200078e0275 */
[----:B------:R-:W-:Y:S01]  /*2470*/  @!P1 IADD3 R45, -R45, RZ, RZ ;  /* 0x000000ff2d2d9210 */ /* 0x000fe20007ffe1ff */
[----:B------:R-:W-:Y:S01]  /*2480*/  IMAD.HI.U32 R8, R6, R121, RZ ;  /* 0x0000007906087227 */ /* 0x000fe200078e00ff */
[----:B------:R-:W-:Y:S01]  /*2490*/  ISETP.GE.AND P2, PT, R24, RZ, PT ;  /* 0x000000ff1800720c */ /* 0x000fe20003f46270 */
[----:B------:R-:W-:Y:S01]  /*24a0*/  STL [R1+0x1848], R32 ;  /* 0x0018482001007387 */ /* 0x000fe20000100800 */
[C---:B------:R-:W-:Y:S01]  /*24b0*/  ISETP.GT.U32.AND P1, PT, R0.reuse, R53, PT ;  /* 0x000000350000720c */ /* 0x040fe20003f24070 */
[----:B------:R-:W-:Y:S01]  /*24c0*/  @!P6 IMAD.IADD R71, R71, 0x1, -R0 ;  /* 0x000000014747e824 */ /* 0x000fe200078e0a00 */
[C---:B------:R-:W-:Y:S01]  /*24d0*/  ISETP.GT.U32.AND P6, PT, R0.reuse, R63, PT ;  /* 0x0000003f0000720c */ /* 0x040fe20003fc4070 */
[----:B------:R-:W-:Y:S01]  /*24e0*/  @!P0 IMAD.MOV R49, RZ, RZ, -R49 ;  /* 0x000000ffff318224 */ /* 0x000fe200078e0a31 */
[C---:B------:R-:W-:Y:S01]  /*24f0*/  ISETP.GT.U32.AND P0, PT, R0.reuse, R55, PT ;  /* 0x000000370000720c */ /* 0x040fe20003f04070 */
[----:B------:R-:W-:Y:S01]  /*2500*/  @!P4 IMAD.MOV R51, RZ, RZ, -R51 ;  /* 0x000000ffff33c224 */ /* 0x000fe200078e0a33 */
[C---:B------:R-:W-:Y:S01]  /*2510*/  ISETP.GT.U32.AND P4, PT, R0.reuse, R71, PT ;  /* 0x000000470000720c */ /* 0x040fe20003f84070 */
[----:B------:R-:W-:Y:S01]  /*2520*/  IMAD.MOV R8, RZ, RZ, -R8 ;  /* 0x000000ffff087224 */ /* 0x000fe200078e0a08 */
[----:B------:R-:W-:Y:S01]  /*2530*/  @!P3 IADD3 R59, -R59, RZ, RZ ;  /* 0x000000ff3b3bb210 */ /* 0x000fe20007ffe1ff */
[----:B------:R-:W-:Y:S01]  /*2540*/  STL [R1+0x183c], R30 ;  /* 0x00183c1e01007387 */ /* 0x000fe20000100800 */
[C---:B------:R-:W-:Y:S01]  /*2550*/  ISETP.GT.U32.AND P3, PT, R0.reuse, R69, PT ;  /* 0x000000450000720c */ /* 0x040fe20003f64070 */
[----:B------:R-:W-:Y:S01]  /*2560*/  @!P2 IMAD.MOV R61, RZ, RZ, -R61 ;  /* 0x000000ffff3da224 */ /* 0x000fe200078e0a3d */
[C---:B------:R-:W-:Y:S01]  /*2570*/  ISETP.GT.U32.AND P2, PT, R0.reuse, R65, PT ;  /* 0x000000410000720c */ /* 0x040fe20003f44070 */
[--C-:B------:R-:W-:Y:S01]  /*2580*/  @!P1 IMAD.IADD R53, R53, 0x1, -R0.reuse ;  /* 0x0000000135359824 */ /* 0x100fe200078e0a00 */
[C---:B------:R-:W-:Y:S01]  /*2590*/  ISETP.GT.U32.AND P1, PT, R0.reuse, R67, PT ;  /* 0x000000430000720c */ /* 0x040fe20003f24070 */
[----:B------:R-:W-:Y:S01]  /*25a0*/  @!P6 IMAD.IADD R63, R63, 0x1, -R0 ;  /* 0x000000013f3fe824 */ /* 0x000fe200078e0a00 */
[C---:B------:R-:W-:Y:S01]  /*25b0*/  ISETP.GT.U32.AND P6, PT, R0.reuse, R77, PT ;  /* 0x0000004d0000720c */ /* 0x040fe20003fc4070 */
[----:B------:R-:W-:Y:S01]  /*25c0*/  IMAD R121, R0, R8, R121 ;  /* 0x0000000800797224 */ /* 0x000fe200078e0279 */
[----:B------:R-:W-:-:S02]  /*25d0*/  @!P0 IADD3 R55, R55, -R0, RZ ;  /* 0x8000000037378210 */ /* 0x000fc40007ffe0ff */
[C---:B------:R-:W-:Y:S02]  /*25e0*/  ISETP.GT.U32.AND P0, PT, R0.reuse, R73, PT ;  /* 0x000000490000720c */ /* 0x040fe40003f04070 */
[----:B------:R-:W-:Y:S01]  /*25f0*/  @!P4 IADD3 R71, R71, -R0, RZ ;  /* 0x800000004747c210 */ /* 0x000fe20007ffe0ff */
[--C-:B------:R-:W-:Y:S01]  /*2600*/  @!P3 IMAD.IADD R69, R69, 0x1, -R0.reuse ;  /* 0x000000014545b824 */ /* 0x100fe200078e0a00 */
[----:B------:R-:W-:Y:S01]  /*2610*/  ISETP.GT.U32.AND P4, PT, R0, R79, PT ;  /* 0x0000004f0000720c */ /* 0x000fe20003f84070 */
[--C-:B------:R-:W-:Y:S01]  /*2620*/  @!P2 IMAD.IADD R65, R65, 0x1, -R0.reuse ;  /* 0x000000014141a824 */ /* 0x100fe200078e0a00 */
[----:B------:R-:W-:Y:S01]  /*2630*/  ISETP.GE.AND P3, PT, R84, RZ, PT ;  /* 0x000000ff5400720c */ /* 0x000fe20003f66270 */
[--C-:B------:R-:W-:Y:S01]  /*2640*/  @!P1 IMAD.IADD R67, R67, 0x1, -R0.reuse ;  /* 0x0000000143439824 */ /* 0x100fe200078e0a00 */
[----:B------:R-:W-:Y:S01]  /*2650*/  ISETP.GE.AND P1, PT, R80, RZ, PT ;  /* 0x000000ff5000720c */ /* 0x000fe20003f26270 */
[----:B------:R-:W-:Y:S01]  /*2660*/  @!P6 IMAD.IADD R77, R77, 0x1, -R0 ;  /* 0x000000014d4de824 */ /* 0x000fe200078e0a00 */
[----:B------:R-:W-:-:S02]  /*2670*/  ISETP.GE.AND P2, PT, R82, RZ, PT ;  /* 0x000000ff5200720c */ /* 0x000fc40003f46270 */
[----:B------:R-:W-:Y:S02]  /*2680*/  ISETP.GE.AND P6, PT, R20, RZ, PT ;  /* 0x000000ff1400720c */ /* 0x000fe40003fc6270 */
[-C--:B------:R-:W-:Y:S02]  /*2690*/  @!P0 IADD3 R73, R73, -R0.reuse, RZ ;  /* 0x8000000049498210 */ /* 0x080fe40007ffe0ff */
[----:B------:R-:W-:Y:S02]  /*26a0*/  ISETP.GE.AND P0, PT, R22, RZ, PT ;  /* 0x000000ff1600720c */ /* 0x000fe40003f06270 */
[----:B------:R-:W-:Y:S01]  /*26b0*/  @!P4 IADD3 R79, R79, -R0, RZ ;  /* 0x800000004f4fc210 */ /* 0x000fe20007ffe0ff */
[----:B------:R-:W-:Y:S01]  /*26c0*/  @!P3 IMAD.MOV R53, RZ, RZ, -R53 ;  /* 0x000000ffff35b224 */ /* 0x000fe200078e0a35 */
[C---:B------:R-:W-:Y:S02]  /*26d0*/  ISETP.GT.U32.AND P4, PT, R0.reuse, R65, PT ;  /* 0x000000410000720c */ /* 0x040fe40003f84070 */
[----:B------:R-:W-:Y:S01]  /*26e0*/  @!P1 IADD3 R63, -R63, RZ, RZ ;  /* 0x000000ff3f3f9210 */ /* 0x000fe20007ffe1ff */
[----:B------:R-:W-:Y:S01]  /*26f0*/  @!P2 IMAD.MOV R55, RZ, RZ, -R55 ;  /* 0x000000ffff37a224 */ /* 0x000fe200078e0a37 */
[C---:B------:R-:W-:Y:S01]  /*2700*/  ISETP.GT.U32.AND P3, PT, R0.reuse, R67, PT ;  /* 0x000000430000720c */ /* 0x040fe20003f64070 */
[----:B------:R-:W-:Y:S01]  /*2710*/  @!P6 IMAD.MOV R71, RZ, RZ, -R71 ;  /* 0x000000ffff47e224 */ /* 0x000fe200078e0a47 */
[----:B------:R-:W-:-:S02]  /*2720*/  ISETP.GT.U32.AND P1, PT, R0, R73, PT ;  /* 0x000000490000720c */ /* 0x000fc40003f24070 */
[C---:B------:R-:W-:Y:S01]  /*2730*/  ISETP.GT.U32.AND P2, PT, R0.reuse, R77, PT ;  /* 0x0000004d0000720c */ /* 0x040fe20003f44070 */
[----:B------:R-:W-:Y:S01]  /*2740*/  @!P0 IMAD.MOV R69, RZ, RZ, -R69 ;  /* 0x000000ffff458224 */ /* 0x000fe200078e0a45 */
[C---:B------:R-:W-:Y:S02]  /*2750*/  ISETP.GT.U32.AND P0, PT, R0.reuse, R79, PT ;  /* 0x0000004f0000720c */ /* 0x040fe40003f04070 */
[C---:B------:R-:W-:Y:S02]  /*2760*/  ISETP.GT.U32.AND P6, PT, R0.reuse, R75, PT ;  /* 0x0000004b0000720c */ /* 0x040fe40003fc4070 */
[----:B------:R-:W-:Y:S02]  /*2770*/  @!P4 IADD3 R65, R65, -R0, RZ ;  /* 0x800000004141c210 */ /* 0x000fe40007ffe0ff */
[C---:B------:R-:W-:Y:S01]  /*2780*/  ISETP.GT.U32.AND P4, PT, R0.reuse, R81, PT ;  /* 0x000000510000720c */ /* 0x040fe20003f84070 */
[--C-:B------:R-:W-:Y:S01]  /*2790*/  @!P3 IMAD.IADD R67, R67, 0x1, -R0.reuse ;  /* 0x000000014343b824 */ /* 0x100fe200078e0a00 */
[----:B------:R-:W-:Y:S01]  /*27a0*/  ISETP.GT.U32.AND P3, PT, R0, R83, PT ;  /* 0x000000530000720c */ /* 0x000fe20003f64070 */
[----:B------:R-:W-:Y:S01]  /*27b0*/  @!P1 IMAD.IADD R73, R73, 0x1, -R0 ;  /* 0x0000000149499824 */ /* 0x000fe200078e0a00 */
[----:B------:R-:W-:-:S02]  /*27c0*/  ISETP.GE.AND P1, PT, R78, RZ, PT ;  /* 0x000000ff4e00720c */ /* 0x000fc40003f26270 */
[-C--:B------:R-:W-:Y:S01]  /*27d0*/  @!P2 IADD3 R77, R77, -R0.reuse, RZ ;  /* 0x800000004d4da210 */ /* 0x080fe20007ffe0ff */
[--C-:B------:R-:W-:Y:S01]  /*27e0*/  @!P0 IMAD.IADD R79, R79, 0x1, -R0.reuse ;  /* 0x000000014f4f8824 */ /* 0x100fe200078e0a00 */
[----:B------:R-:W-:Y:S01]  /*27f0*/  ISETP.GE.AND P0, PT, R76, RZ, PT ;  /* 0x000000ff4c00720c */ /* 0x000fe20003f06270 */
[--C-:B------:R-:W-:Y:S01]  /*2800*/  @!P6 IMAD.IADD R75, R75, 0x1, -R0.reuse ;  /* 0x000000014b4be824 */ /* 0x100fe200078e0a00 */
[C---:B------:R-:W-:Y:S02]  /*2810*/  ISETP.GT.U32.AND P2, PT, R0.reuse, R89, PT ;  /* 0x000000590000720c */ /* 0x040fe40003f44070 */
[----:B------:R-:W-:Y:S02]  /*2820*/  ISETP.GT.U32.AND P6, PT, R0, R91, PT ;  /* 0x0000005b0000720c */ /* 0x000fe40003fc4070 */
[----:B------:R-:W-:Y:S01]  /*2830*/  @!P4 IADD3 R81, R81, -R0, RZ ;  /* 0x800000005151c210 */ /* 0x000fe20007ffe0ff */
[----:B------:R-:W-:Y:S01]  /*2840*/  @!P3 IMAD.IADD R83, R83, 0x1, -R0 ;  /* 0x000000015353b824 */ /* 0x000fe200078e0a00 */
[----:B------:R-:W-:Y:S01]  /*2850*/  ISETP.GE.AND P4, PT, R74, RZ, PT ;  /* 0x000000ff4a00720c */ /* 0x000fe20003f86270 */
[----:B------:R-:W-:Y:S01]  /*2860*/  @!P1 IMAD.MOV R65, RZ, RZ, -R65 ;  /* 0x000000ffff419224 */ /* 0x000fe200078e0a41 */
[----:B------:R-:W-:Y:S01]  /*2870*/  ISETP.GE.AND P3, PT, R72, RZ, PT ;  /* 0x000000ff4800720c */ /* 0x000fe20003f66270 */
[----:B---3--:R-:W1:Y:S01]  /*2880*/  S2R R74, SR_TID.X ;  /* 0x00000000004a7919 */ /* 0x008e620000002100 */
[----:B------:R-:W-:-:S02]  /*2890*/  ISETP.GT.U32.AND P1, PT, R0, R75, PT ;  /* 0x0000004b0000720c */ /* 0x000fc40003f24070 */
[----:B------:R-:W-:Y:S01]  /*28a0*/  @!P0 IADD3 R67, -R67, RZ, RZ ;  /* 0x000000ff43438210 */ /* 0x000fe20007ffe1ff */
[--C-:B------:R-:W-:Y:S01]  /*28b0*/  @!P2 IMAD.IADD R89, R89, 0x1, -R0.reuse ;  /* 0x000000015959a824 */ /* 0x100fe200078e0a00 */
[----:B------:R-:W-:Y:S01]  /*28c0*/  ISETP.GT.U32.AND P0, PT, R0, R81, PT ;  /* 0x000000510000720c */ /* 0x000fe20003f04070 */
[--C-:B------:R-:W-:Y:S01]  /*28d0*/  @!P6 IMAD.IADD R91, R91, 0x1, -R0.reuse ;  /* 0x000000015b5be824 */ /* 0x100fe200078e0a00 */
[----:B------:R-:W-:Y:S02]  /*28e0*/  ISETP.GE.AND P2, PT, R70, RZ, PT ;  /* 0x000000ff4600720c */ /* 0x000fe40003f46270 */
[----:B------:R-:W-:Y:S01]  /*28f0*/  IADD3 R10, -R10, RZ, RZ ;  /* 0x000000ff0a0a7210 */ /* 0x000fe20007ffe1ff */
[----:B------:R-:W-:Y:S01]  /*2900*/  @!P4 IMAD.MOV R73, RZ, RZ, -R73 ;  /* 0x000000ffff49c224 */ /* 0x000fe200078e0a49 */
[C---:B------:R-:W-:Y:S01]  /*2910*/  ISETP.GT.U32.AND P4, PT, R0.reuse, R83, PT ;  /* 0x000000530000720c */ /* 0x040fe20003f84070 */
[----:B------:R-:W-:Y:S01]  /*2920*/  @!P3 IMAD.MOV R77, RZ, RZ, -R77 ;  /* 0x000000ffff4db224 */ /* 0x000fe200078e0a4d */
[C---:B------:R-:W-:Y:S01]  /*2930*/  ISETP.GT.U32.AND P3, PT, R0.reuse, R89, PT ;  /* 0x000000590000720c */ /* 0x040fe20003f64070 */
[--C-:B------:R-:W-:Y:S01]  /*2940*/  @!P1 IMAD.IADD R75, R75, 0x1, -R0.reuse ;  /* 0x000000014b4b9824 */ /* 0x100fe200078e0a00 */
[C---:B------:R-:W-:Y:S01]  /*2950*/  ISETP.GT.U32.AND P1, PT, R0.reuse, R87, PT ;  /* 0x000000570000720c */ /* 0x040fe20003f24070 */
[C---:B------:R-:W-:Y:S01]  /*2960*/  IMAD R111, R0.reuse, R10, R111 ;  /* 0x0000000a006f7224 */ /* 0x040fe200078e026f */
[C---:B------:R-:W-:Y:S01]  /*2970*/  ISETP.GT.U32.AND P6, PT, R0.reuse, R91, PT ;  /* 0x0000005b0000720c */ /* 0x040fe20003fc4070 */
[----:B------:R-:W-:Y:S01]  /*2980*/  @!P0 IMAD.IADD R81, R81, 0x1, -R0 ;  /* 0x0000000151518824 */ /* 0x000fe200078e0a00 */
[----:B------:R-:W-:Y:S01]  /*2990*/  ISETP.GT.U32.AND P0, PT, R0, R93, PT ;  /* 0x0000005d0000720c */ /* 0x000fe20003f04070 */
[----:B------:R-:W-:Y:S01]  /*29a0*/  IMAD.HI.U32 R10, R6, R119, RZ ;  /* 0x00000077060a7227 */ /* 0x000fe200078e00ff */
[----:B------:R-:W-:-:S02]  /*29b0*/  @!P2 IADD3 R79, -R79, RZ, RZ ;  /* 0x000000ff4f4fa210 */ /* 0x000fc40007ffe1ff */
[C---:B------:R-:W-:Y:S01]  /*29c0*/  ISETP.GT.U32.AND P2, PT, R0.reuse, R85, PT ;  /* 0x000000550000720c */ /* 0x040fe20003f44070 */
[----:B------:R-:W-:Y:S01]  /*29d0*/  IMAD.MOV R10, RZ, RZ, -R10 ;  /* 0x000000ffff0a7224 */ /* 0x000fe200078e0a0a */
[----:B------:R-:W-:Y:S01]  /*29e0*/  @!P4 IADD3 R83, R83, -R0, RZ ;  /* 0x800000005353c210 */ /* 0x000fe20007ffe0ff */
[--C-:B------:R-:W-:Y:S01]  /*29f0*/  @!P3 IMAD.IADD R89, R89, 0x1, -R0.reuse ;  /* 0x000000015959b824 */ /* 0x100fe200078e0a00 */
[C---:B------:R-:W-:Y:S01]  /*2a00*/  ISETP.GT.U32.AND P4, PT, R0.reuse, R103, PT ;  /* 0x000000670000720c */ /* 0x040fe20003f84070 */
[----:B------:R-:W-:Y:S01]  /*2a10*/  @!P1 IMAD.IADD R87, R87, 0x1, -R0 ;  /* 0x0000000157579824 */ /* 0x000fe200078e0a00 */
[C---:B------:R-:W-:Y:S01]  /*2a20*/  ISETP.GT.U32.AND P3, PT, R0.reuse, R105, PT ;  /* 0x000000690000720c */ /* 0x040fe20003f64070 */
[----:B------:R-:W-:Y:S01]  /*2a30*/  IMAD R119, R0, R10, R119 ;  /* 0x0000000a00777224 */ /* 0x000fe200078e0277 */
[----:B------:R-:W-:Y:S02]  /*2a40*/  ISETP.GE.AND P1, PT, R64, RZ, PT ;  /* 0x000000ff4000720c */ /* 0x000fe40003f26270 */
[----:B------:R-:W-:-:S02]  /*2a50*/  @!P0 IADD3 R93, R93, -R0, RZ ;  /* 0x800000005d5d8210 */ /* 0x000fc40007ffe0ff */
[----:B------:R-:W-:Y:S01]  /*2a60*/  ISETP.GE.AND P0, PT, R62, RZ, PT ;  /* 0x000000ff3e00720c */ /* 0x000fe20003f06270 */
[--C-:B------:R-:W-:Y:S01]  /*2a70*/  @!P2 IMAD.IADD R85, R85, 0x1, -R0.reuse ;  /* 0x000000015555a824 */ /* 0x100fe200078e0a00 */
[----:B------:R-:W-:Y:S02]  /*2a80*/  @!P6 IADD3 R91, R91, -R0, RZ ;  /* 0x800000005b5be210 */ /* 0x000fe40007ffe0ff */
[----:B------:R-:W-:Y:S01]  /*2a90*/  ISETP.GE.AND P6, PT, R68, RZ, PT ;  /* 0x000000ff4400720c */ /* 0x000fe20003fc6270 */
[--C-:B------:R-:W-:Y:S01]  /*2aa0*/  @!P4 IMAD.IADD R103, R103, 0x1, -R0.reuse ;  /* 0x000000016767c824 */ /* 0x100fe200078e0a00 */
[----:B------:R-:W-:Y:S01]  /*2ab0*/  ISETP.GE.AND P4, PT, R60, RZ, PT ;  /* 0x000000ff3c00720c */ /* 0x000fe20003f86270 */
[----:B------:R-:W-:Y:S01]  /*2ac0*/  @!P3 IMAD.IADD R105, R105, 0x1, -R0 ;  /* 0x000000016969b824 */ /* 0x000fe200078e0a00 */
[----:B------:R-:W-:Y:S01]  /*2ad0*/  ISETP.GE.AND P2, PT, R66, RZ, PT ;  /* 0x000000ff4200720c */ /* 0x000fe20003f46270 */
[----:B------:R-:W-:Y:S01]  /*2ae0*/  @!P1 IMAD.MOV R83, RZ, RZ, -R83 ;  /* 0x000000ffff539224 */ /* 0x000fe200078e0a53 */
[----:B------:R-:W-:-:S02]  /*2af0*/  ISETP.GT.U32.AND P3, PT, R0, R85, PT ;  /* 0x000000550000720c */ /* 0x000fc40003f64070 */
[C---:B------:R-:W-:Y:S02]  /*2b00*/  ISETP.GT.U32.AND P1, PT, R0.reuse, R93, PT ;  /* 0x0000005d0000720c */ /* 0x040fe40003f24070 */
[----:B------:R-:W-:Y:S02]  /*2b10*/  @!P0 IADD3 R89, -R89, RZ, RZ ;  /* 0x000000ff59598210 */ /* 0x000fe40007ffe1ff */
[C---:B------:R-:W-:Y:S02]  /*2b20*/  ISETP.GT.U32.AND P0, PT, R0.reuse, R103, PT ;  /* 0x000000670000720c */ /* 0x040fe40003f04070 */
[----:B------:R-:W-:Y:S01]  /*2b30*/  @!P6 IADD3 R75, -R75, RZ, RZ ;  /* 0x000000ff4b4be210 */ /* 0x000fe20007ffe1ff */
[----:B------:R-:W-:Y:S01]  /*2b40*/  @!P4 IMAD.MOV R91, RZ, RZ, -R91 ;  /* 0x000000ffff5bc224 */ /* 0x000fe200078e0a5b */
[C---:B------:R-:W-:Y:S01]  /*2b50*/  ISETP.GT.U32.AND P4, PT, R0.reuse, R95, PT ;  /* 0x0000005f0000720c */ /* 0x040fe20003f84070 */
[----:B------:R-:W-:Y:S01]  /*2b60*/  @!P2 IMAD.MOV R81, RZ, RZ, -R81 ;  /* 0x000000ffff51a224 */ /* 0x000fe200078e0a51 */
[C---:B------:R-:W-:Y:S01]  /*2b70*/  ISETP.GT.U32.AND P6, PT, R0.reuse, R105, PT ;  /* 0x000000690000720c */ /* 0x040fe20003fc4070 */
[--C-:B------:R-:W-:Y:S01]  /*2b80*/  @!P3 IMAD.IADD R85, R85, 0x1, -R0.reuse ;  /* 0x000000015555b824 */ /* 0x100fe200078e0a00 */
[C---:B------:R-:W-:Y:S01]  /*2b90*/  ISETP.GT.U32.AND P2, PT, R0.reuse, R87, PT ;  /* 0x000000570000720c */ /* 0x040fe20003f44070 */
[----:B------:R-:W-:Y:S01]  /*2ba0*/  @!P1 IMAD.IADD R93, R93, 0x1, -R0 ;  /* 0x000000015d5d9824 */ /* 0x000fe200078e0a00 */
[----:B------:R-:W-:-:S02]  /*2bb0*/  ISETP.GT.U32.AND P3, PT, R0, R97, PT ;  /* 0x000000610000720c */ /* 0x000fc40003f64070 */
[----:B------:R-:W-:Y:S01]  /*2bc0*/  ISETP.GT.U32.AND P1, PT, R0, R109, PT ;  /* 0x0000006d0000720c */ /* 0x000fe20003f24070 */
[--C-:B------:R-:W-:Y:S01]  /*2bd0*/  @!P0 IMAD.IADD R103, R103, 0x1, -R0.reuse ;  /* 0x0000000167678824 */ /* 0x100fe200078e0a00 */
[----:B------:R-:W-:Y:S02]  /*2be0*/  ISETP.GE.AND P0, PT, R58, RZ, PT ;  /* 0x000000ff3a00720c */ /* 0x000fe40003f06270 */
[----:B------:R-:W-:Y:S01]  /*2bf0*/  IADD3 R12, R16, 0x37, RZ ;  /* 0x00000037100c7810 */ /* 0x000fe20007ffe0ff */
[--C-:B------:R-:W-:Y:S01]  /*2c00*/  @!P4 IMAD.IADD R95, R95, 0x1, -R0.reuse ;  /* 0x000000015f5fc824 */ /* 0x100fe200078e0a00 */
[----:B------:R-:W-:Y:S02]  /*2c10*/  ISETP.GE.AND P4, PT, R56, RZ, PT ;  /* 0x000000ff3800720c */ /* 0x000fe40003f86270 */
[-C--:B------:R-:W-:Y:S01]  /*2c20*/  @!P6 IADD3 R105, R105, -R0.reuse, RZ ;  /* 0x800000006969e210 */ /* 0x080fe20007ffe0ff */
[----:B------:R-:W-:Y:S01]  /*2c30*/  STL [R1+0x1838], R12 ;  /* 0x0018380c01007387 */ /* 0x000fe20000100800 */
[C---:B------:R-:W-:Y:S01]  /*2c40*/  ISETP.GT.U32.AND P6, PT, R0.reuse, R111, PT ;  /* 0x0000006f0000720c */ /* 0x040fe20003fc4070 */
[--C-:B------:R-:W-:Y:S01]  /*2c50*/  @!P3 IMAD.IADD R97, R97, 0x1, -R0.reuse ;  /* 0x000000016161b824 */ /* 0x100fe200078e0a00 */
[----:B------:R-:W-:Y:S01]  /*2c60*/  @!P2 IADD3 R87, R87, -R0, RZ ;  /* 0x800000005757a210 */ /* 0x000fe20007ffe0ff */
[----:B------:R-:W-:Y:S01]  /*2c70*/  @!P1 IMAD.IADD R109, R109, 0x1, -R0 ;  /* 0x000000016d6d9824 */ /* 0x000fe200078e0a00 */
[----:B------:R-:W-:Y:S01]  /*2c80*/  ISETP.GT.U32.AND P2, PT, R0, R107, PT ;  /* 0x0000006b0000720c */ /* 0x000fe20003f44070 */
[----:B------:R-:W-:Y:S01]  /*2c90*/  @!P0 IMAD.MOV R85, RZ, RZ, -R85 ;  /* 0x000000ffff558224 */ /* 0x000fe200078e0a55 */
[----:B------:R-:W-:-:S02]  /*2ca0*/  ISETP.GE.AND P1, PT, R50, RZ, PT ;  /* 0x000000ff3200720c */ /* 0x000fc40003f26270 */
[C---:B------:R-:W-:Y:S01]  /*2cb0*/  ISETP.GT.U32.AND P0, PT, R0.reuse, R95, PT ;  /* 0x0000005f0000720c */ /* 0x040fe20003f04070 */
[----:B------:R-:W-:Y:S01]  /*2cc0*/  @!P4 IMAD.MOV R87, RZ, RZ, -R87 ;  /* 0x000000ffff57c224 */ /* 0x000fe200078e0a57 */
[----:B------:R-:W-:Y:S02]  /*2cd0*/  ISETP.GT.U32.AND P4, PT, R0, R97, PT ;  /* 0x000000610000720c */ /* 0x000fe40003f84070 */
[----:B------:R-:W-:Y:S02]  /*2ce0*/  ISETP.GE.AND P3, PT, R54, RZ, PT ;  /* 0x000000ff3600720c */ /* 0x000fe40003f66270 */
[-C--:B------:R-:W-:Y:S02]  /*2cf0*/  @!P6 IADD3 R111, R111, -R0.reuse, RZ ;  /* 0x800000006f6fe210 */ /* 0x080fe40007ffe0ff */
[----:B------:R-:W-:Y:S02]  /*2d00*/  ISETP.GT.U32.AND P6, PT, R0, R109, PT ;  /* 0x0000006d0000720c */ /* 0x000fe40003fc4070 */
[----:B------:R-:W-:Y:S01]  /*2d10*/  @!P2 IADD3 R107, R107, -R0, RZ ;  /* 0x800000006b6ba210 */ /* 0x000fe20007ffe0ff */
[----:B------:R-:W-:Y:S01]  /*2d20*/  @!P1 IMAD.MOV R105, RZ, RZ, -R105 ;  /* 0x000000ffff699224 */ /* 0x000fe200078e0a69 */
[----:B------:R-:W-:Y:S01]  /*2d30*/  ISETP.GE.AND P2, PT, R52, RZ, PT ;  /* 0x000000ff3400720c */ /* 0x000fe20003f46270 */
[--C-:B------:R-:W-:Y:S01]  /*2d40*/  @!P0 IMAD.IADD R95, R95, 0x1, -R0.reuse ;  /* 0x000000015f5f8824 */ /* 0x100fe200078e0a00 */
[C---:B------:R-:W-:Y:S01]  /*2d50*/  ISETP.GT.U32.AND P1, PT, R0.reuse, R113, PT ;  /* 0x000000710000720c */ /* 0x040fe20003f24070 */
[----:B------:R-:W-:Y:S01]  /*2d60*/  @!P4 IMAD.IADD R97, R97, 0x1, -R0 ;  /* 0x000000016161c824 */ /* 0x000fe200078e0a00 */
[----:B------:R-:W-:-:S02]  /*2d70*/  ISETP.GT.U32.AND P0, PT, R0, R115, PT ;  /* 0x000000730000720c */ /* 0x000fc40003f04070 */
[C---:B------:R-:W-:Y:S02]  /*2d80*/  ISETP.GT.U32.AND P4, PT, R0.reuse, R117, PT ;  /* 0x000000750000720c */ /* 0x040fe40003f84070 */
[----:B------:R-:W-:Y:S01]  /*2d90*/  @!P3 IADD3 R93, -R93, RZ, RZ ;  /* 0x000000ff5d5db210 */ /* 0x000fe20007ffe1ff */
[--C-:B------:R-:W-:Y:S01]  /*2da0*/  @!P6 IMAD.IADD R109, R109, 0x1, -R0.reuse ;  /* 0x000000016d6de824 */ /* 0x100fe200078e0a00 */
[C---:B------:R-:W-:Y:S02]  /*2db0*/  ISETP.GT.U32.AND P3, PT, R0.reuse, R107, PT ;  /* 0x0000006b0000720c */ /* 0x040fe40003f64070 */
[C---:B------:R-:W-:Y:S01]  /*2dc0*/  ISETP.GT.U32.AND P6, PT, R0.reuse, R119, PT ;  /* 0x000000770000720c */ /* 0x040fe20003fc4070 */
[----:B------:R-:W-:Y:S01]  /*2dd0*/  @!P2 IMAD.MOV R103, RZ, RZ, -R103 ;  /* 0x000000ffff67a224 */ /* 0x000fe200078e0a67 */
[----:B------:R-:W-:Y:S02]  /*2de0*/  IABS R123, R12 ;  /* 0x0000000c007b7213 */ /* 0x000fe40000000000 */
[----:B------:R-:W-:Y:S01]  /*2df0*/  ISETP.GT.U32.AND P2, PT, R0, R111, PT ;  /* 0x0000006f0000720c */ /* 0x000fe20003f44070 */
[----:B------:R-:W-:Y:S01]  /*2e00*/  @!P0 IMAD.IADD R115, R115, 0x1, -R0 ;  /* 0x0000000173738824 */ /* 0x000fe200078e0a00 */
[----:B------:R-:W-:Y:S01]  /*2e10*/  @!P1 IADD3 R113, R113, -R0, RZ ;  /* 0x8000000071719210 */ /* 0x000fe20007ffe0ff */
[----:B------:R-:W-:Y:S01]  /*2e20*/  IMAD.HI.U32 R8, R6, R123, RZ ;  /* 0x0000007b06087227 */ /* 0x000fe200078e00ff */
[----:B------:R-:W-:-:S02]  /*2e30*/  ISETP.GE.AND P1, PT, R44, RZ, PT ;  /* 0x000000ff2c00720c */ /* 0x000fc40003f26270 */
[----:B------:R-:W-:Y:S01]  /*2e40*/  ISETP.GE.AND P0, PT, R42, RZ, PT ;  /* 0x000000ff2a00720c */ /* 0x000fe20003f06270 */
[----:B------:R-:W-:Y:S01]  /*2e50*/  @!P4 IMAD.IADD R117, R117, 0x1, -R0 ;  /* 0x000000017575c824 */ /* 0x000fe200078e0a00 */
[----:B------:R-:W-:Y:S01]  /*2e60*/  IADD3 R10, R16, 0x38, RZ ;  /* 0x00000038100a7810 */ /* 0x000fe20007ffe0ff */
[----:B------:R-:W-:Y:S01]  /*2e70*/  IMAD.MOV R8, RZ, RZ, -R8 ;  /* 0x000000ffff087224 */ /* 0x000fe200078e0a08 */
[----:B------:R-:W-:Y:S02]  /*2e80*/  ISETP.GE.AND P4, PT, R40, RZ, PT ;  /* 0x000000ff2800720c */ /* 0x000fe40003f86270 */
[----:B------:R-:W-:Y:S01]  /*2e90*/  IABS R125, R10 ;  /* 0x0000000a007d7213 */ /* 0x000fe20000000000 */
[----:B------:R-:W-:Y:S01]  /*2ea0*/  IMAD R123, R0, R8, R123 ;  /* 0x00000008007b7224 */ /* 0x000fe200078e027b */
[-C--:B------:R-:W-:Y:S01]  /*2eb0*/  @!P3 IADD3 R107, R107, -R0.reuse, RZ ;  /* 0x800000006b6bb210 */ /* 0x080fe20007ffe0ff */
[----:B------:R-:W-:Y:S01]  /*2ec0*/  @!P2 IMAD.IADD R111, R111, 0x1, -R0 ;  /* 0x000000016f6fa824 */ /* 0x000fe200078e0a00 */
[----:B------:R-:W-:Y:S01]  /*2ed0*/  @!P6 IADD3 R119, R119, -R0, RZ ;  /* 0x800000007777e210 */ /* 0x000fe20007ffe0ff */
[----:B------:R-:W-:Y:S01]  /*2ee0*/  IMAD.HI.U32 R8, R6, R125, RZ ;  /* 0x0000007d06087227 */ /* 0x000fe200078e00ff */
[----:B------:R-:W-:Y:S01]  /*2ef0*/  ISETP.GT.U32.AND P6, PT, R0, R113, PT ;  /* 0x000000710000720c */ /* 0x000fe20003fc4070 */
[----:B------:R2:W-:Y:S01]  /*2f00*/  STL [R1+0x1834], R10 ;  /* 0x0018340a01007387 */ /* 0x0005e20000100800 */
[----:B------:R-:W-:Y:S01]  /*2f10*/  ISETP.GE.AND P2, PT, R46, RZ, PT ;  /* 0x000000ff2e00720c */ /* 0x000fe20003f46270 */
[----:B------:R-:W-:Y:S01]  /*2f20*/  @!P0 IMAD.MOV R109, RZ, RZ, -R109 ;  /* 0x000000ffff6d8224 */ /* 0x000fe200078e0a6d */
[----:B------:R-:W-:Y:S01]  /*2f30*/  @!P1 IADD3 R107, -R107, RZ, RZ ;  /* 0x000000ff6b6b9210 */ /* 0x000fe20007ffe1ff */
[----:B------:R-:W-:Y:S01]  /*2f40*/  IMAD.MOV R8, RZ, RZ, -R8 ;  /* 0x000000ffff087224 */ /* 0x000fe200078e0a08 */
[C---:B------:R-:W-:Y:S01]  /*2f50*/  ISETP.GT.U32.AND P1, PT, R0.reuse, R119, PT ;  /* 0x000000770000720c */ /* 0x040fe20003f24070 */
[----:B------:R-:W-:Y:S01]  /*2f60*/  STL [R1+0x1830], R28 ;  /* 0x0018301c01007387 */ /* 0x000fe20000100800 */
[C---:B------:R-:W-:Y:S01]  /*2f70*/  ISETP.GT.U32.AND P0, PT, R0.reuse, R121, PT ;  /* 0x000000790000720c */ /* 0x040fe20003f04070 */
[----:B------:R-:W-:Y:S01]  /*2f80*/  IMAD R125, R0, R8, R125 ;  /* 0x00000008007d7224 */ /* 0x000fe200078e027d */
[----:B------:R-:W-:-:S02]  /*2f90*/  IABS R127, R28 ;  /* 0x0000001c007f7213 */ /* 0x000fc40000000000 */
[----:B------:R-:W-:Y:S01]  /*2fa0*/  @!P4 IADD3 R111, -R111, RZ, RZ ;  /* 0x000000ff6f6fc210 */ /* 0x000fe20007ffe1ff */
[--C-:B------:R-:W-:Y:S01]  /*2fb0*/  @!P6 IMAD.IADD R113, R113, 0x1, -R0.reuse ;  /* 0x000000017171e824 */ /* 0x100fe200078e0a00 */
[----:B------:R-:W-:Y:S01]  /*2fc0*/  ISETP.GT.U32.AND P4, PT, R0, R123, PT ;  /* 0x0000007b0000720c */ /* 0x000fe20003f84070 */
[----:B------:R-:W-:Y:S01]  /*2fd0*/  IMAD.HI.U32 R8, R6, R127, RZ ;  /* 0x0000007f06087227 */ /* 0x000fe200078e00ff */
[----:B------:R-:W-:Y:S02]  /*2fe0*/  IADD3 R26, R16, 0x3a, RZ ;  /* 0x0000003a101a7810 */ /* 0x000fe40007ffe0ff */
[----:B------:R-:W-:Y:S01]  /*2ff0*/  ISETP.GE.AND P6, PT, R38, RZ, PT ;  /* 0x000000ff2600720c */ /* 0x000fe20003fc6270 */
[----:B------:R-:W-:Y:S01]  /*3000*/  @!P2 IMAD.MOV R97, RZ, RZ, -R97 ;  /* 0x000000ffff61a224 */ /* 0x000fe200078e0a61 */
[----:B------:R-:W-:Y:S01]  /*3010*/  IADD3 R8, -R8, RZ, RZ ;  /* 0x000000ff08087210 */ /* 0x000fe20007ffe1ff */
[--C-:B------:R-:W-:Y:S01]  /*3020*/  @!P1 IMAD.IADD R119, R119, 0x1, -R0.reuse ;  /* 0x0000000177779824 */ /* 0x100fe200078e0a00 */
[C---:B------:R-:W-:Y:S01]  /*3030*/  ISETP.GT.U32.AND P2, PT, R0.reuse, R115, PT ;  /* 0x000000730000720c */ /* 0x040fe20003f44070 */
[----:B------:R-:W-:Y:S01]  /*3040*/  @!P0 IMAD.IADD R121, R121, 0x1, -R0 ;  /* 0x0000000179798824 */ /* 0x000fe200078e0a00 */
[----:B------:R-:W-:Y:S01]  /*3050*/  IABS R129, R26 ;  /* 0x0000001a00817213 */ /* 0x000fe20000000000 */
[----:B------:R-:W-:Y:S01]  /*3060*/  IMAD R127, R0, R8, R127 ;  /* 0x00000008007f7224 */ /* 0x000fe200078e027f */
[----:B------:R-:W-:Y:S01]  /*3070*/  ISETP.GE.AND P1, PT, R32, RZ, PT ;  /* 0x000000ff2000720c */ /* 0x000fe20003f26270 */
[----:B------:R-:W-:Y:S01]  /*3080*/  STL [R1+0x1828], R26 ;  /* 0x0018281a01007387 */ /* 0x000fe20000100800 */
[----:B------:R-:W-:Y:S01]  /*3090*/  @!P4 IADD3 R123, R123, -R0, RZ ;  /* 0x800000007b7bc210 */ /* 0x000fe20007ffe0ff */
[----:B------:R-:W-:Y:S01]  /*30a0*/  IMAD.HI.U32 R8, R6, R129, RZ ;  /* 0x0000008106087227 */ /* 0x000fe200078e00ff */
[----:B------:R-:W-:-:S02]  /*30b0*/  IADD3 R24, R16, 0x3b, RZ ;  /* 0x0000003b10187810 */ /* 0x000fc40007ffe0ff */
[----:B------:R-:W-:Y:S01]  /*30c0*/  ISETP.GT.U32.AND P4, PT, R0, R121, PT ;  /* 0x000000790000720c */ /* 0x000fe20003f84070 */
[----:B------:R-:W-:Y:S01]  /*30d0*/  IMAD.MOV R8, RZ, RZ, -R8 ;  /* 0x000000ffff087224 */ /* 0x000fe200078e0a08 */
[----:B------:R-:W-:Y:S01]  /*30e0*/  IABS R131, R24 ;  /* 0x0000001800837213 */ /* 0x000fe20000000000 */
[----:B------:R-:W-:Y:S01]  /*30f0*/  @!P6 IMAD.MOV R113, RZ, RZ, -R113 ;  /* 0x000000ffff71e224 */ /* 0x000fe200078e0a71 */
[----:B------:R-:W-:Y:S01]  /*3100*/  ISETP.GE.AND P3, PT, R48, RZ, PT ;  /* 0x000000ff3000720c */ /* 0x000fe20003f66270 */
[----:B------:R-:W-:Y:S01]  /*3110*/  @!P2 IMAD.IADD R115, R115, 0x1, -R0 ;  /* 0x000000017373a824 */ /* 0x000fe200078e0a00 */
[C---:B------:R-:W-:Y:S01]  /*3120*/  ISETP.GT.U32.AND P6, PT, R0.reuse, R123, PT ;  /* 0x0000007b0000720c */ /* 0x040fe20003fc4070 */
[----:B------:R-:W-:Y:S01]  /*3130*/  IMAD R129, R0, R8, R129 ;  /* 0x0000000800817224 */ /* 0x000fe200078e0281 */
[----:B------:R-:W-:Y:S01]  /*3140*/  ISETP.GE.AND P2, PT, R36, RZ, PT ;  /* 0x000000ff2400720c */ /* 0x000fe20003f46270 */
[----:B------:R-:W-:Y:S01]  /*3150*/  IMAD.HI.U32 R8, R6, R131, RZ ;  /* 0x0000008306087227 */ /* 0x000fe200078e00ff */
[C---:B------:R-:W-:Y:S01]  /*3160*/  IADD3 R22, R16.reuse, 0x3c, RZ ;  /* 0x0000003c10167810 */ /* 0x040fe20007ffe0ff */
[----:B------:R-:W-:Y:S01]  /*3170*/  STL [R1+0x1824], R24 ;  /* 0x0018241801007387 */ /* 0x000fe20000100800 */
[----:B------:R-:W-:Y:S01]  /*3180*/  IADD3 R20, R16, 0x3d, RZ ;  /* 0x0000003d10147810 */ /* 0x000fe20007ffe0ff */
[----:B------:R-:W-:Y:S01]  /*3190*/  @!P1 IMAD.MOV R119, RZ, RZ, -R119 ;  /* 0x000000ffff779224 */ /* 0x000fe200078e0a77 */
[C---:B------:R-:W-:Y:S01]  /*31a0*/  ISETP.GT.U32.AND P1, PT, R0.reuse, R125, PT ;  /* 0x0000007d0000720c */ /* 0x040fe20003f24070 */
[----:B------:R-:W-:Y:S01]  /*31b0*/  IMAD.MOV R8, RZ, RZ, -R8 ;  /* 0x000000ffff087224 */ /* 0x000fe200078e0a08 */
[----:B------:R-:W-:Y:S01]  /*31c0*/  IABS R133, R22 ;  /* 0x0000001600857213 */ /* 0x000fe20000000000 */
[--C-:B------:R-:W-:Y:S01]  /*31d0*/  @!P4 IMAD.IADD R121, R121, 0x1, -R0.reuse ;  /* 0x000000017979c824 */ /* 0x100fe200078e0a00 */
[C---:B------:R-:W-:Y:S01]  /*31e0*/  ISETP.GT.U32.AND P4, PT, R0.reuse, R127, PT ;  /* 0x0000007f0000720c */ /* 0x040fe20003f84070 */
[----:B------:R-:W-:Y:S01]  /*31f0*/  IMAD R131, R0, R8, R131 ;  /* 0x0000000800837224 */ /* 0x000fe200078e0283 */
[----:B------:R-:W-:Y:S01]  /*3200*/  @!P6 IADD3 R123, R123, -R0, RZ ;  /* 0x800000007b7be210 */ /* 0x000fe20007ffe0ff */
[----:B------:R-:W-:Y:S01]  /*3210*/  IMAD.HI.U32 R8, R6, R133, RZ ;  /* 0x0000008506087227 */ /* 0x000fe200078e00ff */
[----:B------:R-:W-:Y:S01]  /*3220*/  ISETP.GT.U32.AND P6, PT, R0, R129, PT ;  /* 0x000000810000720c */ /* 0x000fe20003fc4070 */
[----:B------:R-:W-:Y:S01]  /*3230*/  STL [R1+0x181c], R22 ;  /* 0x00181c1601007387 */ /* 0x000fe20000100800 */
[----:B------:R-:W-:Y:S01]  /*3240*/  ISETP.GE.AND P0, PT, R30, RZ, PT ;  /* 0x000000ff1e00720c */ /* 0x000fe20003f06270 */
[----:B------:R-:W-:Y:S01]  /*3250*/  @!P3 IMAD.MOV R95, RZ, RZ, -R95 ;  /* 0x000000ffff5fb224 */ /* 0x000fe200078e0a5f */
[----:B------:R-:W-:Y:S01]  /*3260*/  ISETP.GT.U32.AND P3, PT, R0, R117, PT ;  /* 0x000000750000720c */ /* 0x000fe20003f64070 */
[----:B------:R-:W-:Y:S01]  /*3270*/  @!P2 IMAD.MOV R115, RZ, RZ, -R115 ;  /* 0x000000ffff73a224 */ /* 0x000fe200078e0a73 */
[----:B------:R-:W-:Y:S01]  /*3280*/  ISETP.GE.AND P2, PT, R12, RZ, PT ;  /* 0x000000ff0c00720c */ /* 0x000fe20003f46270 */
[--C-:B------:R-:W-:Y:S01]  /*3290*/  @!P1 IMAD.IADD R125, R125, 0x1, -R0.reuse ;  /* 0x000000017d7d9824 */ /* 0x100fe200078e0a00 */
[----:B------:R-:W-:Y:S01]  /*32a0*/  IADD3 R8, -R8, RZ, RZ ;  /* 0x000000ff08087210 */ /* 0x000fe20007ffe1ff */
[----:B------:R-:W-:Y:S01]  /*32b0*/  @!P4 IMAD.IADD R127, R127, 0x1, -R0 ;  /* 0x000000017f7fc824 */ /* 0x000fe200078e0a00 */
[----:B------:R-:W-:Y:S01]  /*32c0*/  IABS R135, R20 ;  /* 0x0000001400877213 */ /* 0x000fe20000000000 */
[----:B------:R-:W-:Y:S01]  /*32d0*/  STL [R1+0x1818], R20 ;  /* 0x0018181401007387 */ /* 0x000fe20000100800 */
[----:B------:R-:W-:Y:S01]  /*32e0*/  IADD3 R16, R16, 0x3e, RZ ;  /* 0x0000003e10107810 */ /* 0x000fe20007ffe0ff */
[C---:B------:R-:W-:Y:S01]  /*32f0*/  IMAD R133, R0.reuse, R8, R133 ;  /* 0x0000000800857224 */ /* 0x040fe200078e0285 */
[----:B------:R-:W-:Y:S01]  /*3300*/  ISETP.GT.U32.AND P1, PT, R0, R131, PT ;  /* 0x000000830000720c */ /* 0x000fe20003f24070 */
[----:B------:R-:W-:Y:S01]  /*3310*/  IMAD.HI.U32 R8, R6, R135, RZ ;  /* 0x0000008706087227 */ /* 0x000fe200078e00ff */
[----:B------:R-:W-:Y:S01]  /*3320*/  ISETP.GT.U32.AND P4, PT, R0, R125, PT ;  /* 0x0000007d0000720c */ /* 0x000fe20003f84070 */
[----:B------:R3:W-:Y:S01]  /*3330*/  STL [R1+0x180c], R16 ;  /* 0x00180c1001007387 */ /* 0x0007e20000100800 */
[----:B------:R-:W-:Y:S01]  /*3340*/  IABS R137, R16 ;  /* 0x0000001000897213 */ /* 0x000fe20000000000 */
[----:B------:R-:W-:Y:S01]  /*3350*/  IMAD.MOV R8, RZ, RZ, -R8 ;  /* 0x000000ffff087224 */ /* 0x000fe200078e0a08 */
[-C--:B------:R-:W-:Y:S01]  /*3360*/  @!P3 IADD3 R117, R117, -R0.reuse, RZ ;  /* 0x800000007575b210 */ /* 0x080fe20007ffe0ff */
[----:B------:R-:W-:Y:S01]  /*3370*/  @!P2 IMAD.MOV R123, RZ, RZ, -R123 ;  /* 0x000000ffff7ba224 */ /* 0x000fe200078e0a7b */
[----:B------:R-:W-:Y:S01]  /*3380*/  ISETP.GE.AND P3, PT, R34, RZ, PT ;  /* 0x000000ff2200720c */ /* 0x000fe20003f66270 */
[----:B------:R-:W-:Y:S01]  /*3390*/  IMAD.HI.U32 R6, R6, R137, RZ ;  /* 0x0000008906067227 */ /* 0x000fe200078e00ff */
[----:B------:R-:W-:-:S02]  /*33a0*/  @!P6 IADD3 R129, R129, -R0, RZ ;  /* 0x800000008181e210 */ /* 0x000fc40007ffe0ff */
[----:B-1----:R-:W-:Y:S01]  /*33b0*/  LOP3.LUT R76, R74, 0x7f, RZ, 0xc0, !PT ;  /* 0x0000007f4a4c7812 */ /* 0x002fe200078ec0ff */
[----:B------:R-:W-:Y:S01]  /*33c0*/  @!P0 IMAD.MOV R121, RZ, RZ, -R121 ;  /* 0x000000ffff798224 */ /* 0x000fe200078e0a79 */
[C---:B------:R-:W-:Y:S01]  /*33d0*/  ISETP.GT.U32.AND P2, PT, R0.reuse, R133, PT ;  /* 0x000000850000720c */ /* 0x040fe20003f44070 */
[C---:B------:R-:W-:Y:S01]  /*33e0*/  IMAD R135, R0.reuse, R8, R135 ;  /* 0x0000000800877224 */ /* 0x040fe200078e0287 */
[C---:B------:R-:W-:Y:S01]  /*33f0*/  ISETP.GT.U32.AND P0, PT, R0.reuse, R127, PT ;  /* 0x0000007f0000720c */ /* 0x040fe20003f04070 */
[----:B------:R-:W-:Y:S01]  /*3400*/  IMAD.MOV R6, RZ, RZ, -R6 ;  /* 0x000000ffff067224 */ /* 0x000fe200078e0a06 */
[C---:B------:R-:W-:Y:S01]  /*3410*/  ISETP.GT.U32.AND P6, PT, R0.reuse, R129, PT ;  /* 0x000000810000720c */ /* 0x040fe20003fc4070 */
[----:B------:R-:W-:Y:S01]  /*3420*/  @!P1 IMAD.IADD R131, R131, 0x1, -R0 ;  /* 0x0000000183839824 */ /* 0x000fe200078e0a00 */
[----:B------:R-:W-:Y:S01]  /*3430*/  LEA R82, R5, R76, 0x9 ;  /* 0x0000004c05527211 */ /* 0x000fe200078e48ff */
[----:B------:R-:W-:Y:S01]  /*3440*/  IMAD R137, R0, R6, R137 ;  /* 0x0000000600897224 */ /* 0x000fe200078e0289 */
[----:B------:R-:W-:-:S02]  /*3450*/  @!P4 IADD3 R125, R125, -R0, RZ ;  /* 0x800000007d7dc210 */ /* 0x000fc40007ffe0ff */
[C---:B------:R-:W-:Y:S01]  /*3460*/  ISETP.GT.U32.AND P4, PT, R0.reuse, R135, PT ;  /* 0x000000870000720c */ /* 0x040fe20003f84070 */
[----:B------:R-:W-:Y:S01]  /*3470*/  STL [R1+0x5e0], R82 ;  /* 0x0005e05201007387 */ /* 0x000fe20000100800 */
[----:B------:R-:W-:Y:S01]  /*3480*/  IABS R6, R82 ;  /* 0x0000005200067213 */ /* 0x000fe20000000000 */
[--C-:B------:R-:W-:Y:S01]  /*3490*/  @!P2 IMAD.IADD R133, R133, 0x1, -R0.reuse ;  /* 0x000000018585a824 */ /* 0x100fe200078e0a00 */
[----:B------:R-:W-:Y:S01]  /*34a0*/  @!P3 IADD3 R117, -R117, RZ, RZ ;  /* 0x000000ff7575b210 */ /* 0x000fe20007ffe1ff */
[--C-:B------:R-:W-:Y:S01]  /*34b0*/  @!P0 IMAD.IADD R127, R127, 0x1, -R0.reuse ;  /* 0x000000017f7f8824 */ /* 0x100fe200078e0a00 */
[----:B------:R-:W-:Y:S01]  /*34c0*/  ISETP.GT.U32.AND P1, PT, R0, R131, PT ;  /* 0x000000830000720c */ /* 0x000fe20003f24070 */
[----:B------:R-:W-:Y:S01]  /*34d0*/  IMAD.HI.U32 R5, R3, R6, RZ ;  /* 0x0000000603057227 */ /* 0x000fe200078e00ff */
[----:B------:R-:W-:Y:S02]  /*34e0*/  ISETP.GE.AND P3, PT, R10, RZ, PT ;  /* 0x000000ff0a00720c */ /* 0x000fe40003f66270 */
[----:B------:R-:W-:Y:S01]  /*34f0*/  IADD3 R80, R82, 0x80, RZ ;  /* 0x0000008052507810 */ /* 0x000fe20007ffe0ff */
[----:B------:R-:W-:Y:S01]  /*3500*/  IMAD.MOV R5, RZ, RZ, -R5 ;  /* 0x000000ffff057224 */ /* 0x000fe200078e0a05 */
[----:B------:R-:W-:Y:S01]  /*3510*/  @!P6 IADD3 R129, R129, -R0, RZ ;  /* 0x800000008181e210 */ /* 0x000fe20007ffe0ff */
[----:B------:R-:W-:Y:S01]  /*3520*/  @!P4 IMAD.IADD R135, R135, 0x1, -R0 ;  /* 0x000000018787c824 */ /* 0x000fe200078e0a00 */
[----:B------:R-:W-:Y:S01]  /*3530*/  ISETP.GE.AND P2, PT, R26, RZ, PT ;  /* 0x000000ff1a00720c */ /* 0x000fe20003f46270 */
[----:B------:R-:W-:Y:S01]  /*3540*/  IMAD R5, R2, R5, R6 ;  /* 0x0000000502057224 */ /* 0x000fe200078e0206 */
[----:B------:R-:W-:Y:S01]  /*3550*/  ISETP.GE.AND P0, PT, R28, RZ, PT ;  /* 0x000000ff1c00720c */ /* 0x000fe20003f06270 */
[----:B------:R1:W-:Y:S01]  /*3560*/  STL [R1+0x658], R80 ;  /* 0x0006585001007387 */ /* 0x0003e20000100800 */
[----:B------:R-:W-:Y:S01]  /*3570*/  ISETP.GT.U32.AND P6, PT, R0, R137, PT ;  /* 0x000000890000720c */ /* 0x000fe20003fc4070 */
[----:B------:R-:W-:Y:S01]  /*3580*/  @!P1 IMAD.IADD R131, R131, 0x1, -R0 ;  /* 0x0000000183839824 */ /* 0x000fe200078e0a00 */
[----:B------:R-:W-:-:S02]  /*3590*/  IADD3 R78, R82, 0x100, RZ ;  /* 0x00000100524e7810 */ /* 0x000fc40007ffe0ff */
[----:B--2---:R-:W-:Y:S02]  /*35a0*/  IABS R10, R80 ;  /* 0x00000050000a7213 */ /* 0x004fe40000000000 */
[----:B------:R-:W-:Y:S01]  /*35b0*/  IADD3 R52, R82, 0x180, RZ ;  /* 0x0000018052347810 */ /* 0x000fe20007ffe0ff */
[----:B------:R2:W-:Y:S01]  /*35c0*/  STL [R1+0x65c], R78 ;  /* 0x00065c4e01007387 */ /* 0x0005e20000100800 */
[----:B------:R-:W-:Y:S01]  /*35d0*/  IABS R12, R78 ;  /* 0x0000004e000c7213 */ /* 0x000fe20000000000 */
[----:B------:R-:W-:Y:S01]  /*35e0*/  IMAD.HI.U32 R6, R3, R10, RZ ;  /* 0x0000000a03067227 */ /* 0x000fe200078e00ff */
[----:B------:R-:W-:Y:S01]  /*35f0*/  IABS R14, R52 ;  /* 0x00000034000e7213 */ /* 0x000fe20000000000 */
[----:B------:R4:W-:Y:S01]  /*3600*/  STL [R1+0x660], R52 ;  /* 0x0006603401007387 */ /* 0x0009e20000100800 */
[----:B------:R-:W-:Y:S01]  /*3610*/  @!P3 IADD3 R125, -R125, RZ, RZ ;  /* 0x000000ff7d7db210 */ /* 0x000fe20007ffe1ff */
[----:B------:R-:W-:Y:S01]  /*3620*/  IMAD.HI.U32 R8, R3, R12, RZ ;  /* 0x0000000c03087227 */ /* 0x000fe200078e00ff */
[----:B------:R-:W-:-:S02]  /*3630*/  ISETP.GT.U32.AND P4, PT, R0, R135, PT ;  /* 0x000000870000720c */ /* 0x000fc40003f84070 */
[----:B------:R-:W-:Y:S01]  /*3640*/  ISETP.GE.AND P1, PT, R24, RZ, PT ;  /* 0x000000ff1800720c */ /* 0x000fe20003f26270 */
[----:B------:R-:W-:Y:S01]  /*3650*/  IMAD.HI.U32 R3, R3, R14, RZ ;  /* 0x0000000e03037227 */ /* 0x000fe200078e00ff */
[----:B------:R-:W-:Y:S02]  /*3660*/  ISETP.GT.U32.AND P3, PT, R0, R133, PT ;  /* 0x000000850000720c */ /* 0x000fe40003f64070 */
[----:B------:R-:W-:Y:S01]  /*3670*/  IADD3 R25, -R6, RZ, RZ ;  /* 0x000000ff06197210 */ /* 0x000fe20007ffe1ff */
[----:B------:R-:W-:Y:S01]  /*3680*/  @!P2 IMAD.MOV R129, RZ, RZ, -R129 ;  /* 0x000000ffff81a224 */ /* 0x000fe200078e0a81 */
[----:B------:R-:W-:Y:S01]  /*3690*/  @!P0 IADD3 R127, -R127, RZ, RZ ;  /* 0x000000ff7f7f8210 */ /* 0x000fe20007ffe1ff */
[----:B------:R-:W-:Y:S01]  /*36a0*/  @!P6 IMAD.IADD R137, R137, 0x1, -R0 ;  /* 0x000000018989e824 */ /* 0x000fe200078e0a00 */
[----:B------:R-:W-:Y:S01]  /*36b0*/  ISETP.GE.AND P2, PT, R20, RZ, PT ;  /* 0x000000ff1400720c */ /* 0x000fe20003f46270 */
[----:B------:R-:W-:Y:S01]  /*36c0*/  IMAD.MOV R29, RZ, RZ, -R8 ;  /* 0x000000ffff1d7224 */ /* 0x000fe200078e0a08 */
[----:B------:R-:W-:Y:S01]  /*36d0*/  ISETP.GE.AND P0, PT, R22, RZ, PT ;  /* 0x000000ff1600720c */ /* 0x000fe20003f06270 */
[----:B------:R-:W-:Y:S01]  /*36e0*/  IMAD.MOV R139, RZ, RZ, -R3 ;  /* 0x000000ffff8b7224 */ /* 0x000fe200078e0a03 */
[----:B------:R-:W-:Y:S01]  /*36f0*/  ISETP.GT.U32.AND P6, PT, R0, R137, PT ;  /* 0x000000890000720c */ /* 0x000fe20003fc4070 */
[C---:B------:R-:W-:Y:S01]  /*3700*/  IMAD R3, R2.reuse, R25, R10 ;  /* 0x0000001902037224 */ /* 0x040fe200078e020a */
[----:B------:R-:W-:Y:S01]  /*3710*/  @!P4 IADD3 R135, R135, -R0, RZ ;  /* 0x800000008787c210 */ /* 0x000fe20007ffe0ff */
[----:B------:R-:W-:Y:S01]  /*3720*/  IMAD R25, R2, R29, R12 ;  /* 0x0000001d02197224 */ /* 0x000fe200078e020c */
[----:B------:R-:W-:Y:S01]  /*3730*/  IADD3 R6, R4, -0x5, RZ ;  /* 0xfffffffb04067810 */ /* 0x000fe20007ffe0ff */
[----:B------:R-:W-:Y:S01]  /*3740*/  @!P1 IMAD.MOV R131, RZ, RZ, -R131 ;  /* 0x000000ffff839224 */ /* 0x000fe200078e0a83 */
[C---:B------:R-:W-:Y:S01]  /*3750*/  ISETP.GT.U32.AND P4, PT, R2.reuse, R3, PT ;  /* 0x000000030200720c */ /* 0x040fe20003f84070 */
[C---:B------:R-:W-:Y:S01]  /*3760*/  IMAD R29, R2.reuse, R139, R14 ;  /* 0x0000008b021d7224 */ /* 0x040fe200078e020e */
[C---:B------:R-:W-:Y:S01]  /*3770*/  ISETP.GT.U32.AND P1, PT, R2.reuse, R25, PT ;  /* 0x000000190200720c */ /* 0x040fe20003f24070 */
[----:B------:R-:W-:Y:S01]  /*3780*/  @!P3 IMAD.IADD R133, R133, 0x1, -R0 ;  /* 0x000000018585b824 */ /* 0x000fe200078e0a00 */
[----:B------:R-:W-:-:S02]  /*3790*/  ISETP.GT.U32.AND P3, PT, R2, R5, PT ;  /* 0x000000050200720c */ /* 0x000fc40003f64070 */
[----:B------:R-:W-:Y:S01]  /*37a0*/  @!P2 IADD3 R135, -R135, RZ, RZ ;  /* 0x000000ff8787a210 */ /* 0x000fe20007ffe1ff */
[----:B------:R-:W-:Y:S01]  /*37b0*/  @!P0 IMAD.MOV R133, RZ, RZ, -R133 ;  /* 0x000000ffff858224 */ /* 0x000fe200078e0a85 */
[----:B------:R-:W-:Y:S01]  /*37c0*/  ISETP.GE.AND P2, PT, R18, RZ, PT ;  /* 0x000000ff1200720c */ /* 0x000fe20003f46270 */
[----:B------:R-:W-:Y:S01]  /*37d0*/  @!P6 IMAD.IADD R137, R137, 0x1, -R0 ;  /* 0x000000018989e824 */ /* 0x000fe200078e0a00 */
[----:B------:R-:W-:Y:S02]  /*37e0*/  ISETP.GT.U32.AND P0, PT, R2, R29, PT ;  /* 0x0000001d0200720c */ /* 0x000fe40003f04070 */
[----:B------:R-:W-:Y:S02]  /*37f0*/  ISETP.GE.AND P6, PT, R16, RZ, PT ;  /* 0x000000ff1000720c */ /* 0x000fe40003fc6270 */
[----:B------:R-:W-:Y:S01]  /*3800*/  @!P4 IADD3 R3, R3, -R2, RZ ;  /* 0x800000020303c210 */ /* 0x000fe20007ffe0ff */
[--C-:B------:R-:W-:Y:S01]  /*3810*/  @!P1 IMAD.IADD R25, R25, 0x1, -R2.reuse ;  /* 0x0000000119199824 */ /* 0x100fe200078e0a02 */
[----:B------:R-:W-:Y:S01]  /*3820*/  ISETP.NE.AND P4, PT, RZ, c[0x0][0x17c], PT ;  /* 0x00005f00ff007a0c */ /* 0x000fe20003f85270 */
[----:B------:R-:W-:Y:S01]  /*3830*/  @!P3 IMAD.IADD R5, R5, 0x1, -R2 ;  /* 0x000000010505b824 */ /* 0x000fe200078e0a02 */
[----:B------:R-:W-:-:S02]  /*3840*/  LOP3.LUT R0, RZ, c[0x0][0x17c], RZ, 0x33, !PT ;  /* 0x00005f00ff007a12 */ /* 0x000fc400078e33ff */
[----:B------:R-:W-:Y:S02]  /*3850*/  ISETP.GE.U32.AND P3, PT, R6, 0x7fffff7c, PT ;  /* 0x7fffff7c0600780c */ /* 0x000fe40003f66070 */
[----:B------:R-:W-:Y:S01]  /*3860*/  @!P2 IADD3 R57, -R57, RZ, RZ ;  /* 0x000000ff3939a210 */ /* 0x000fe20007ffe1ff */
[----:B------:R-:W-:Y:S01]  /*3870*/  @!P0 IMAD.IADD R29, R29, 0x1, -R2 ;  /* 0x000000011d1d8824 */ /* 0x000fe200078e0a02 */
[C---:B------:R-:W-:Y:S01]  /*3880*/  ISETP.GT.U32.AND P2, PT, R2.reuse, R25, PT ;  /* 0x000000190200720c */ /* 0x040fe20003f44070 */
[----:B------:R-:W-:Y:S01]  /*3890*/  @!P6 IMAD.MOV R137, RZ, RZ, -R137 ;  /* 0x000000ffff89e224 */ /* 0x000fe200078e0a89 */
[C---:B------:R-:W-:Y:S02]  /*38a0*/  ISETP.GT.U32.AND P1, PT, R2.reuse, R5, PT ;  /* 0x000000050200720c */ /* 0x040fe40003f24070 */
[C---:B------:R-:W-:Y:S02]  /*38b0*/  ISETP.GT.U32.AND P6, PT, R2.reuse, R29, PT ;  /* 0x0000001d0200720c */ /* 0x040fe40003fc4070 */
[----:B------:R-:W-:-:S02]  /*38c0*/  ISETP.GT.U32.AND P0, PT, R2, R3, PT ;  /* 0x000000030200720c */ /* 0x000fc40003f04070 */
[C---:B------:R-:W-:Y:S02]  /*38d0*/  SEL R54, R0.reuse, R59, !P4 ;  /* 0x0000003b00367207 */ /* 0x040fe40006000000 */
[C---:B------:R-:W-:Y:S02]  /*38e0*/  SEL R32, R0.reuse, R11, !P4 ;  /* 0x0000000b00207207 */ /* 0x040fe40006000000 */
[C---:B------:R-:W-:Y:S01]  /*38f0*/  SEL R34, R0.reuse, R17, !P4 ;  /* 0x0000001100227207 */ /* 0x040fe20006000000 */
[--C-:B------:R-:W-:Y:S01]  /*3900*/  @!P2 IMAD.IADD R25, R25, 0x1, -R2.reuse ;  /* 0x000000011919a824 */ /* 0x100fe200078e0a02 */
[C---:B------:R-:W-:Y:S01]  /*3910*/  SEL R36, R0.reuse, R19, !P4 ;  /* 0x0000001300247207 */ /* 0x040fe20006000000 */
[--C-:B------:R-:W-:Y:S01]  /*3920*/  @!P1 IMAD.IADD R5, R5, 0x1, -R2.reuse ;  /* 0x0000000105059824 */ /* 0x100fe200078e0a02 */
[C---:B------:R-:W-:Y:S01]  /*3930*/  SEL R38, R0.reuse, R23, !P4 ;  /* 0x0000001700267207 */ /* 0x040fe20006000000 */
[----:B------:R-:W-:Y:S01]  /*3940*/  @!P6 IMAD.IADD R29, R29, 0x1, -R2 ;  /* 0x000000011d1de824 */ /* 0x000fe200078e0a02 */
[----:B------:R-:W-:Y:S01]  /*3950*/  SEL R58, R0, R63, !P4 ;  /* 0x0000003f003a7207 */ /* 0x000fe20006000000 */
[----:B------:R-:W-:Y:S01]  /*3960*/  IMAD R32, R32, c[0x0][0x190], RZ ;  /* 0x0000640020207a24 */ /* 0x000fe200078e02ff */
[----:B------:R-:W-:Y:S01]  /*3970*/  SEL R59, R0, R69, !P4 ;  /* 0x00000045003b7207 */ /* 0x000fe20006000000 */
[----:B------:R-:W-:Y:S01]  /*3980*/  IMAD R34, R34, c[0x0][0x190], RZ ;  /* 0x0000640022227a24 */ /* 0x000fe200078e02ff */
[----:B------:R-:W-:Y:S01]  /*3990*/  SEL R60, R0, R71, !P4 ;  /* 0x00000047003c7207 */ /* 0x000fe20006000000 */
[----:B------:R-:W-:Y:S01]  /*39a0*/  IMAD R36, R36, c[0x0][0x190], RZ ;  /* 0x0000640024247a24 */ /* 0x000fe200078e02ff */
[----:B------:R-:W-:Y:S01]  /*39b0*/  SEL R62, R0, R67, !P4 ;  /* 0x00000043003e7207 */ /* 0x000fe20006000000 */
[----:B------:R-:W-:Y:S01]  /*39c0*/  IMAD R38, R38, c[0x0][0x190], RZ ;  /* 0x0000640026267a24 */ /* 0x000fe200078e02ff */
[----:B------:R-:W-:Y:S01]  /*39d0*/  ISETP.GE.AND P2, PT, R78, RZ, PT ;  /* 0x000000ff4e00720c */ /* 0x000fe20003f46270 */
[----:B------:R-:W-:Y:S01]  /*39e0*/  IMAD R54, R54, c[0x0][0x190], RZ ;  /* 0x0000640036367a24 */ /* 0x000fe200078e02ff */
[----:B------:R-:W-:Y:S01]  /*39f0*/  SEL R30, R0, R7, !P4 ;  /* 0x00000007001e7207 */ /* 0x000fe20006000000 */
[----:B------:R-:W-:Y:S01]  /*3a00*/  IMAD R7, R76, c[0x0][0x18c], RZ ;  /* 0x000063004c077a24 */ /* 0x000fe200078e02ff */
[----:B------:R-:W-:Y:S01]  /*3a10*/  SEL R9, R0, R9, !P4 ;  /* 0x0000000900097207 */ /* 0x000fe20006000000 */
[----:B------:R-:W-:Y:S01]  /*3a20*/  IMAD R58, R58, c[0x0][0x190], RZ ;  /* 0x000064003a3a7a24 */ /* 0x000fe200078e02ff */
[----:B------:R-:W-:Y:S01]  /*3a30*/  SEL R13, R0, R13, !P4 ;  /* 0x0000000d000d7207 */ /* 0x000fe20006000000 */
[----:B------:R-:W-:Y:S01]  /*3a40*/  IMAD R30, R30, c[0x0][0x190], RZ ;  /* 0x000064001e1e7a24 */ /* 0x000fe200078e02ff */
[C---:B------:R-:W-:Y:S01]  /*3a50*/  SEL R15, R0.reuse, R15, !P4 ;  /* 0x0000000f000f7207 */ /* 0x040fe20006000000 */
[----:B------:R-:W-:Y:S01]  /*3a60*/  IMAD R59, R59, c[0x0][0x190], RZ ;  /* 0x000064003b3b7a24 */ /* 0x000fe200078e02ff */
[----:B------:R-:W-:Y:S01]  /*3a70*/  SEL R21, R0, R21, !P4 ;  /* 0x0000001500157207 */ /* 0x000fe20006000000 */
[----:B------:R-:W-:Y:S01]  /*3a80*/  IMAD R60, R60, c[0x0][0x190], RZ ;  /* 0x000064003c3c7a24 */ /* 0x000fe200078e02ff */
[C---:B------:R-:W-:Y:S01]  /*3a90*/  SEL R27, R0.reuse, R27, !P4 ;  /* 0x0000001b001b7207 */ /* 0x040fe20006000000 */
[----:B------:R-:W-:Y:S01]  /*3aa0*/  @!P2 IMAD.MOV R25, RZ, RZ, -R25 ;  /* 0x000000ffff19a224 */ /* 0x000fe200078e0a19 */
[----:B------:R-:W-:Y:S01]  /*3ab0*/  SEL R40, R0, R99, !P4 ;  /* 0x0000006300287207 */ /* 0x000fe20006000000 */
[----:B------:R-:W-:Y:S01]  /*3ac0*/  IMAD R62, R62, c[0x0][0x190], RZ ;  /* 0x000064003e3e7a24 */ /* 0x000fe200078e02ff */
[----:B------:R-:W-:-:S02]  /*3ad0*/  SEL R101, R0, R101, !P4 ;  /* 0x0000006500657207 */ /* 0x000fc40006000000 */
[C---:B------:R-:W-:Y:S01]  /*3ae0*/  SEL R42, R0.reuse, R31, !P4 ;  /* 0x0000001f002a7207 */ /* 0x040fe20006000000 */
[----:B------:R-:W-:Y:S01]  /*3af0*/  IMAD R31, R9, c[0x0][0x190], RZ ;  /* 0x00006400091f7a24 */ /* 0x000fe200078e02ff */
        /* <DEDUP_REMOVED lines=8> */
[----:B------:R-:W-:Y:S01]  /*3b80*/  SEL R12, R0, R41, !P4 ;  /* 0x00000029000c7207 */ /* 0x000fe20006000000 */
[----:B------:R-:W-:Y:S01]  /*3b90*/  IMAD R40, R40, c[0x0][0x190], RZ ;  /* 0x0000640028287a24 */ /* 0x000fe200078e02ff */
[C---:B------:R-:W-:Y:S01]  /*3ba0*/  SEL R48, R0.reuse, R43, !P4 ;  /* 0x0000002b00307207 */ /* 0x040fe20006000000 */
[----:B------:R-:W-:Y:S01]  /*3bb0*/  IMAD R41, R101, c[0x0][0x190], RZ ;  /* 0x0000640065297a24 */ /* 0x000fe200078e02ff */
[----:B------:R-:W-:Y:S01]  /*3bc0*/  SEL R14, R0, R47, !P4 ;  /* 0x0000002f000e7207 */ /* 0x000fe20006000000 */
[----:B------:R-:W-:Y:S01]  /*3bd0*/  IMAD R42, R42, c[0x0][0x190], RZ ;  /* 0x000064002a2a7a24 */ /* 0x000fe200078e02ff */
[----:B------:R-:W-:Y:S01]  /*3be0*/  SEL R50, R0, R45, !P4 ;  /* 0x0000002d00327207 */ /* 0x000fe20006000000 */
[----:B------:R-:W-:Y:S01]  /*3bf0*/  IMAD R43, R8, c[0x0][0x190], RZ ;  /* 0x00006400082b7a24 */ /* 0x000fe200078e02ff */
[----:B---3--:R-:W-:Y:S01]  /*3c00*/  SEL R16, R0, R49, !P4 ;  /* 0x0000003100107207 */ /* 0x008fe20006000000 */
[----:B------:R-:W-:Y:S01]  /*3c10*/  IMAD R44, R44, c[0x0][0x190], RZ ;  /* 0x000064002c2c7a24 */ /* 0x000fe200078e02ff */
[C---:B------:R-:W-:Y:S01]  /*3c20*/  SEL R17, R0.reuse, R51, !P4 ;  /* 0x0000003300117207 */ /* 0x040fe20006000000 */
        /* <DEDUP_REMOVED lines=73> */
[----:B------:R-:W-:Y:S01]  /*40c0*/  ISETP.GE.AND P1, PT, R80, RZ, PT ;  /* 0x000000ff5000720c */ /* 0x000fe20003f26270 */
[----:B------:R-:W-:Y:S01]  /*40d0*/  IMAD R18, R119, c[0x0][0x190], RZ ;  /* 0x0000640077127a24 */ /* 0x000fe200078e02ff */
[----:B------:R-:W-:Y:S01]  /*40e0*/  ISETP.GE.AND P4, PT, R82, RZ, PT ;  /* 0x000000ff5200720c */ /* 0x000fe20003f86270 */
[----:B------:R-:W-:Y:S01]  /*40f0*/  IMAD R11, R133, c[0x0][0x190], RZ ;  /* 0x00006400850b7a24 */ /* 0x000fe200078e02ff */
[----:B------:R-:W-:Y:S01]  /*4100*/  ISETP.GE.AND P6, PT, R52, RZ, PT ;  /* 0x000000ff3400720c */ /* 0x000fe20003fc6270 */
[----:B------:R-:W-:Y:S01]  /*4110*/  IMAD R9, R135, c[0x0][0x190], RZ ;  /* 0x0000640087097a24 */ /* 0x000fe200078e02ff */
[----:B------:R-:W-:Y:S01]  /*4120*/  @!P0 IADD3 R3, R3, -R2, RZ ;  /* 0x8000000203038210 */ /* 0x000fe20007ffe0ff */
[----:B------:R-:W-:Y:S01]  /*4130*/  IMAD R8, R137, c[0x0][0x190], RZ ;  /* 0x0000640089087a24 */ /* 0x000fe200078e02ff */
[----:B------:R-:W-:Y:S01]  /*4140*/  IADD3 R0, R4, -0x9, RZ ;  /* 0xfffffff704007810 */ /* 0x000fe20007ffe0ff */
[----:B------:R-:W-:Y:S01]  /*4150*/  IMAD R10, R10, c[0x0][0x190], RZ ;  /* 0x000064000a0a7a24 */ /* 0x000fe200078e02ff */
[----:B------:R-:W-:-:S02]  /*4160*/  IADD3 R2, R4, -0xd, RZ ;  /* 0xfffffff304027810 */ /* 0x000fc40007ffe0ff */
[----:B------:R-:W-:Y:S01]  /*4170*/  ISETP.GE.U32.AND P0, PT, R0, 0x7fffff78, PT ;  /* 0x7fffff780000780c */ /* 0x000fe20003f06070 */
[----:B------:R-:W-:Y:S01]  /*4180*/  @!P1 IMAD.MOV R3, RZ, RZ, -R3 ;  /* 0x000000ffff039224 */ /* 0x000fe200078e0a03 */
[----:B------:R-:W-:Y:S02]  /*4190*/  LEA R6, P2, R7, c[0x0][0x168], 0x2 ;  /* 0x00005a0007067a11 */ /* 0x000fe400078410ff */
[----:B------:R-:W-:Y:S02]  /*41a0*/  @!P4 IADD3 R5, -R5, RZ, RZ ;  /* 0x000000ff0505c210 */ /* 0x000fe40007ffe1ff */
[----:B------:R-:W-:Y:S02]  /*41b0*/  ISETP.NE.AND P1, PT, RZ, c[0x0][0x178], PT ;  /* 0x00005e00ff007a0c */ /* 0x000fe40003f25270 */
[----:B------:R-:W-:Y:S02]  /*41c0*/  LOP3.LUT R0, RZ, c[0x0][0x178], RZ, 0x33, !PT ;  /* 0x00005e00ff007a12 */ /* 0x000fe400078e33ff */
[----:B------:R-:W-:-:S02]  /*41d0*/  ISETP.GE.U32.AND P4, PT, R2, 0x7fffff74, PT ;  /* 0x7fffff740200780c */ /* 0x000fc40003f86070 */
[----:B------:R-:W-:Y:S02]  /*41e0*/  @!P6 IADD3 R29, -R29, RZ, RZ ;  /* 0x000000ff1d1de210 */ /* 0x000fe40007ffe1ff */
[----:B------:R-:W-:Y:S02]  /*41f0*/  LEA.HI.X.SX32 R7, R7, c[0x0][0x16c], 0x2, P2 ;  /* 0x00005b0007077a11 */ /* 0x000fe400010f16ff */
[----:B------:R-:W-:Y:S02]  /*4200*/  SEL R2, R0, R5, !P1 ;  /* 0x0000000500027207 */ /* 0x000fe40004800000 */
[-C--:B------:R-:W-:Y:S02]  /*4210*/  LEA R138, P2, R30, R6.reuse, 0x2 ;  /* 0x000000061e8a7211 */ /* 0x080fe400078410ff */
[C---:B------:R-:W-:Y:S02]  /*4220*/  SEL R5, R0.reuse, R3, !P1 ;  /* 0x0000000300057207 */ /* 0x040fe40004800000 */
[C---:B------:R-:W-:Y:S01]  /*4230*/  SEL R3, R0.reuse, R25, !P1 ;  /* 0x0000001900037207 */ /* 0x040fe20004800000 */
[----:B------:R-:W-:Y:S01]  /*4240*/  IMAD R25, R97, c[0x0][0x190], RZ ;  /* 0x0000640061197a24 */ /* 0x000fe200078e02ff */
[----:B------:R-:W-:Y:S01]  /*4250*/  SEL R0, R0, R29, !P1 ;  /* 0x0000001d00007207 */ /* 0x000fe20004800000 */
[----:B------:R-:W-:Y:S01]  /*4260*/  IMAD R29, R93, c[0x0][0x190], RZ ;  /* 0x000064005d1d7a24 */ /* 0x000fe200078e02ff */
[----:B------:R-:W-:Y:S01]  /*4270*/  LEA R84, P1, R31, R6, 0x2 ;  /* 0x000000061f547211 */ /* 0x000fe200078210ff */
[----:B------:R-:W-:Y:S01]  /*4280*/  IMAD R5, R5, c[0x0][0x184], RZ ;  /* 0x0000610005057a24 */ /* 0x000fe200078e02ff */
[----:B------:R-:W-:-:S02]  /*4290*/  LEA.HI.X.SX32 R139, R30, R7, 0x2, P2 ;  /* 0x000000071e8b7211 */ /* 0x000fc400010f16ff */
[CC--:B-1----:R-:W-:Y:S02]  /*42a0*/  LEA R80, P2, R32.reuse, R6.reuse, 0x2 ;  /* 0x0000000620507211 */ /* 0x0c2fe400078410ff */
[-C--:B------:R-:W-:Y:S01]  /*42b0*/  LEA R82, P6, R33, R6.reuse, 0x2 ;  /* 0x0000000621527211 */ /* 0x080fe200078c10ff */
[----:B------:R-:W-:Y:S01]  /*42c0*/  STL.64 [R1+0x898], R138 ;  /* 0x0008988a01007387 */ /* 0x000fe20000100a00 */
[-C--:B------:R-:W-:Y:S02]  /*42d0*/  LEA.HI.X.SX32 R85, R31, R7.reuse, 0x2, P1 ;  /* 0x000000071f557211 */ /* 0x080fe400008f16ff */
[-C--:B------:R-:W-:Y:S02]  /*42e0*/  LEA.HI.X.SX32 R81, R32, R7.reuse, 0x2, P2 ;  /* 0x0000000720517211 */ /* 0x080fe400010f16ff */
[----:B--2---:R-:W-:Y:S01]  /*42f0*/  LEA R78, P1, R34, R6, 0x2 ;  /* 0x00000006224e7211 */ /* 0x004fe200078210ff */
[----:B------:R-:W-:Y:S01]  /*4300*/  STL.64 [R1+0x8f0], R84 ;  /* 0x0008f05401007387 */ /* 0x000fe20000100a00 */
[----:B------:R-:W-:-:S02]  /*4310*/  LEA.HI.X.SX32 R83, R33, R7, 0x2, P6 ;  /* 0x0000000721537211 */ /* 0x000fc400030f16ff */
[-C--:B------:R-:W-:Y:S01]  /*4320*/  LEA R30, P6, R36, R6.reuse, 0x2 ;  /* 0x00000006241e7211 */ /* 0x080fe200078c10ff */
[----:B------:R1:W-:Y:S01]  /*4330*/  STL.64 [R1+0x948], R80 ;  /* 0x0009485001007387 */ /* 0x0003e20000100a00 */
[-C--:B------:R-:W-:Y:S02]  /*4340*/  LEA.HI.X.SX32 R79, R34, R7.reuse, 0x2, P1 ;  /* 0x00000007224f7211 */ /* 0x080fe400008f16ff */
[----:B------:R-:W-:Y:S02]  /*4350*/  LEA.HI.X.SX32 R31, R36, R7, 0x2, P6 ;  /* 0x00000007241f7211 */ /* 0x000fe400030f16ff */
[----:B----4-:R-:W-:Y:S01]  /*4360*/  IADD3 R52, R4, -0x11, RZ ;  /* 0xffffffef04347810 */ /* 0x010fe20007ffe0ff */
[----:B------:R2:W-:Y:S04]  /*4370*/  STL.64 [R1+0x9f8], R78 ;  /* 0x0009f84e01007387 */ /* 0x0005e80000100a00 */
[----:B------:R-:W-:Y:S01]  /*4380*/  STL.64 [R1+0x9a0], R82 ;  /* 0x0009a05201007387 */ /* 0x000fe20000100a00 */
[----:B-1----:R-:W-:-:S03]  /*4390*/  LEA R80, P2, R35, R6, 0x2 ;  /* 0x0000000623507211 */ /* 0x002fc600078410ff */
[----:B------:R1:W-:Y:S01]  /*43a0*/  STL.64 [R1+0xab0], R30 ;  /* 0x000ab01e01007387 */ /* 0x0003e20000100a00 */
[-C--:B------:R-:W-:Y:S02]  /*43b0*/  LEA.HI.X.SX32 R81, R35, R7.reuse, 0x2, P2 ;  /* 0x0000000723517211 */ /* 0x080fe400010f16ff */
[CC--:B------:R-:W-:Y:S02]  /*43c0*/  LEA R32, P2, R38.reuse, R6.reuse, 0x2 ;  /* 0x0000000626207211 */ /* 0x0c0fe400078410ff */
[CC--:B--2---:R-:W-:Y:S01]  /*43d0*/  LEA R78, P1, R37.reuse, R6.reuse, 0x2 ;  /* 0x00000006254e7211 */ /* 0x0c4fe200078210ff */
[----:B------:R-:W-:Y:S01]  /*43e0*/  STL.64 [R1+0xa58], R80 ;  /* 0x000a585001007387 */ /* 0x000fe20000100a00 */
[-C--:B------:R-:W-:Y:S02]  /*43f0*/  LEA.HI.X.SX32 R33, R38, R7.reuse, 0x2, P2 ;  /* 0x0000000726217211 */ /* 0x080fe400010f16ff */
[----:B------:R-:W-:Y:S02]  /*4400*/  LEA.HI.X.SX32 R79, R37, R7, 0x2, P1 ;  /* 0x00000007254f7211 */ /* 0x000fe400008f16ff */
[-C--:B-1----:R-:W-:Y:S01]  /*4410*/  LEA R30, P6, R39, R6.reuse, 0x2 ;  /* 0x00000006271e7211 */ /* 0x082fe200078c10ff */
[----:B------:R1:W-:Y:S01]  /*4420*/  STL.64 [R1+0x8a0], R32 ;  /* 0x0008a02001007387 */ /* 0x0003e20000100a00 */
[----:B------:R-:W-:-:S02]  /*4430*/  LEA R34, P1, R40, R6, 0x2 ;  /* 0x0000000628227211 */ /* 0x000fc400078210ff */
[-C--:B------:R-:W-:Y:S01]  /*4440*/  LEA.HI.X.SX32 R31, R39, R7.reuse, 0x2, P6 ;  /* 0x00000007271f7211 */ /* 0x080fe200030f16ff */
[----:B------:R-:W-:Y:S01]  /*4450*/  STL.64 [R1+0xb10], R78 ;  /* 0x000b104e01007387 */ /* 0x000fe20000100a00 */
[----:B------:R-:W-:-:S03]  /*4460*/  LEA.HI.X.SX32 R35, R40, R7, 0x2, P1 ;  /* 0x0000000728237211 */ /* 0x000fc600008f16ff */
[----:B------:R2:W-:Y:S01]  /*4470*/  STL.64 [R1+0x900], R30 ;  /* 0x0009001e01007387 */ /* 0x0005e20000100a00 */
[----:B-1----:R-:W-:-:S03]  /*4480*/  LEA R32, P2, R41, R6, 0x2 ;  /* 0x0000000629207211 */ /* 0x002fc600078410ff */
[----:B------:R1:W-:Y:S01]  /*4490*/  STL.64 [R1+0x958], R34 ;  /* 0x0009582201007387 */ /* 0x0003e20000100a00 */
[----:B------:R-:W-:Y:S02]  /*44a0*/  LEA.HI.X.SX32 R33, R41, R7, 0x2, P2 ;  /* 0x0000000729217211 */ /* 0x000fe400010f16ff */
[----:B--2---:R-:W-:-:S03]  /*44b0*/  LEA R30, P6, R42, R6, 0x2 ;  /* 0x000000062a1e7211 */ /* 0x004fc600078c10ff */
[----:B------:R2:W-:Y:S01]  /*44c0*/  STL.64 [R1+0x9b0], R32 ;  /* 0x0009b02001007387 */ /* 0x0005e20000100a00 */
[----:B------:R-:W-:Y:S02]  /*44d0*/  LEA.HI.X.SX32 R31, R42, R7, 0x2, P6 ;  /* 0x000000072a1f7211 */ /* 0x000fe400030f16ff */
        /* <DEDUP_REMOVED lines=101> */
[-C--:B------:R-:W-:Y:S02]  /*4b30*/  LEA.HI.X.SX32 R35, R25, R7.reuse, 0x2, P1 ;  /* 0x0000000719237211 */ /* 0x080fe400008f16ff */
[-C--:B------:R-:W-:Y:S02]  /*4b40*/  LEA R28, P1, R22, R6.reuse, 0x2 ;  /* 0x00000006161c7211 */ /* 0x080fe400078210ff */
[-C--:B-1----:R-:W-:Y:S01]  /*4b50*/  LEA R32, P2, R24, R6.reuse, 0x2 ;  /* 0x0000000618207211 */ /* 0x082fe200078410ff */
[----:B------:R-:W-:Y:S01]  /*4b60*/  STL.64 [R1+0xae8], R34 ;  /* 0x000ae82201007387 */ /* 0x000fe20000100a00 */
[-C--:B------:R-:W-:Y:S02]  /*4b70*/  LEA.HI.X.SX32 R29, R22, R7.reuse, 0x2, P1 ;  /* 0x00000007161d7211 */ /* 0x080fe400008f16ff */
[----:B------:R-:W-:Y:S02]  /*4b80*/  LEA.HI.X.SX32 R33, R24, R7, 0x2, P2 ;  /* 0x0000000718217211 */ /* 0x000fe400010f16ff */
[----:B------:R-:W-:-:S02]  /*4b90*/  LEA R26, P2, R21, R6, 0x2 ;  /* 0x00000006151a7211 */ /* 0x000fc400078410ff */
[-C--:B--2---:R-:W-:Y:S01]  /*4ba0*/  LEA R30, P6, R23, R6.reuse, 0x2 ;  /* 0x00000006171e7211 */ /* 0x084fe200078c10ff */
[----:B------:R-:W-:Y:S01]  /*4bb0*/  STL.64 [R1+0xb50], R32 ;  /* 0x000b502001007387 */ /* 0x000fe20000100a00 */
[-C--:B------:R-:W-:Y:S02]  /*4bc0*/  LEA.HI.X.SX32 R27, R21, R7.reuse, 0x2, P2 ;  /* 0x00000007151b7211 */ /* 0x080fe400010f16ff */
[----:B------:R-:W-:Y:S01]  /*4bd0*/  LEA.HI.X.SX32 R31, R23, R7, 0x2, P6 ;  /* 0x00000007171f7211 */ /* 0x000fe200030f16ff */
[----:B------:R1:W-:Y:S01]  /*4be0*/  STL.64 [R1+0x930], R28 ;  /* 0x0009301c01007387 */ /* 0x0003e20000100a00 */
[----:B------:R-:W-:-:S03]  /*4bf0*/  LEA R24, P6, R20, R6, 0x2 ;  /* 0x0000000614187211 */ /* 0x000fc600078c10ff */
[----:B------:R-:W-:Y:S01]  /*4c00*/  STL.64 [R1+0x8d8], R30 ;  /* 0x0008d81e01007387 */ /* 0x000fe20000100a00 */
[----:B------:R-:W-:-:S03]  /*4c10*/  LEA.HI.X.SX32 R25, R20, R7, 0x2, P6 ;  /* 0x0000000714197211 */ /* 0x000fc600030f16ff */
[----:B------:R2:W-:Y:S01]  /*4c20*/  STL.64 [R1+0x988], R26 ;  /* 0x0009881a01007387 */ /* 0x0005e20000100a00 */
[----:B-1----:R-:W-:-:S03]  /*4c30*/  LEA R28, P1, R19, R6, 0x2 ;  /* 0x00000006131c7211 */ /* 0x002fc600078210ff */
[----:B------:R1:W-:Y:S01]  /*4c40*/  STL.64 [R1+0x9e8], R24 ;  /* 0x0009e81801007387 */ /* 0x0003e20000100a00 */
[-C--:B------:R-:W-:Y:S02]  /*4c50*/  LEA.HI.X.SX32 R29, R19, R7.reuse, 0x2, P1 ;  /* 0x00000007131d7211 */ /* 0x080fe400008f16ff */
[-C--:B------:R-:W-:Y:S02]  /*4c60*/  LEA R22, P1, R16, R6.reuse, 0x2 ;  /* 0x0000000610167211 */ /* 0x080fe400078210ff */
[-C--:B--2---:R-:W-:Y:S01]  /*4c70*/  LEA R26, P2, R18, R6.reuse, 0x2 ;  /* 0x00000006121a7211 */ /* 0x084fe200078410ff */
[----:B------:R-:W-:Y:S01]  /*4c80*/  STL.64 [R1+0xa40], R28 ;  /* 0x000a401c01007387 */ /* 0x000fe20000100a00 */
[-C--:B------:R-:W-:Y:S02]  /*4c90*/  LEA.HI.X.SX32 R23, R16, R7.reuse, 0x2, P1 ;  /* 0x0000000710177211 */ /* 0x080fe400008f16ff */
[----:B------:R-:W-:Y:S02]  /*4ca0*/  LEA.HI.X.SX32 R27, R18, R7, 0x2, P2 ;  /* 0x00000007121b7211 */ /* 0x000fe400010f16ff */
[----:B-1----:R-:W-:-:S02]  /*4cb0*/  LEA R24, P6, R17, R6, 0x2 ;  /* 0x0000000611187211 */ /* 0x002fc400078c10ff */
[-C--:B------:R-:W-:Y:S01]  /*4cc0*/  LEA R20, P2, R15, R6.reuse, 0x2 ;  /* 0x000000060f147211 */ /* 0x080fe200078410ff */
[----:B------:R-:W-:Y:S01]  /*4cd0*/  STL.64 [R1+0xa98], R26 ;  /* 0x000a981a01007387 */ /* 0x000fe20000100a00 */
[-C--:B------:R-:W-:Y:S02]  /*4ce0*/  LEA.HI.X.SX32 R25, R17, R7.reuse, 0x2, P6 ;  /* 0x0000000711197211 */ /* 0x080fe400030f16ff */
[CC--:B------:R-:W-:Y:S01]  /*4cf0*/  LEA R18, P6, R14.reuse, R6.reuse, 0x2 ;  /* 0x000000060e127211 */ /* 0x0c0fe200078c10ff */
[----:B------:R1:W-:Y:S01]  /*4d00*/  STL.64 [R1+0xb60], R22 ;  /* 0x000b601601007387 */ /* 0x0003e20000100a00 */
[-C--:B------:R-:W-:Y:S02]  /*4d10*/  LEA.HI.X.SX32 R21, R15, R7.reuse, 0x2, P2 ;  /* 0x000000070f157211 */ /* 0x080fe400010f16ff */
[----:B------:R-:W-:Y:S01]  /*4d20*/  LEA.HI.X.SX32 R19, R14, R7, 0x2, P6 ;  /* 0x000000070e137211 */ /* 0x000fe200030f16ff */
[----:B------:R-:W-:Y:S04]  /*4d30*/  STL.64 [R1+0xaf8], R24 ;  /* 0x000af81801007387 */ /* 0x000fe80000100a00 */
[----:B------:R2:W-:Y:S04]  /*4d40*/  STL.64 [R1+0x8e8], R20 ;  /* 0x0008e81401007387 */ /* 0x0005e80000100a00 */
[----:B------:R3:W-:Y:S01]  /*4d50*/  STL.64 [R1+0x940], R18 ;  /* 0x0009401201007387 */ /* 0x0007e20000100a00 */
[----:B-1----:R-:W-:-:S04]  /*4d60*/  LEA R22, P1, R13, R6, 0x2 ;  /* 0x000000060d167211 */ /* 0x002fc800078210ff */
[-C--:B------:R-:W-:Y:S02]  /*4d70*/  LEA.HI.X.SX32 R23, R13, R7.reuse, 0x2, P1 ;  /* 0x000000070d177211 */ /* 0x080fe400008f16ff */
[CC--:B------:R-:W-:Y:S02]  /*4d80*/  LEA R16, P1, R9.reuse, R6.reuse, 0x2 ;  /* 0x0000000609107211 */ /* 0x0c0fe400078210ff */
[-C--:B--2---:R-:W-:Y:S01]  /*4d90*/  LEA R20, P2, R12, R6.reuse, 0x2 ;  /* 0x000000060c147211 */ /* 0x084fe200078410ff */
[----:B------:R1:W-:Y:S01]  /*4da0*/  STL.64 [R1+0x998], R22 ;  /* 0x0009981601007387 */ /* 0x0003e20000100a00 */
[-C--:B------:R-:W-:Y:S01]  /*4db0*/  LEA.HI.X.SX32 R17, R9, R7.reuse, 0x2, P1 ;  /* 0x0000000709117211 */ /* 0x080fe200008f16ff */
[----:B------:R-:W-:Y:S01]  /*4dc0*/  IMAD R9, R0, c[0x0][0x184], RZ ;  /* 0x0000610000097a24 */ /* 0x000fe200078e02ff */
[----:B---3--:R-:W-:Y:S01]  /*4dd0*/  LEA R18, P6, R11, R6, 0x2 ;  /* 0x000000060b127211 */ /* 0x008fe200078c10ff */
[----:B------:R-:W-:Y:S01]  /*4de0*/  IMAD.MOV.U32 R0, RZ, RZ, c[0x0][0x188] ;  /* 0x00006200ff007624 */ /* 0x000fe200078e00ff */
[----:B------:R-:W-:-:S02]  /*4df0*/  LEA.HI.X.SX32 R21, R12, R7, 0x2, P2 ;  /* 0x000000070c157211 */ /* 0x000fc400010f16ff */
[-C--:B------:R-:W-:Y:S01]  /*4e00*/  LEA.HI.X.SX32 R19, R11, R7.reuse, 0x2, P6 ;  /* 0x000000070b137211 */ /* 0x080fe200030f16ff */
[----:B------:R-:W-:Y:S01]  /*4e10*/  IMAD R30, R0, 0x4c, RZ ;  /* 0x0000004c001e7824 */ /* 0x000fe200078e02ff */
[-C--:B------:R-:W-:Y:S01]  /*4e20*/  LEA R14, P2, R8, R6.reuse, 0x2 ;  /* 0x00000006080e7211 */ /* 0x080fe200078410ff */
[----:B------:R-:W-:Y:S01]  /*4e30*/  STL.64 [R1+0x9f0], R20 ;  /* 0x0009f01401007387 */ /* 0x000fe20000100a00 */
[----:B------:R-:W-:Y:S01]  /*4e40*/  LEA R12, P6, R10, R6, 0x2 ;  /* 0x000000060a0c7211 */ /* 0x000fe200078c10ff */
[----:B------:R-:W-:Y:S01]  /*4e50*/  IMAD R6, R2, c[0x0][0x184], RZ ;  /* 0x0000610002067a24 */ /* 0x000fe200078e02ff */
[-C--:B------:R-:W-:Y:S01]  /*4e60*/  LEA.HI.X.SX32 R15, R8, R7.reuse, 0x2, P2 ;  /* 0x00000007080f7211 */ /* 0x080fe200010f16ff */
[----:B------:R-:W-:Y:S01]  /*4e70*/  STL.64 [R1+0xa50], R18 ;  /* 0x000a501201007387 */ /* 0x000fe20000100a00 */
[----:B------:R-:W-:Y:S01]  /*4e80*/  LEA.HI.X.SX32 R13, R10, R7, 0x2, P6 ;  /* 0x000000070a0d7211 */ /* 0x000fe200030f16ff */
[----:B------:R-:W-:Y:S01]  /*4e90*/  IMAD R7, R3, c[0x0][0x184], RZ ;  /* 0x0000610003077a24 */ /* 0x000fe200078e02ff */
[----:B------:R-:W-:Y:S01]  /*4ea0*/  LEA R10, P2, R6, c[0x0][0x160], 0x2 ;  /* 0x00005800060a7a11 */ /* 0x000fe200078410ff */
[----:B------:R2:W-:Y:S01]  /*4eb0*/  STL.64 [R1+0xaa8], R16 ;  /* 0x000aa81001007387 */ /* 0x0005e20000100a00 */
[----:B------:R-:W-:Y:S01]  /*4ec0*/  LEA R2, P6, R5, c[0x0][0x160], 0x2 ;  /* 0x0000580005027a11 */ /* 0x000fe200078c10ff */
[----:B------:R-:W-:Y:S01]  /*4ed0*/  IMAD R38, R0, 0x50, RZ ;  /* 0x0000005000267824 */ /* 0x000fe200078e02ff */
[----:B------:R-:W-:Y:S01]  /*4ee0*/  LEA.HI.X.SX32 R11, R6, c[0x0][0x164], 0x2, P2 ;  /* 0x00005900060b7a11 */ /* 0x000fe200010f16ff */
[----:B------:R-:W-:Y:S01]  /*4ef0*/  STL.64 [R1+0xb00], R14 ;  /* 0x000b000e01007387 */ /* 0x000fe20000100a00 */
[----:B------:R-:W-:Y:S01]  /*4f00*/  LEA R6, P2, R7, c[0x0][0x160], 0x2 ;  /* 0x0000580007067a11 */ /* 0x000fe200078410ff */
[C---:B------:R-:W-:Y:S01]  /*4f10*/  IMAD R46, R0.reuse, 0x54, RZ ;  /* 0x00000054002e7824 */ /* 0x040fe200078e02ff */
[----:B------:R-:W-:Y:S01]  /*4f20*/  LEA.HI.X.SX32 R3, R5, c[0x0][0x164], 0x2, P6 ;  /* 0x0000590005037a11 */ /* 0x000fe200030f16ff */
[----:B------:R-:W-:Y:S01]  /*4f30*/  IMAD.SHL.U32 R5, R0, 0x4, RZ ;  /* 0x0000000400057824 */ /* 0x000fe200078e00ff */
[----:B------:R-:W-:Y:S01]  /*4f40*/  LEA R8, P6, R9, c[0x0][0x160], 0x2 ;  /* 0x0000580009087a11 */ /* 0x000fe200078c10ff */
[----:B------:R3:W-:Y:S01]  /*4f50*/  STL.64 [R1+0xb68], R12 ;  /* 0x000b680c01007387 */ /* 0x0007e20000100a00 */
[----:B------:R-:W-:Y:S01]  /*4f60*/  LEA.HI.X.SX32 R7, R7, c[0x0][0x164], 0x2, P2 ;  /* 0x0000590007077a11 */ /* 0x000fe200010f16ff */
[----:B-1----:R-:W-:Y:S01]  /*4f70*/  IMAD.WIDE R22, R5, 0x4, R10 ;  /* 0x0000000405167825 */ /* 0x002fe200078e020a */
[----:B--2---:R-:W-:-:S02]  /*4f80*/  SHF.L.U32 R16, R76, 0x2, RZ ;  /* 0x000000024c107819 */ /* 0x004fc400000006ff */
[----:B------:R-:W-:Y:S01]  /*4f90*/  LEA.HI.X.SX32 R9, R9, c[0x0][0x164], 0x2, P6 ;  /* 0x0000590009097a11 */ /* 0x000fe200030f16ff */
[C---:B------:R-:W-:Y:S01]  /*4fa0*/  IMAD.WIDE R20, R5.reuse, 0x4, R2 ;  /* 0x0000000405147825 */ /* 0x040fe200078e0202 */
[----:B------:R1:W-:Y:S01]  /*4fb0*/  STL.64 [R1+0x4e8], R22 ;  /* 0x0004e81601007387 */ /* 0x0003e20000100a00 */
[----:B------:R-:W-:Y:S02]  /*4fc0*/  ISETP.GE.U32.AND P1, PT, R52, 0x7fffff70, PT ;  /* 0x7fffff703400780c */ /* 0x000fe40003f26070 */
[C---:B------:R-:W-:Y:S01]  /*4fd0*/  IMAD.WIDE R18, R5.reuse, 0x4, R6 ;  /* 0x0000000405127825 */ /* 0x040fe200078e0206 */
[----:B------:R2:W-:Y:S01]  /*4fe0*/  LDGSTS.E [R16], [R10.64], !P5 ;  /* 0x000000000a107fae */ /* 0x0005e2000e921848 */
[----:B---3--:R-:W-:Y:S02]  /*4ff0*/  IADD3 R13, R4, -0x19, RZ ;  /* 0xffffffe7040d7810 */ /* 0x008fe40007ffe0ff */
[----:B------:R-:W-:Y:S01]  /*5000*/  IMAD.WIDE R14, R5, 0x4, R8 ;  /* 0x00000004050e7825 */ /* 0x000fe200078e0208 */
[----:B------:R2:W-:Y:S01]  /*5010*/  LDGSTS.E [R16+0x200], [R2.64], !P5 ;  /* 0x0020000002107fae */ /* 0x0005e2000e921848 */
[----:B------:R-:W-:-:S02]  /*5020*/  ISETP.GE.U32.AND P6, PT, R13, 0x7fffff68, PT ;  /* 0x7fffff680d00780c */ /* 0x000fc40003fc6070 */
[----:B------:R-:W-:Y:S01]  /*5030*/  IMAD.SHL.U32 R13, R0, 0x8, RZ ;  /* 0x00000008000d7824 */ /* 0x000fe200078e00ff */
[----:B------:R2:W-:Y:S01]  /*5040*/  LDGSTS.E [R16+0x400], [R6.64], !P5 ;  /* 0x0040000006107fae */ /* 0x0005e2000e921848 */
[----:B------:R-:W-:Y:S01]  /*5050*/  IADD3 R5, R4, -0x21, RZ ;  /* 0xffffffdf04057810 */ /* 0x000fe20007ffe0ff */
[----:B------:R-:W-:Y:S01]  /*5060*/  IMAD.WIDE R26, R30, 0x4, R2 ;  /* 0x000000041e1a7825 */ /* 0x000fe200078e0202 */
[----:B------:R-:W-:Y:S01]  /*5070*/  IADD3 R12, R4, -0x15, RZ ;  /* 0xffffffeb040c7810 */ /* 0x000fe20007ffe0ff */
[----:B------:R2:W-:Y:S02]  /*5080*/  LDGSTS.E [R16+0x600], [R8.64], !P5 ;  /* 0x0060000008107fae */ /* 0x0005e4000e921848 */
[----:B------:R-:W-:Y:S01]  /*5090*/  IMAD.WIDE R28, R30, 0x4, R6 ;  /* 0x000000041e1c7825 */ /* 0x000fe200078e0206 */
[----:B------:R-:W-:Y:S01]  /*50a0*/  ISETP.GE.U32.AND P2, PT, R12, 0x7fffff6c, PT ;  /* 0x7fffff6c0c00780c */ /* 0x000fe20003f46070 */
[----:B------:R1:W-:Y:S01]  /*50b0*/  LDGSTS.E [R16+0x2000], [R22.64], !P3 ;  /* 0x0200000016107fae */ /* 0x0003e2000d921848 */
[----:B------:R-:W-:Y:S01]  /*50c0*/  IADD3 R12, R4, -0x1d, RZ ;  /* 0xffffffe3040c7810 */ /* 0x000fe20007ffe0ff */
[----:B------:R-:W-:-:S02]  /*50d0*/  IMAD.WIDE R32, R38, 0x4, R10 ;  /* 0x0000000426207825 */ /* 0x000fc400078e020a */
[----:B------:R3:W-:Y:S01]  /*50e0*/  LDGSTS.E [R16+0x2200], [R20.64], !P3 ;  /* 0x0220000014107fae */ /* 0x0007e2000d921848 */
[----:B------:R-:W-:Y:S01]  /*50f0*/  ISETP.GE.U32.AND P5, PT, R12, 0x7fffff64, PT ;  /* 0x7fffff640c00780c */ /* 0x000fe20003fa6070 */
[----:B------:R-:W-:Y:S01]  /*5100*/  IMAD.WIDE R34, R38, 0x4, R2 ;  /* 0x0000000426227825 */ /* 0x000fe200078e0202 */
[----:B------:R-:W-:Y:S01]  /*5110*/  IADD3 R12, R4, -0x25, RZ ;  /* 0xffffffdb040c7810 */ /* 0x000fe20007ffe0ff */
[----:B------:R4:W-:Y:S02]  /*5120*/  LDGSTS.E [R16+0x2400], [R18.64], !P3 ;  /* 0x0240000012107fae */ /* 0x0009e4000d921848 */
[----:B------:R-:W-:Y:S02]  /*5130*/  IMAD.WIDE R36, R38, 0x4, R6 ;  /* 0x0000000426247825 */ /* 0x000fe400078e0206 */
[----:B------:R3:W-:Y:S02]  /*5140*/  STL.64 [R1+0x4e0], R20 ;  /* 0x0004e01401007387 */ /* 0x0007e40000100a00 */
[----:B-1----:R-:W-:-:S02]  /*5150*/  IMAD.WIDE R22, R13, 0x4, R10 ;  /* 0x000000040d167825 */ /* 0x002fc400078e020a */
[----:B------:R1:W-:Y:S01]  /*5160*/  LDGSTS.E [R16+0x2600], [R14.64], !P3 ;  /* 0x026000000e107fae */ /* 0x0003e2000d921848 */
[----:B------:R-:W-:Y:S01]  /*5170*/  ISETP.GE.U32.AND P3, PT, R5, 0x7fffff60, PT ;  /* 0x7fffff600500780c */ /* 0x000fe20003f66070 */
[----:B------:R-:W-:Y:S02]  /*5180*/  IMAD R5, R0, 0xc, RZ ;  /* 0x0000000c00057824 */ /* 0x000fe400078e02ff */
[----:B------:R4:W-:Y:S01]  /*5190*/  STL.64 [R1+0x4d8], R18 ;  /* 0x0004d81201007387 */ /* 0x0009e20000100a00 */
[----:B------:R-:W-:-:S03]  /*51a0*/  IMAD.WIDE R38, R38, 0x4, R8 ;  /* 0x0000000426267825 */ /* 0x000fc600078e0208 */
[----:B------:R1:W-:Y:S01]  /*51b0*/  STL.64 [R1+0x4d0], R14 ;  /* 0x0004d00e01007387 */ /* 0x0003e20000100a00 */
[----:B---3--:R-:W-:-:S03]  /*51c0*/  IMAD.WIDE R20, R13, 0x4, R2 ;  /* 0x000000040d147825 */ /* 0x008fc600078e0202 */
[----:B------:R3:W-:Y:S01]  /*51d0*/  STL.64 [R1+0x488], R22 ;  /* 0x0004881601007387 */ /* 0x0007e20000100a00 */
[----:B------:R-:W-:-:S03]  /*51e0*/  IMAD.WIDE R40, R46, 0x4, R10 ;  /* 0x000000042e287825 */ /* 0x000fc600078e020a */
[----:B------:R3:W-:Y:S01]  /*51f0*/  LDGSTS.E [R16+0x4000], [R22.64], !P0 ;  /* 0x0400000016107fae */ /* 0x0007e2000c121848 */
[----:B----4-:R-:W-:-:S03]  /*5200*/  IMAD.WIDE R18, R13, 0x4, R6 ;  /* 0x000000040d127825 */ /* 0x010fc600078e0206 */
[----:B------:R4:W-:Y:S01]  /*5210*/  STL.64 [R1+0x480], R20 ;  /* 0x0004801401007387 */ /* 0x0009e20000100a00 */
[----:B-1----:R-:W-:-:S03]  /*5220*/  IMAD.WIDE R14, R13, 0x4, R8 ;  /* 0x000000040d0e7825 */ /* 0x002fc600078e0208 */
[----:B------:R4:W-:Y:S01]  /*5230*/  LDGSTS.E [R16+0x4200], [R20.64], !P0 ;  /* 0x0420000014107fae */ /* 0x0009e2000c121848 */
[C---:B------:R-:W-:Y:S02]  /*5240*/  IMAD.SHL.U32 R13, R0.reuse, 0x10, RZ ;  /* 0x00000010000d7824 */ /* 0x040fe400078e00ff */
[----:B------:R-:W-:Y:S01]  /*5250*/  IMAD R54, R0, 0x58, RZ ;  /* 0x0000005800367824 */ /* 0x000fe200078e02ff */
[----:B------:R1:W-:Y:S01]  /*5260*/  STL.64 [R1+0x478], R18 ;  /* 0x0004781201007387 */ /* 0x0003e20000100a00 */
[----:B---3--:R-:W-:-:S03]  /*5270*/  IMAD.WIDE R22, R5, 0x4, R10 ;  /* 0x0000000405167825 */ /* 0x008fc600078e020a */
[----:B------:R1:W-:Y:S01]  /*5280*/  LDGSTS.E [R16+0x4400], [R18.64], !P0 ;  /* 0x0440000012107fae */ /* 0x0003e2000c121848 */
[----:B------:R-:W-:-:S03]  /*5290*/  IMAD.WIDE R24, R13, 0x4, R10 ;  /* 0x000000040d187825 */ /* 0x000fc600078e020a */
[----:B------:R3:W-:Y:S01]  /*52a0*/  STL.64 [R1+0x470], R14 ;  /* 0x0004700e01007387 */ /* 0x0007e20000100a00 */
[----:B----4-:R-:W-:-:S03]  /*52b0*/  IMAD.WIDE R20, R5, 0x4, R2 ;  /* 0x0000000405147825 */ /* 0x010fc600078e0202 */
[----:B------:R3:W-:Y:S01]  /*52c0*/  LDGSTS.E [R16+0x4600], [R14.64], !P0 ;  /* 0x046000000e107fae */ /* 0x0007e2000c121848 */
[----:B------:R-:W-:Y:S01]  /*52d0*/  ISETP.GE.U32.AND P0, PT, R12, 0x7fffff5c, PT ;  /* 0x7fffff5c0c00780c */ /* 0x000fe20003f06070 */
[----:B------:R-:W-:Y:S01]  /*52e0*/  IMAD.WIDE R42, R46, 0x4, R2 ;  /* 0x000000042e2a7825 */ /* 0x000fe200078e0202 */
[----:B------:R-:W-:Y:S01]  /*52f0*/  IADD3 R12, R4, -0x31, RZ ;  /* 0xffffffcf040c7810 */ /* 0x000fe20007ffe0ff */
[----:B------:R4:W-:Y:S02]  /*5300*/  STL.64 [R1+0x428], R22 ;  /* 0x0004281601007387 */ /* 0x0009e40000100a00 */
[--C-:B-1----:R-:W-:Y:S02]  /*5310*/  IMAD.WIDE R18, R5, 0x4, R6.reuse ;  /* 0x0000000405127825 */ /* 0x102fe400078e0206 */
[----:B------:R4:W-:Y:S02]  /*5320*/  LDGSTS.E [R16+0x6000], [R22.64], !P4 ;  /* 0x0600000016107fae */ /* 0x0009e4000e121848 */
[----:B------:R-:W-:-:S02]  /*5330*/  IMAD.WIDE R44, R46, 0x4, R6 ;  /* 0x000000042e2c7825 */ /* 0x000fc400078e0206 */
[----:B------:R1:W-:Y:S02]  /*5340*/  STL.64 [R1+0x420], R20 ;  /* 0x0004201401007387 */ /* 0x0003e40000100a00 */
[--C-:B---3--:R-:W-:Y:S01]  /*5350*/  IMAD.WIDE R14, R5, 0x4, R8.reuse ;  /* 0x00000004050e7825 */ /* 0x108fe200078e0208 */
[----:B------:R-:W-:Y:S01]  /*5360*/  IADD3 R5, R4, -0x29, RZ ;  /* 0xffffffd704057810 */ /* 0x000fe20007ffe0ff */
[----:B------:R1:W-:Y:S02]  /*5370*/  LDGSTS.E [R16+0x6200], [R20.64], !P4 ;  /* 0x0620000014107fae */ /* 0x0003e4000e121848 */
[----:B------:R-:W-:Y:S02]  /*5380*/  IMAD.WIDE R46, R46, 0x4, R8 ;  /* 0x000000042e2e7825 */ /* 0x000fe400078e0208 */
[----:B------:R3:W-:Y:S02]  /*5390*/  STL.64 [R1+0x418], R18 ;  /* 0x0004181201007387 */ /* 0x0007e40000100a00 */
[----:B----4-:R-:W-:-:S02]  /*53a0*/  IMAD.WIDE R22, R13, 0x4, R2 ;  /* 0x000000040d167825 */ /* 0x010fc400078e0202 */
[----:B------:R3:W-:Y:S02]  /*53b0*/  LDGSTS.E [R16+0x6400], [R18.64], !P4 ;  /* 0x0640000012107fae */ /* 0x0007e4000e121848 */
[----:B------:R-:W-:Y:S02]  /*53c0*/  IMAD.WIDE R48, R54, 0x4, R10 ;  /* 0x0000000436307825 */ /* 0x000fe400078e020a */
[----:B------:R4:W-:Y:S02]  /*53d0*/  STL.64 [R1+0x410], R14 ;  /* 0x0004100e01007387 */ /* 0x0009e40000100a00 */
[----:B-1----:R-:W-:Y:S02]  /*53e0*/  IMAD.WIDE R20, R13, 0x4, R6 ;  /* 0x000000040d147825 */ /* 0x002fe400078e0206 */
[----:B------:R4:W-:Y:S01]  /*53f0*/  LDGSTS.E [R16+0x6600], [R14.64], !P4 ;  /* 0x066000000e107fae */ /* 0x0009e2000e121848 */
[----:B------:R-:W-:Y:S01]  /*5400*/  ISETP.GE.U32.AND P4, PT, R5, 0x7fffff58, PT ;  /* 0x7fffff580500780c */ /* 0x000fe20003f86070 */
[----:B------:R-:W-:Y:S01]  /*5410*/  IMAD R62, R0, 0x5c, RZ ;  /* 0x0000005c003e7824 */ /* 0x000fe200078e02ff */
[----:B------:R-:W-:Y:S01]  /*5420*/  IADD3 R5, R4, -0x2d, RZ ;  /* 0xffffffd304057810 */ /* 0x000fe20007ffe0ff */
[----:B---3--:R-:W-:Y:S01]  /*5430*/  IMAD.WIDE R18, R13, 0x4, R8 ;  /* 0x000000040d127825 */ /* 0x008fe200078e0208 */
[----:B------:R1:W-:Y:S03]  /*5440*/  LDGSTS.E [R16+0x8000], [R24.64], !P1 ;  /* 0x0800000018107fae */ /* 0x0003e6000c921848 */
[----:B------:R-:W-:Y:S01]  /*5450*/  IMAD.WIDE R50, R54, 0x4, R2 ;  /* 0x0000000436327825 */ /* 0x000fe200078e0202 */
[----:B------:R1:W-:Y:S03]  /*5460*/  STL.64 [R1+0x3c8], R24 ;  /* 0x0003c81801007387 */ /* 0x0003e60000100a00 */
[----:B----4-:R-:W-:Y:S01]  /*5470*/  IMAD R15, R0, 0x14, RZ ;  /* 0x00000014000f7824 */ /* 0x010fe200078e02ff */
[----:B------:R3:W-:Y:S01]  /*5480*/  LDGSTS.E [R16+0x8200], [R22.64], !P1 ;  /* 0x0820000016107fae */ /* 0x0007e2000c921848 */
[----:B------:R-:W-:-:S03]  /*5490*/  IMAD.WIDE R52, R54, 0x4, R6 ;  /* 0x0000000436347825 */ /* 0x000fc600078e0206 */
[----:B------:R3:W-:Y:S01]  /*54a0*/  STL.64 [R1+0x3c0], R22 ;  /* 0x0003c01601007387 */ /* 0x0007e20000100a00 */
[----:B------:R-:W-:-:S03]  /*54b0*/  IMAD.WIDE R54, R54, 0x4, R8 ;  /* 0x0000000436367825 */ /* 0x000fc600078e0208 */
[----:B------:R4:W-:Y:S01]  /*54c0*/  LDGSTS.E [R16+0x8400], [R20.64], !P1 ;  /* 0x0840000014107fae */ /* 0x0009e2000c921848 */
[----:B-1----:R-:W-:-:S03]  /*54d0*/  IMAD.WIDE R24, R15, 0x4, R10 ;  /* 0x000000040f187825 */ /* 0x002fc600078e020a */
[----:B------:R4:W-:Y:S01]  /*54e0*/  STL.64 [R1+0x3b8], R20 ;  /* 0x0003b81401007387 */ /* 0x0009e20000100a00 */
[----:B------:R-:W-:-:S03]  /*54f0*/  IMAD.WIDE R56, R62, 0x4, R10 ;  /* 0x000000043e387825 */ /* 0x000fc600078e020a */
[----:B------:R1:W-:Y:S01]  /*5500*/  LDGSTS.E [R16+0x8600], [R18.64], !P1 ;  /* 0x0860000012107fae */ /* 0x0003e2000c921848 */
[----:B---3--:R-:W-:Y:S01]  /*5510*/  IMAD.WIDE R22, R15, 0x4, R2 ;  /* 0x000000040f167825 */ /* 0x008fe200078e0202 */
[----:B------:R-:W-:Y:S02]  /*5520*/  ISETP.GE.U32.AND P1, PT, R5, 0x7fffff54, PT ;  /* 0x7fffff540500780c */ /* 0x000fe40003f26070 */
[----:B------:R1:W-:Y:S01]  /*5530*/  STL.64 [R1+0x3b0], R18 ;  /* 0x0003b01201007387 */ /* 0x0003e20000100a00 */
[C---:B------:R-:W-:Y:S02]  /*5540*/  IMAD R5, R0.reuse, 0x18, RZ ;  /* 0x0000001800057824 */ /* 0x040fe400078e02ff */
[----:B------:R-:W-:Y:S01]  /*5550*/  IMAD R70, R0, 0x60, RZ ;  /* 0x0000006000467824 */ /* 0x000fe200078e02ff */
[----:B------:R-:W-:Y:S01]  /*5560*/  STL.64 [R1+0x360], R24 ;  /* 0x0003601801007387 */ /* 0x000fe20000100a00 */
[----:B----4-:R-:W-:-:S03]  /*5570*/  IMAD.WIDE R20, R15, 0x4, R6 ;  /* 0x000000040f147825 */ /* 0x010fc600078e0206 */
[----:B------:R3:W-:Y:S01]  /*5580*/  LDGSTS.E [R16+0xa000], [R24.64], !P2 ;  /* 0x0a00000018107fae */ /* 0x0007e2000d121848 */
[----:B------:R-:W-:-:S03]  /*5590*/  IMAD.WIDE R58, R62, 0x4, R2 ;  /* 0x000000043e3a7825 */ /* 0x000fc600078e0202 */
[----:B------:R4:W-:Y:S01]  /*55a0*/  STL.64 [R1+0x358], R22 ;  /* 0x0003581601007387 */ /* 0x0009e20000100a00 */
[----:B-1----:R-:W-:-:S03]  /*55b0*/  IMAD.WIDE R18, R15, 0x4, R8 ;  /* 0x000000040f127825 */ /* 0x002fc600078e0208 */
[----:B------:R4:W-:Y:S01]  /*55c0*/  LDGSTS.E [R16+0xa200], [R22.64], !P2 ;  /* 0x0a20000016107fae */ /* 0x0009e2000d121848 */
[----:B------:R-:W-:-:S03]  /*55d0*/  IMAD.WIDE R14, R5, 0x4, R8 ;  /* 0x00000004050e7825 */ /* 0x000fc600078e0208 */
[----:B------:R1:W-:Y:S01]  /*55e0*/  STL.64 [R1+0x350], R20 ;  /* 0x0003501401007387 */ /* 0x0003e20000100a00 */
[----:B------:R-:W-:-:S03]  /*55f0*/  IMAD.WIDE R60, R62, 0x4, R6 ;  /* 0x000000043e3c7825 */ /* 0x000fc600078e0206 */
[----:B------:R1:W-:Y:S01]  /*5600*/  LDGSTS.E [R16+0xa400], [R20.64], !P2 ;  /* 0x0a40000014107fae */ /* 0x0003e2000d121848 */
[----:B------:R-:W-:-:S03]  /*5610*/  IMAD.WIDE R62, R62, 0x4, R8 ;  /* 0x000000043e3e7825 */ /* 0x000fc600078e0208 */
[----:B------:R2:W-:Y:S01]  /*5620*/  STL.64 [R1+0x348], R18 ;  /* 0x0003481201007387 */ /* 0x0005e20000100a00 */
[----:B----4-:R-:W-:-:S03]  /*5630*/  IMAD.WIDE R22, R5, 0x4, R10 ;  /* 0x0000000405167825 */ /* 0x010fc600078e020a */
[----:B------:R2:W-:Y:S01]  /*5640*/  LDGSTS.E [R16+0xa600], [R18.64], !P2 ;  /* 0x0a60000012107fae */ /* 0x0005e2000d121848 */
[----:B------:R-:W-:Y:S01]  /*5650*/  ISETP.GE.U32.AND P2, PT, R12, 0x7fffff50, PT ;  /* 0x7fffff500c00780c */ /* 0x000fe20003f46070 */
[----:B------:R-:W-:Y:S02]  /*5660*/  IMAD R12, R0, 0x1c, RZ ;  /* 0x0000001c000c7824 */ /* 0x000fe400078e02ff */
[C---:B-1----:R-:W-:Y:S01]  /*5670*/  IMAD.WIDE R20, R5.reuse, 0x4, R2 ;  /* 0x0000000405147825 */ /* 0x042fe200078e0202 */
[----:B------:R1:W-:Y:S03]  /*5680*/  LDGSTS.E [R16+0xc000], [R22.64], !P6 ;  /* 0x0c00000016107fae */ /* 0x0003e6000f121848 */
[----:B------:R-:W-:Y:S01]  /*5690*/  IMAD.WIDE R64, R70, 0x4, R10 ;  /* 0x0000000446407825 */ /* 0x000fe200078e020a */
[----:B------:R1:W-:Y:S03]  /*56a0*/  STL.64 [R1+0x300], R22 ;  /* 0x0003001601007387 */ /* 0x0003e60000100a00 */
[----:B--2---:R-:W-:Y:S01]  /*56b0*/  IMAD.WIDE R18, R5, 0x4, R6 ;  /* 0x0000000405127825 */ /* 0x004fe200078e0206 */
[----:B------:R-:W-:Y:S01]  /*56c0*/  IADD3 R5, R4, -0x35, RZ ;  /* 0xffffffcb04057810 */ /* 0x000fe20007ffe0ff */
[----:B------:R2:W-:Y:S02]  /*56d0*/  LDGSTS.E [R16+0xc200], [R20.64], !P6 ;  /* 0x0c20000014107fae */ /* 0x0005e4000f121848 */
[----:B------:R-:W-:-:S02]  /*56e0*/  IMAD R78, R0, 0x64, RZ ;  /* 0x00000064004e7824 */ /* 0x000fc400078e02ff */
[----:B------:R2:W-:Y:S01]  /*56f0*/  STL.64 [R1+0x2f8], R20 ;  /* 0x0002f81401007387 */ /* 0x0005e20000100a00 */
[----:B------:R-:W-:-:S03]  /*5700*/  IMAD.WIDE R66, R70, 0x4, R2 ;  /* 0x0000000446427825 */ /* 0x000fc600078e0202 */
[----:B------:R4:W-:Y:S01]  /*5710*/  LDGSTS.E [R16+0xc400], [R18.64], !P6 ;  /* 0x0c40000012107fae */ /* 0x0009e2000f121848 */
[----:B-1----:R-:W-:-:S03]  /*5720*/  IMAD.WIDE R22, R12, 0x4, R10 ;  /* 0x000000040c167825 */ /* 0x002fc600078e020a */
[----:B------:R4:W-:Y:S01]  /*5730*/  STL.64 [R1+0x2f0], R18 ;  /* 0x0002f01201007387 */ /* 0x0009e20000100a00 */
[----:B------:R-:W-:-:S03]  /*5740*/  IMAD.WIDE R68, R70, 0x4, R6 ;  /* 0x0000000446447825 */ /* 0x000fc600078e0206 */
[----:B------:R1:W-:Y:S01]  /*5750*/  LDGSTS.E [R16+0xc600], [R14.64], !P6 ;  /* 0x0c6000000e107fae */ /* 0x0003e2000f121848 */
[----:B--2---:R-:W-:Y:S01]  /*5760*/  IMAD.WIDE R20, R12, 0x4, R2 ;  /* 0x000000040c147825 */ /* 0x004fe200078e0202 */
[----:B------:R-:W-:Y:S02]  /*5770*/  ISETP.GE.U32.AND P6, PT, R5, 0x7fffff4c, PT ;  /* 0x7fffff4c0500780c */ /* 0x000fe40003fc6070 */
[----:B------:R1:W-:Y:S01]  /*5780*/  STL.64 [R1+0x2e8], R14 ;  /* 0x0002e80e01007387 */ /* 0x0003e20000100a00 */
[----:B------:R-:W-:Y:S01]  /*5790*/  SHF.L.U32 R5, R0, 0x5, RZ ;  /* 0x0000000500057819 */ /* 0x000fe200000006ff */
[----:B------:R-:W-:Y:S02]  /*57a0*/  IMAD.WIDE R70, R70, 0x4, R8 ;  /* 0x0000000446467825 */ /* 0x000fe400078e0208 */
[----:B------:R2:W-:Y:S02]  /*57b0*/  LDGSTS.E [R16+0xe000], [R22.64], !P5 ;  /* 0x0e00000016107fae */ /* 0x0005e4000e921848 */
[----:B----4-:R-:W-:-:S02]  /*57c0*/  IMAD.WIDE R18, R12, 0x4, R6 ;  /* 0x000000040c127825 */ /* 0x010fc400078e0206 */
[----:B------:R4:W-:Y:S02]  /*57d0*/  LDGSTS.E [R16+0xe200], [R20.64], !P5 ;  /* 0x0e20000014107fae */ /* 0x0009e4000e921848 */
[----:B------:R-:W-:Y:S02]  /*57e0*/  IMAD.WIDE R72, R78, 0x4, R10 ;  /* 0x000000044e487825 */ /* 0x000fe400078e020a */
[----:B------:R2:W-:Y:S02]  /*57f0*/  STL.64 [R1+0x2a0], R22 ;  /* 0x0002a01601007387 */ /* 0x0005e40000100a00 */
[----:B-1----:R-:W-:Y:S01]  /*5800*/  IMAD.WIDE R14, R12, 0x4, R8 ;  /* 0x000000040c0e7825 */ /* 0x002fe200078e0208 */
[----:B------:R-:W-:Y:S01]  /*5810*/  IADD3 R12, R4, -0x39, RZ ;  /* 0xffffffc7040c7810 */ /* 0x000fe20007ffe0ff */
[----:B------:R1:W-:Y:S02]  /*5820*/  LDGSTS.E [R16+0xe400], [R18.64], !P5 ;  /* 0x0e40000012107fae */ /* 0x0003e4000e921848 */
[----:B------:R-:W-:-:S02]  /*5830*/  IMAD R86, R0, 0x68, RZ ;  /* 0x0000006800567824 */ /* 0x000fc400078e02ff */
[----:B------:R4:W-:Y:S01]  /*5840*/  STL.64 [R1+0x298], R20 ;  /* 0x0002981401007387 */ /* 0x0009e20000100a00 */
[----:B------:R-:W-:-:S03]  /*5850*/  IMAD.WIDE R76, R78, 0x4, R6 ;  /* 0x000000044e4c7825 */ /* 0x000fc600078e0206 */
[----:B------:R1:W-:Y:S01]  /*5860*/  LDGSTS.E [R16+0xe600], [R14.64], !P5 ;  /* 0x0e6000000e107fae */ /* 0x0003e2000e921848 */
[C-C-:B--2---:R-:W-:Y:S01]  /*5870*/  IMAD.WIDE R22, R5.reuse, 0x4, R10.reuse ;  /* 0x0000000405167825 */ /* 0x144fe200078e020a */
[----:B------:R-:W-:Y:S02]  /*5880*/  ISETP.GE.U32.AND P5, PT, R12, 0x7fffff48, PT ;  /* 0x7fffff480c00780c */ /* 0x000fe40003fa6070 */
[----:B------:R1:W-:Y:S01]  /*5890*/  STL.64 [R1+0x290], R18 ;  /* 0x0002901201007387 */ /* 0x0003e20000100a00 */
[----:B------:R-:W-:Y:S02]  /*58a0*/  IMAD R12, R0, 0x24, RZ ;  /* 0x00000024000c7824 */ /* 0x000fe400078e02ff */
[----:B------:R-:W-:Y:S01]  /*58b0*/  IMAD.WIDE R80, R86, 0x4, R10 ;  /* 0x0000000456507825 */ /* 0x000fe200078e020a */
[----:B------:R2:W-:Y:S03]  /*58c0*/  STL.64 [R1+0x288], R14 ;  /* 0x0002880e01007387 */ /* 0x0005e60000100a00 */
[C---:B----4-:R-:W-:Y:S01]  /*58d0*/  IMAD.WIDE R20, R5.reuse, 0x4, R2 ;  /* 0x0000000405147825 */ /* 0x050fe200078e0202 */
[----:B------:R4:W-:Y:S03]  /*58e0*/  STL.64 [R1+0x240], R22 ;  /* 0x0002401601007387 */ /* 0x0009e60000100a00 */
[----:B------:R-:W-:Y:S01]  /*58f0*/  IMAD R94, R0, 0x6c, RZ ;  /* 0x0000006c005e7824 */ /* 0x000fe200078e02ff */
[----:B------:R4:W-:Y:S01]  /*5900*/  LDGSTS.E [R16+0x10000], [R22.64], !P3 ;  /* 0x1000000016107fae */ /* 0x0009e2000d921848 */
[----:B-1----:R-:W-:-:S03]  /*5910*/  IMAD.WIDE R18, R5, 0x4, R6 ;  /* 0x0000000405127825 */ /* 0x002fc600078e0206 */
[----:B------:R1:W-:Y:S01]  /*5920*/  STL.64 [R1+0x238], R20 ;  /* 0x0002381401007387 */ /* 0x0003e20000100a00 */
[----:B--2---:R-:W-:Y:S01]  /*5930*/  IMAD.WIDE R14, R5, 0x4, R8 ;  /* 0x00000004050e7825 */ /* 0x004fe200078e0208 */
[----:B------:R-:W-:Y:S02]  /*5940*/  IADD3 R5, R4, -0x3d, RZ ;  /* 0xffffffc304057810 */ /* 0x000fe40007ffe0ff */
[----:B------:R1:W-:Y:S01]  /*5950*/  LDGSTS.E [R16+0x10200], [R20.64], !P3 ;  /* 0x1020000014107fae */ /* 0x0003e2000d921848 */
[----:B------:R-:W-:-:S03]  /*5960*/  IMAD.WIDE R82, R86, 0x4, R2 ;  /* 0x0000000456527825 */ /* 0x000fc600078e0202 */
[----:B------:R2:W-:Y:S01]  /*5970*/  STL.64 [R1+0x230], R18 ;  /* 0x0002301201007387 */ /* 0x0005e20000100a00 */
[----:B----4-:R-:W-:-:S03]  /*5980*/  IMAD.WIDE R22, R12, 0x4, R10 ;  /* 0x000000040c167825 */ /* 0x010fc600078e020a */
[----:B------:R2:W-:Y:S01]  /*5990*/  LDGSTS.E [R16+0x10400], [R18.64], !P3 ;  /* 0x1040000012107fae */ /* 0x0005e2000d921848 */
[----:B------:R-:W-:-:S03]  /*59a0*/  IMAD.WIDE R84, R86, 0x4, R6 ;  /* 0x0000000456547825 */ /* 0x000fc600078e0206 */
[----:B------:R4:W-:Y:S01]  /*59b0*/  STL.64 [R1+0x228], R14 ;  /* 0x0002280e01007387 */ /* 0x0009e20000100a00 */
[----:B-1----:R-:W-:-:S03]  /*59c0*/  IMAD.WIDE R20, R12, 0x4, R2 ;  /* 0x000000040c147825 */ /* 0x002fc600078e0202 */
[----:B------:R4:W-:Y:S01]  /*59d0*/  LDGSTS.E [R16+0x10600], [R14.64], !P3 ;  /* 0x106000000e107fae */ /* 0x0009e2000d921848 */
[----:B------:R-:W-:Y:S01]  /*59e0*/  ISETP.GE.U32.AND P3, PT, R5, 0x7fffff44, PT ;  /* 0x7fffff440500780c */ /* 0x000fe20003f66070 */
[----:B------:R-:W-:Y:S02]  /*59f0*/  IMAD R5, R0, 0x28, RZ ;  /* 0x0000002800057824 */ /* 0x000fe400078e02ff */
[----:B--2---:R-:W-:Y:S01]  /*5a00*/  IMAD.WIDE R18, R12, 0x4, R6 ;  /* 0x000000040c127825 */ /* 0x004fe200078e0206 */
[----:B------:R1:W-:Y:S03]  /*5a10*/  LDGSTS.E [R16+0x12000], [R22.64], !P0 ;  /* 0x1200000016107fae */ /* 0x0003e6000c121848 */
[--C-:B------:R-:W-:Y:S01]  /*5a20*/  IMAD.WIDE R86, R86, 0x4, R8.reuse ;  /* 0x0000000456567825 */ /* 0x100fe200078e0208 */
[----:B------:R2:W-:Y:S03]  /*5a30*/  LDGSTS.E [R16+0x12200], [R20.64], !P0 ;  /* 0x1220000014107fae */ /* 0x0005e6000c121848 */
[----:B----4-:R-:W-:Y:S01]  /*5a40*/  IMAD.WIDE R14, R12, 0x4, R8 ;  /* 0x000000040c0e7825 */ /* 0x010fe200078e0208 */
[----:B------:R-:W-:Y:S01]  /*5a50*/  IADD3 R12, R4, -0x41, RZ ;  /* 0xffffffbf040c7810 */ /* 0x000fe20007ffe0ff */
[----:B------:R1:W-:Y:S02]  /*5a60*/  STL.64 [R1+0x1f8], R22 ;  /* 0x0001f81601007387 */ /* 0x0003e40000100a00 */
[----:B------:R-:W-:-:S02]  /*5a70*/  IMAD.WIDE R88, R94, 0x4, R10 ;  /* 0x000000045e587825 */ /* 0x000fc400078e020a */
[----:B------:R4:W-:Y:S02]  /*5a80*/  LDGSTS.E [R16+0x12400], [R18.64], !P0 ;  /* 0x1240000012107fae */ /* 0x0009e4000c121848 */
[----:B------:R-:W-:Y:S02]  /*5a90*/  IMAD R102, R0, 0x70, RZ ;  /* 0x0000007000667824 */ /* 0x000fe400078e02ff */
[----:B------:R2:W-:Y:S01]  /*5aa0*/  STL.64 [R1+0x1f0], R20 ;  /* 0x0001f01401007387 */ /* 0x0005e20000100a00 */
[----:B------:R-:W-:-:S03]  /*5ab0*/  IMAD.WIDE R90, R94, 0x4, R2 ;  /* 0x000000045e5a7825 */ /* 0x000fc600078e0202 */
[----:B------:R3:W-:Y:S01]  /*5ac0*/  LDGSTS.E [R16+0x12600], [R14.64], !P0 ;  /* 0x126000000e107fae */ /* 0x0007e2000c121848 */
[C---:B-1----:R-:W-:Y:S01]  /*5ad0*/  IMAD.WIDE R22, R5.reuse, 0x4, R10 ;  /* 0x0000000405167825 */ /* 0x042fe200078e020a */
[----:B------:R-:W-:Y:S02]  /*5ae0*/  ISETP.GE.U32.AND P0, PT, R12, 0x7fffff40, PT ;  /* 0x7fffff400c00780c */ /* 0x000fe40003f06070 */
[----:B------:R4:W-:Y:S01]  /*5af0*/  STL.64 [R1+0x1e8], R18 ;  /* 0x0001e81201007387 */ /* 0x0009e20000100a00 */
[----:B------:R-:W-:Y:S02]  /*5b00*/  IMAD R12, R0, 0x2c, RZ ;  /* 0x0000002c000c7824 */ /* 0x000fe400078e02ff */
[C---:B------:R-:W-:Y:S01]  /*5b10*/  IMAD.WIDE R92, R94.reuse, 0x4, R6 ;  /* 0x000000045e5c7825 */ /* 0x040fe200078e0206 */
[----:B------:R3:W-:Y:S03]  /*5b20*/  STL.64 [R1+0x1e0], R14 ;  /* 0x0001e00e01007387 */ /* 0x0007e60000100a00 */
[C---:B--2---:R-:W-:Y:S01]  /*5b30*/  IMAD.WIDE R20, R5.reuse, 0x4, R2 ;  /* 0x0000000405147825 */ /* 0x044fe200078e0202 */
[----:B------:R1:W-:Y:S03]  /*5b40*/  STL.64 [R1+0x1b8], R22 ;  /* 0x0001b81601007387 */ /* 0x0003e60000100a00 */
[----:B------:R-:W-:Y:S01]  /*5b50*/  IMAD.WIDE R94, R94, 0x4, R8 ;  /* 0x000000045e5e7825 */ /* 0x000fe200078e0208 */
[----:B------:R1:W-:Y:S03]  /*5b60*/  LDGSTS.E [R16+0x14000], [R22.64], !P4 ;  /* 0x1400000016107fae */ /* 0x0003e6000e121848 */
[C---:B----4-:R-:W-:Y:S01]  /*5b70*/  IMAD.WIDE R18, R5.reuse, 0x4, R6 ;  /* 0x0000000405127825 */ /* 0x050fe200078e0206 */
[----:B------:R2:W-:Y:S03]  /*5b80*/  STL.64 [R1+0x1b0], R20 ;  /* 0x0001b01401007387 */ /* 0x0005e60000100a00 */
[----:B---3--:R-:W-:Y:S01]  /*5b90*/  IMAD.WIDE R14, R5, 0x4, R8 ;  /* 0x00000004050e7825 */ /* 0x008fe200078e0208 */
[----:B------:R-:W-:Y:S01]  /*5ba0*/  IADD3 R5, R4, -0x45, RZ ;  /* 0xffffffbb04057810 */ /* 0x000fe20007ffe0ff */
[----:B------:R2:W-:Y:S02]  /*5bb0*/  LDGSTS.E [R16+0x14200], [R20.64], !P4 ;  /* 0x1420000014107fae */ /* 0x0005e4000e121848 */
[----:B------:R-:W-:-:S02]  /*5bc0*/  IMAD.WIDE R96, R102, 0x4, R10 ;  /* 0x0000000466607825 */ /* 0x000fc400078e020a */
[----:B------:R3:W-:Y:S02]  /*5bd0*/  STL.64 [R1+0x1a8], R18 ;  /* 0x0001a81201007387 */ /* 0x0007e40000100a00 */
[----:B-1----:R-:W-:Y:S02]  /*5be0*/  IMAD.WIDE R22, R12, 0x4, R10 ;  /* 0x000000040c167825 */ /* 0x002fe400078e020a */
[----:B------:R3:W-:Y:S02]  /*5bf0*/  LDGSTS.E [R16+0x14400], [R18.64], !P4 ;  /* 0x1440000012107fae */ /* 0x0007e4000e121848 */
[----:B------:R-:W-:Y:S02]  /*5c00*/  IMAD R110, R0, 0x74, RZ ;  /* 0x00000074006e7824 */ /* 0x000fe400078e02ff */
[--C-:B--2---:R-:W-:Y:S01]  /*5c10*/  IMAD.WIDE R20, R12, 0x4, R2.reuse ;  /* 0x000000040c147825 */ /* 0x104fe200078e0202 */
[----:B------:R1:W-:Y:S03]  /*5c20*/  STL.64 [R1+0x1a0], R14 ;  /* 0x0001a00e01007387 */ /* 0x0003e60000100a00 */
[----:B------:R-:W-:Y:S01]  /*5c30*/  IMAD.WIDE R98, R102, 0x4, R2 ;  /* 0x0000000466627825 */ /* 0x000fe200078e0202 */
[----:B------:R1:W-:Y:S01]  /*5c40*/  LDGSTS.E [R16+0x14600], [R14.64], !P4 ;  /* 0x146000000e107fae */ /* 0x0003e2000e121848 */
[----:B------:R-:W-:-:S02]  /*5c50*/  ISETP.GE.U32.AND P4, PT, R5, 0x7fffff3c, PT ;  /* 0x7fffff3c0500780c */ /* 0x000fc40003f86070 */
[--C-:B---3--:R-:W-:Y:S01]  /*5c60*/  IMAD.WIDE R18, R12, 0x4, R6.reuse ;  /* 0x000000040c127825 */ /* 0x108fe200078e0206 */
[----:B------:R2:W-:Y:S03]  /*5c70*/  LDGSTS.E [R16+0x16000], [R22.64], !P1 ;  /* 0x1600000016107fae */ /* 0x0005e6000c921848 */
[----:B------:R-:W-:Y:S01]  /*5c80*/  IMAD R5, R0, 0x30, RZ ;  /* 0x0000003000057824 */ /* 0x000fe200078e02ff */
[----:B------:R3:W-:Y:S01]  /*5c90*/  LDGSTS.E [R16+0x16200], [R20.64], !P1 ;  /* 0x1620000014107fae */ /* 0x0007e2000c921848 */
[----:B------:R-:W-:-:S03]  /*5ca0*/  IMAD.WIDE R100, R102, 0x4, R6 ;  /* 0x0000000466647825 */ /* 0x000fc600078e0206 */
[----:B------:R2:W-:Y:S01]  /*5cb0*/  STL.64 [R1+0x178], R22 ;  /* 0x0001781601007387 */ /* 0x0005e20000100a00 */
[--C-:B-1----:R-:W-:Y:S01]  /*5cc0*/  IMAD.WIDE R14, R12, 0x4, R8.reuse ;  /* 0x000000040c0e7825 */ /* 0x102fe200078e0208 */
[----:B------:R-:W-:Y:S02]  /*5cd0*/  IADD3 R12, R4, -0x49, RZ ;  /* 0xffffffb7040c7810 */ /* 0x000fe40007ffe0ff */
[----:B------:R1:W-:Y:S01]  /*5ce0*/  LDGSTS.E [R16+0x16400], [R18.64], !P1 ;  /* 0x1640000012107fae */ /* 0x0003e2000c921848 */
[----:B------:R-:W-:-:S03]  /*5cf0*/  IMAD.WIDE R102, R102, 0x4, R8 ;  /* 0x0000000466667825 */ /* 0x000fc600078e0208 */
[----:B------:R3:W-:Y:S01]  /*5d00*/  STL.64 [R1+0x170], R20 ;  /* 0x0001701401007387 */ /* 0x0007e20000100a00 */
[----:B------:R-:W-:-:S03]  /*5d10*/  IMAD.WIDE R104, R110, 0x4, R10 ;  /* 0x000000046e687825 */ /* 0x000fc600078e020a */
[----:B------:R4:W-:Y:S01]  /*5d20*/  LDGSTS.E [R16+0x16600], [R14.64], !P1 ;  /* 0x166000000e107fae */ /* 0x0009e2000c921848 */
[C---:B--2---:R-:W-:Y:S01]  /*5d30*/  IMAD.WIDE R22, R5.reuse, 0x4, R10 ;  /* 0x0000000405167825 */ /* 0x044fe200078e020a */
[----:B------:R-:W-:Y:S02]  /*5d40*/  ISETP.GE.U32.AND P1, PT, R12, 0x7fffff38, PT ;  /* 0x7fffff380c00780c */ /* 0x000fe40003f26070 */
[----:B------:R1:W-:Y:S01]  /*5d50*/  STL.64 [R1+0x168], R18 ;  /* 0x0001681201007387 */ /* 0x0003e20000100a00 */
[C---:B------:R-:W-:Y:S02]  /*5d60*/  IMAD R12, R0.reuse, 0x34, RZ ;  /* 0x00000034000c7824 */ /* 0x040fe400078e02ff */
[----:B------:R-:W-:Y:S01]  /*5d70*/  IMAD R118, R0, 0x78, RZ ;  /* 0x0000007800767824 */ /* 0x000fe200078e02ff */
[----:B------:R4:W-:Y:S01]  /*5d80*/  STL.64 [R1+0x160], R14 ;  /* 0x0001600e01007387 */ /* 0x0009e20000100a00 */
[----:B---3--:R-:W-:-:S03]  /*5d90*/  IMAD.WIDE R20, R5, 0x4, R2 ;  /* 0x0000000405147825 */ /* 0x008fc600078e0202 */
[----:B------:R2:W-:Y:S01]  /*5da0*/  STL.64 [R1+0x138], R22 ;  /* 0x0001381601007387 */ /* 0x0005e20000100a00 */
[----:B------:R-:W-:-:S03]  /*5db0*/  IMAD.WIDE R106, R110, 0x4, R2 ;  /* 0x000000046e6a7825 */ /* 0x000fc600078e0202 */
[----:B------:R2:W-:Y:S01]  /*5dc0*/  LDGSTS.E [R16+0x18000], [R22.64], !P2 ;  /* 0x1800000016107fae */ /* 0x0005e2000d121848 */
[----:B-1----:R-:W-:-:S03]  /*5dd0*/  IMAD.WIDE R18, R5, 0x4, R6 ;  /* 0x0000000405127825 */ /* 0x002fc600078e0206 */
[----:B------:R1:W-:Y:S01]  /*5de0*/  STL.64 [R1+0x130], R20 ;  /* 0x0001301401007387 */ /* 0x0003e20000100a00 */
[----:B----4-:R-:W-:Y:S01]  /*5df0*/  IMAD.WIDE R14, R5, 0x4, R8 ;  /* 0x00000004050e7825 */ /* 0x010fe200078e0208 */
[----:B------:R-:W-:Y:S02]  /*5e00*/  IADD3 R5, R4, -0x4d, RZ ;  /* 0xffffffb304057810 */ /* 0x000fe40007ffe0ff */
[----:B------:R1:W-:Y:S01]  /*5e10*/  LDGSTS.E [R16+0x18200], [R20.64], !P2 ;  /* 0x1820000014107fae */ /* 0x0003e2000d121848 */
[----:B------:R-:W-:-:S03]  /*5e20*/  IMAD.WIDE R108, R110, 0x4, R6 ;  /* 0x000000046e6c7825 */ /* 0x000fc600078e0206 */
[----:B------:R3:W-:Y:S01]  /*5e30*/  STL.64 [R1+0x128], R18 ;  /* 0x0001281201007387 */ /* 0x0007e20000100a00 */
[----:B--2---:R-:W-:-:S03]  /*5e40*/  IMAD.WIDE R22, R12, 0x4, R10 ;  /* 0x000000040c167825 */ /* 0x004fc600078e020a */
[----:B------:R3:W-:Y:S01]  /*5e50*/  LDGSTS.E [R16+0x18400], [R18.64], !P2 ;  /* 0x1840000012107fae */ /* 0x0007e2000d121848 */
[----:B------:R-:W-:-:S03]  /*5e60*/  IMAD.WIDE R110, R110, 0x4, R8 ;  /* 0x000000046e6e7825 */ /* 0x000fc600078e0208 */
[----:B------:R2:W-:Y:S01]  /*5e70*/  STL.64 [R1+0x120], R14 ;  /* 0x0001200e01007387 */ /* 0x0005e20000100a00 */
[----:B-1----:R-:W-:-:S03]  /*5e80*/  IMAD.WIDE R20, R12, 0x4, R2 ;  /* 0x000000040c147825 */ /* 0x002fc600078e0202 */
[----:B------:R2:W-:Y:S01]  /*5e90*/  LDGSTS.E [R16+0x18600], [R14.64], !P2 ;  /* 0x186000000e107fae */ /* 0x0005e2000d121848 */
[----:B------:R-:W-:Y:S01]  /*5ea0*/  ISETP.GE.U32.AND P2, PT, R5, 0x7fffff34, PT ;  /* 0x7fffff340500780c */ /* 0x000fe20003f46070 */
[----:B------:R-:W-:Y:S02]  /*5eb0*/  IMAD R5, R0, 0x38, RZ ;  /* 0x0000003800057824 */ /* 0x000fe400078e02ff */
[----:B---3--:R-:W-:Y:S01]  /*5ec0*/  IMAD.WIDE R18, R12, 0x4, R6 ;  /* 0x000000040c127825 */ /* 0x008fe200078e0206 */
[----:B------:R1:W-:Y:S03]  /*5ed0*/  LDGSTS.E [R16+0x1a000], [R22.64], !P6 ;  /* 0x1a00000016107fae */ /* 0x0003e6000f121848 */
[----:B------:R-:W-:Y:S01]  /*5ee0*/  IMAD.WIDE R112, R118, 0x4, R10 ;  /* 0x0000000476707825 */ /* 0x000fe200078e020a */
[----:B------:R3:W-:Y:S03]  /*5ef0*/  LDGSTS.E [R16+0x1a200], [R20.64], !P6 ;  /* 0x1a20000014107fae */ /* 0x0007e6000f121848 */
[----:B--2---:R-:W-:Y:S01]  /*5f00*/  IMAD.WIDE R14, R12, 0x4, R8 ;  /* 0x000000040c0e7825 */ /* 0x004fe200078e0208 */
[----:B------:R-:W-:Y:S01]  /*5f10*/  IADD3 R12, R4, -0x51, RZ ;  /* 0xffffffaf040c7810 */ /* 0x000fe20007ffe0ff */
[----:B------:R1:W-:Y:S02]  /*5f20*/  STL.64 [R1+0xf8], R22 ;  /* 0x0000f81601007387 */ /* 0x0003e40000100a00 */
[----:B------:R-:W-:-:S02]  /*5f30*/  IMAD R126, R0, 0x7c, RZ ;  /* 0x0000007c007e7824 */ /* 0x000fc400078e02ff */
[----:B------:R2:W-:Y:S01]  /*5f40*/  LDGSTS.E [R16+0x1a400], [R18.64], !P6 ;  /* 0x1a40000012107fae */ /* 0x0005e2000f121848 */
[----:B------:R-:W-:-:S03]  /*5f50*/  IMAD.WIDE R114, R118, 0x4, R2 ;  /* 0x0000000476727825 */ /* 0x000fc600078e0202 */
[----:B------:R3:W-:Y:S01]  /*5f60*/  STL.64 [R1+0xf0], R20 ;  /* 0x0000f01401007387 */ /* 0x0007e20000100a00 */
[----:B------:R-:W-:-:S03]  /*5f70*/  IMAD.WIDE R116, R118, 0x4, R6 ;  /* 0x0000000476747825 */ /* 0x000fc600078e0206 */
[----:B------:R4:W-:Y:S01]  /*5f80*/  LDGSTS.E [R16+0x1a600], [R14.64], !P6 ;  /* 0x1a6000000e107fae */ /* 0x0009e2000f121848 */
[C---:B-1----:R-:W-:Y:S01]  /*5f90*/  IMAD.WIDE R22, R5.reuse, 0x4, R10 ;  /* 0x0000000405167825 */ /* 0x042fe200078e020a */
[----:B------:R-:W-:Y:S02]  /*5fa0*/  ISETP.GE.U32.AND P6, PT, R12, 0x7fffff30, PT ;  /* 0x7fffff300c00780c */ /* 0x000fe40003fc6070 */
[----:B------:R2:W-:Y:S01]  /*5fb0*/  STL.64 [R1+0xe8], R18 ;  /* 0x0000e81201007387 */ /* 0x0005e20000100a00 */
[----:B------:R-:W-:Y:S02]  /*5fc0*/  IMAD R12, R0, 0x3c, RZ ;  /* 0x0000003c000c7824 */ /* 0x000fe400078e02ff */
[----:B------:R-:W-:Y:S01]  /*5fd0*/  IMAD.WIDE R118, R118, 0x4, R8 ;  /* 0x0000000476767825 */ /* 0x000fe200078e0208 */
[----:B------:R4:W-:Y:S03]  /*5fe0*/  STL.64 [R1+0xe0], R14 ;  /* 0x0000e00e01007387 */ /* 0x0009e60000100a00 */
[C---:B---3--:R-:W-:Y:S01]  /*5ff0*/  IMAD.WIDE R20, R5.reuse, 0x4, R2 ;  /* 0x0000000405147825 */ /* 0x048fe200078e0202 */
[----:B------:R1:W-:Y:S03]  /*6000*/  STL.64 [R1+0xb8], R22 ;  /* 0x0000b81601007387 */ /* 0x0003e60000100a00 */
[----:B------:R-:W-:Y:S01]  /*6010*/  IMAD.WIDE R120, R126, 0x4, R10 ;  /* 0x000000047e787825 */ /* 0x000fe200078e020a */
[----:B------:R1:W-:Y:S03]  /*6020*/  LDGSTS.E [R16+0x1c000], [R22.64], !P5 ;  /* 0x1c00000016107fae */ /* 0x0003e6000e921848 */
[C---:B--2---:R-:W-:Y:S01]  /*6030*/  IMAD.WIDE R18, R5.reuse, 0x4, R6 ;  /* 0x0000000405127825 */ /* 0x044fe200078e0206 */
[----:B------:R2:W-:Y:S03]  /*6040*/  STL.64 [R1+0xb0], R20 ;  /* 0x0000b01401007387 */ /* 0x0005e60000100a00 */
[----:B----4-:R-:W-:Y:S01]  /*6050*/  IMAD.WIDE R14, R5, 0x4, R8 ;  /* 0x00000004050e7825 */ /* 0x010fe200078e0208 */
[----:B------:R-:W-:Y:S01]  /*6060*/  IADD3 R5, R4, -0x55, RZ ;  /* 0xffffffab04057810 */ /* 0x000fe20007ffe0ff */
[----:B------:R2:W-:Y:S02]  /*6070*/  LDGSTS.E [R16+0x1c200], [R20.64], !P5 ;  /* 0x1c20000014107fae */ /* 0x0005e4000e921848 */
[----:B------:R-:W-:-:S02]  /*6080*/  IMAD.WIDE R122, R126, 0x4, R2 ;  /* 0x000000047e7a7825 */ /* 0x000fc400078e0202 */
[----:B------:R3:W-:Y:S02]  /*6090*/  STL.64 [R1+0xa8], R18 ;  /* 0x0000a81201007387 */ /* 0x0007e40000100a00 */
[----:B-1----:R-:W-:Y:S02]  /*60a0*/  IMAD.WIDE R22, R12, 0x4, R10 ;  /* 0x000000040c167825 */ /* 0x002fe400078e020a */
[----:B------:R3:W-:Y:S02]  /*60b0*/  LDGSTS.E [R16+0x1c400], [R18.64], !P5 ;  /* 0x1c40000012107fae */ /* 0x0007e4000e921848 */
[----:B------:R-:W-:Y:S02]  /*60c0*/  IMAD.WIDE R124, R126, 0x4, R6 ;  /* 0x000000047e7c7825 */ /* 0x000fe400078e0206 */
[----:B------:R1:W-:Y:S02]  /*60d0*/  STL.64 [R1+0xa0], R14 ;  /* 0x0000a00e01007387 */ /* 0x0003e40000100a00 */
[----:B--2---:R-:W-:-:S02]  /*60e0*/  IMAD.WIDE R20, R12, 0x4, R2 ;  /* 0x000000040c147825 */ /* 0x004fc400078e0202 */
[----:B------:R1:W-:Y:S01]  /*60f0*/  LDGSTS.E [R16+0x1c600], [R14.64], !P5 ;  /* 0x1c6000000e107fae */ /* 0x0003e2000e921848 */
[----:B------:R-:W-:Y:S01]  /*6100*/  ISETP.GE.U32.AND P5, PT, R5, 0x7fffff2c, PT ;  /* 0x7fffff2c0500780c */ /* 0x000fe20003fa6070 */
[----:B------:R-:W-:Y:S02]  /*6110*/  IMAD.SHL.U32 R5, R0, 0x40, RZ ;  /* 0x0000004000057824 */ /* 0x000fe400078e00ff */
[C---:B---3--:R-:W-:Y:S01]  /*6120*/  IMAD.WIDE R18, R12.reuse, 0x4, R6 ;  /* 0x000000040c127825 */ /* 0x048fe200078e0206 */
[----:B------:R2:W-:Y:S03]  /*6130*/  STL.64 [R1+0x78], R22 ;  /* 0x0000781601007387 */ /* 0x0005e60000100a00 */
[----:B------:R-:W-:Y:S01]  /*6140*/  IMAD.WIDE R24, R5, 0x4, R10 ;  /* 0x0000000405187825 */ /* 0x000fe200078e020a */
[----:B------:R2:W-:Y:S03]  /*6150*/  LDGSTS.E [R16+0x1e000], [R22.64], !P3 ;  /* 0x1e00000016107fae */ /* 0x0005e6000d921848 */
[----:B-1----:R-:W-:Y:S01]  /*6160*/  IMAD.WIDE R14, R12, 0x4, R8 ;  /* 0x000000040c0e7825 */ /* 0x002fe200078e0208 */
[----:B------:R1:W-:Y:S01]  /*6170*/  STL.64 [R1+0x70], R20 ;  /* 0x0000701401007387 */ /* 0x0003e20000100a00 */
[----:B------:R-:W-:-:S02]  /*6180*/  IADD3 R12, R4, -0x59, RZ ;  /* 0xffffffa7040c7810 */ /* 0x000fc40007ffe0ff */
[----:B------:R-:W-:Y:S01]  /*6190*/  IMAD.WIDE R126, R126, 0x4, R8 ;  /* 0x000000047e7e7825 */ /* 0x000fe200078e0208 */
[----:B------:R1:W-:Y:S03]  /*61a0*/  LDGSTS.E [R16+0x1e200], [R20.64], !P3 ;  /* 0x1e20000014107fae */ /* 0x0003e6000d921848 */
[C---:B------:R-:W-:Y:S01]  /*61b0*/  IMAD.WIDE R136, R0.reuse, 0x4, R10 ;  /* 0x0000000400887825 */ /* 0x040fe200078e020a */
[----:B------:R3:W-:Y:S03]  /*61c0*/  STL.64 [R1+0x68], R18 ;  /* 0x0000681201007387 */ /* 0x0007e60000100a00 */
[C-C-:B--2---:R-:W-:Y:S01]  /*61d0*/  IMAD.WIDE R22, R5.reuse, 0x4, R2.reuse ;  /* 0x0000000405167825 */ /* 0x144fe200078e0202 */
[----:B------:R3:W-:Y:S03]  /*61e0*/  LDGSTS.E [R16+0x1e400], [R18.64], !P3 ;  /* 0x1e40000012107fae */ /* 0x0007e6000d921848 */
[----:B------:R-:W-:Y:S01]  /*61f0*/  IMAD.WIDE R134, R0, 0x4, R2 ;  /* 0x0000000400867825 */ /* 0x000fe200078e0202 */
[----:B------:R2:W-:Y:S03]  /*6200*/  STL.64 [R1+0x60], R14 ;  /* 0x0000600e01007387 */ /* 0x0005e60000100a00 */
[----:B-1----:R-:W-:Y:S01]  /*6210*/  IMAD.WIDE R20, R5, 0x4, R6 ;  /* 0x0000000405147825 */ /* 0x002fe200078e0206 */
[----:B------:R2:W-:Y:S01]  /*6220*/  LDGSTS.E [R16+0x1e600], [R14.64], !P3 ;  /* 0x1e6000000e107fae */ /* 0x0005e2000d921848 */
[----:B------:R-:W-:-:S02]  /*6230*/  ISETP.GE.U32.AND P3, PT, R12, 0x7fffff28, PT ;  /* 0x7fffff280c00780c */ /* 0x000fc40003f66070 */
[----:B------:R-:W-:Y:S01]  /*6240*/  IMAD.WIDE R132, R0, 0x4, R6 ;  /* 0x0000000400847825 */ /* 0x000fe200078e0206 */
[----:B------:R-:W-:Y:S03]  /*6250*/  STL.64 [R1+0x38], R24 ;  /* 0x0000381801007387 */ /* 0x000fe60000100a00 */
[--C-:B---3--:R-:W-:Y:S01]  /*6260*/  IMAD.WIDE R18, R5, 0x4, R8.reuse ;  /* 0x0000000405127825 */ /* 0x108fe200078e0208 */
[----:B------:R1:W-:Y:S01]  /*6270*/  LDGSTS.E [R16+0x20000], [R24.64], !P0 ;  /* 0x2000000018107fae */ /* 0x0003e2000c121848 */
[----:B------:R-:W-:Y:S02]  /*6280*/  IADD3 R5, R4, -0x5d, RZ ;  /* 0xffffffa304057810 */ /* 0x000fe40007ffe0ff */
[C---:B------:R-:W-:Y:S01]  /*6290*/  IMAD.WIDE R130, R0.reuse, 0x4, R8 ;  /* 0x0000000400827825 */ /* 0x040fe200078e0208 */
[----:B------:R3:W-:Y:S03]  /*62a0*/  STL.64 [R1+0x30], R22 ;  /* 0x0000301601007387 */ /* 0x0007e60000100a00 */
[C---:B--2---:R-:W-:Y:S01]  /*62b0*/  IMAD R14, R0.reuse, 0x44, RZ ;  /* 0x00000044000e7824 */ /* 0x044fe200078e02ff */
[----:B------:R3:W-:Y:S01]  /*62c0*/  LDGSTS.E [R16+0x20200], [R22.64], !P0 ;  /* 0x2020000016107fae */ /* 0x0007e2000c121848 */
[----:B------:R-:W-:-:S02]  /*62d0*/  IMAD R142, R0, 0x49, RZ ;  /* 0x00000049008e7824 */ /* 0x000fc400078e02ff */
[C---:B------:R-:W-:Y:S01]  /*62e0*/  IMAD.WIDE R250, R14.reuse, 0x4, R10 ;  /* 0x000000040efa7825 */ /* 0x040fe200078e020a */
[----:B------:R2:W-:Y:S03]  /*62f0*/  STL.64 [R1+0x28], R20 ;  /* 0x0000281401007387 */ /* 0x0005e60000100a00 */
[C---:B------:R-:W-:Y:S01]  /*6300*/  IMAD.WIDE R248, R14.reuse, 0x4, R2 ;  /* 0x000000040ef87825 */ /* 0x040fe200078e0202 */
[----:B------:R2:W-:Y:S03]  /*6310*/  LDGSTS.E [R16+0x20400], [R20.64], !P0 ;  /* 0x2040000014107fae */ /* 0x0005e6000c121848 */
[----:B------:R-:W-:Y:S01]  /*6320*/  IMAD.WIDE R12, R14, 0x4, R6 ;  /* 0x000000040e0c7825 */ /* 0x000fe200078e0206 */
[----:B------:R4:W-:Y:S03]  /*6330*/  STL.64 [R1+0x20], R18 ;  /* 0x0000201201007387 */ /* 0x0009e60000100a00 */
[----:B---3--:R-:W-:Y:S01]  /*6340*/  IMAD R22, R0, 0x48, RZ ;  /* 0x0000004800167824 */ /* 0x008fe200078e02ff */
[----:B------:R4:W-:Y:S01]  /*6350*/  LDGSTS.E [R16+0x20600], [R18.64], !P0 ;  /* 0x2060000012107fae */ /* 0x0009e2000c121848 */
[----:B------:R-:W-:Y:S01]  /*6360*/  IMAD.WIDE R14, R14, 0x4, R8 ;  /* 0x000000040e0e7825 */ /* 0x000fe200078e0208 */
[----:B------:R-:W-:-:S02]  /*6370*/  ISETP.GE.U32.AND P0, PT, R5, 0x7fffff24, PT ;  /* 0x7fffff240500780c */ /* 0x000fc40003f06070 */
[----:B------:R3:W-:Y:S01]  /*6380*/  LDGSTS.E [R16+0x22000], [R250.64], !P4 ;  /* 0x22000000fa107fae */ /* 0x0007e2000e121848 */
[----:B------:R-:W-:Y:S01]  /*6390*/  IADD3 R5, R4, -0x61, RZ ;  /* 0xffffff9f04057810 */ /* 0x000fe20007ffe0ff */
[----:B--2---:R-:W-:Y:S02]  /*63a0*/  IMAD.WIDE R20, R22, 0x4, R6 ;  /* 0x0000000416147825 */ /* 0x004fe400078e0206 */
[----:B------:R3:W-:Y:S02]  /*63b0*/  STL.64 [R1+0x1958], R250 ;  /* 0x001958fa01007387 */ /* 0x0007e40000100a00 */
[----:B-1----:R-:W-:Y:S02]  /*63c0*/  IMAD.WIDE R24, R30, 0x4, R10 ;  /* 0x000000041e187825 */ /* 0x002fe400078e020a */
[----:B------:R1:W-:Y:S02]  /*63d0*/  LDGSTS.E [R16+0x22200], [R248.64], !P4 ;  /* 0x22200000f8107fae */ /* 0x0003e4000e121848 */
[----:B----4-:R-:W-:-:S02]  /*63e0*/  IMAD.WIDE R18, R22, 0x4, R2 ;  /* 0x0000000416127825 */ /* 0x010fc400078e0202 */
[----:B------:R1:W-:Y:S02]  /*63f0*/  STL.64 [R1+0x1960], R248 ;  /* 0x001960f801007387 */ /* 0x0003e40000100a00 */
[----:B------:R-:W-:Y:S02]  /*6400*/  IMAD.WIDE R30, R30, 0x4, R8 ;  /* 0x000000041e1e7825 */ /* 0x000fe400078e0208 */
[----:B------:R2:W-:Y:S01]  /*6410*/  LDGSTS.E [R16+0x22400], [R12.64], !P4 ;  /* 0x224000000c107fae */ /* 0x0005e2000e121848 */
[----:B---3--:R-:W-:Y:S01]  /*6420*/  MOV R250, R138 ;  /* 0x0000008a00fa7202 */ /* 0x008fe20000000f00 */
[----:B------:R-:W-:Y:S02]  /*6430*/  IMAD.MOV.U32 R251, RZ, RZ, R139 ;  /* 0x000000fffffb7224 */ /* 0x000fe400078e008b */
[----:B------:R3:W-:Y:S01]  /*6440*/  STL.64 [R1+0x1968], R12 ;  /* 0x0019680c01007387 */ /* 0x0007e20000100a00 */
[----:B------:R-:W-:Y:S02]  /*6450*/  IMAD R150, R0, 0x4d, RZ ;  /* 0x0000004d00967824 */ /* 0x000fe400078e02ff */
[--C-:B------:R-:W-:Y:S01]  /*6460*/  IMAD.WIDE R138, R142, 0x4, R2.reuse ;  /* 0x000000048e8a7825 */ /* 0x100fe200078e0202 */
[----:B-1----:R-:W-:Y:S01]  /*6470*/  LOP3.LUT R249, R74, 0x7f, RZ, 0xc0, !PT ;  /* 0x0000007f4af97812 */ /* 0x002fe200078ec0ff */
[----:B------:R-:W-:Y:S02]  /*6480*/  STL.64 [R1+0x1970], R14 ;  /* 0x0019700e01007387 */ /* 0x000fe40000100a00 */
[----:B------:R-:W-:-:S04]  /*6490*/  IMAD.WIDE R74, R78, 0x4, R2 ;  /* 0x000000044e4a7825 */ /* 0x000fc800078e0202 */
[----:B--2---:R-:W-:-:S04]  /*64a0*/  IMAD.WIDE R16, R22, 0x4, R10 ;  /* 0x0000000416107825 */ /* 0x004fc800078e020a */
[----:B---3--:R-:W-:Y:S01]  /*64b0*/  IMAD.SHL.U32 R12, R249, 0x4, RZ ;  /* 0x00000004f90c7824 */ /* 0x008fe200078e00ff */
[----:B------:R-:W-:Y:S01]  /*64c0*/  STL.64 [R1+0x1978], R16 ;  /* 0x0019781001007387 */ /* 0x000fe20000100a00 */
[----:B------:R-:W-:-:S03]  /*64d0*/  IMAD.WIDE R22, R22, 0x4, R8 ;  /* 0x0000000416167825 */ /* 0x000fc600078e0208 */
[----:B------:R1:W-:Y:S01]  /*64e0*/  LDGSTS.E [R12+0x22600], [R14.64], !P4 ;  /* 0x226000000e0c7fae */ /* 0x0003e2000e121848 */
[----:B------:R-:W-:Y:S01]  /*64f0*/  ISETP.GE.U32.AND P4, PT, R5, 0x7fffff20, PT ;  /* 0x7fffff200500780c */ /* 0x000fe20003f86070 */
[----:B------:R-:W-:Y:S01]  /*6500*/  IMAD.WIDE R78, R78, 0x4, R8 ;  /* 0x000000044e4e7825 */ /* 0x000fe200078e0208 */
[----:B------:R-:W-:Y:S01]  /*6510*/  IADD3 R5, R4, -0x65, RZ ;  /* 0xffffff9b04057810 */ /* 0x000fe20007ffe0ff */
[----:B------:R2:W-:Y:S01]  /*6520*/  LDGSTS.E [R12+0x24000], [R16.64], !P1 ;  /* 0x24000000100c7fae */ /* 0x0005e2000c921848 */
[----:B------:R-:W-:Y:S01]  /*6530*/  LOP3.LUT R13, R12, 0x60, RZ, 0x3c, !PT ;  /* 0x000000600c0d7812 */ /* 0x000fe200078e3cff */
[----:B------:R-:W-:Y:S02]  /*6540*/  IMAD.WIDE R140, R142, 0x4, R6 ;  /* 0x000000048e8c7825 */ /* 0x000fe400078e0206 */
[----:B------:R3:W-:Y:S02]  /*6550*/  LDGSTS.E [R12+0x24200], [R18.64], !P1 ;  /* 0x24200000120c7fae */ /* 0x0007e4000c921848 */
[----:B------:R-:W-:-:S02]  /*6560*/  IMAD.WIDE R144, R150, 0x4, R10 ;  /* 0x0000000496907825 */ /* 0x000fc400078e020a */
[----:B------:R4:W-:Y:S02]  /*6570*/  LDGSTS.E [R12+0x24400], [R20.64], !P1 ;  /* 0x24400000140c7fae */ /* 0x0009e4000c921848 */
[----:B------:R-:W-:Y:S02]  /*6580*/  IMAD R158, R0, 0x51, RZ ;  /* 0x00000051009e7824 */ /* 0x000fe400078e02ff */
[----:B------:R1:W-:Y:S01]  /*6590*/  LDGSTS.E [R12+0x24600], [R22.64], !P1 ;  /* 0x24600000160c7fae */ /* 0x0003e2000c921848 */
[----:B------:R-:W-:Y:S01]  /*65a0*/  ISETP.GE.U32.AND P1, PT, R5, 0x7fffff1c, PT ;  /* 0x7fffff1c0500780c */ /* 0x000fe20003f26070 */
[----:B------:R-:W-:Y:S01]  /*65b0*/  IMAD.WIDE R146, R150, 0x4, R2 ;  /* 0x0000000496927825 */ /* 0x000fe200078e0202 */
[----:B------:R-:W-:Y:S01]  /*65c0*/  IADD3 R5, R4, -0x69, RZ ;  /* 0xffffff9704057810 */ /* 0x000fe20007ffe0ff */
[----:B------:R1:W-:Y:S02]  /*65d0*/  LDGSTS.E [R12+0x26000], [R24.64], !P2 ;  /* 0x26000000180c7fae */ /* 0x0003e4000d121848 */
[----:B------:R-:W-:-:S02]  /*65e0*/  IMAD.WIDE R148, R150, 0x4, R6 ;  /* 0x0000000496947825 */ /* 0x000fc400078e0206 */
[----:B------:R1:W-:Y:S02]  /*65f0*/  LDGSTS.E [R12+0x26200], [R26.64], !P2 ;  /* 0x262000001a0c7fae */ /* 0x0003e4000d121848 */
[----:B------:R-:W-:Y:S02]  /*6600*/  IMAD.WIDE R150, R150, 0x4, R8 ;  /* 0x0000000496967825 */ /* 0x000fe400078e0208 */
[----:B------:R1:W-:Y:S02]  /*6610*/  LDGSTS.E [R12+0x26400], [R28.64], !P2 ;  /* 0x264000001c0c7fae */ /* 0x0003e4000d121848 */
[----:B------:R-:W-:Y:S02]  /*6620*/  IMAD.WIDE R152, R158, 0x4, R10 ;  /* 0x000000049e987825 */ /* 0x000fe400078e020a */
[----:B------:R1:W-:Y:S01]  /*6630*/  LDGSTS.E [R12+0x26600], [R30.64], !P2 ;  /* 0x266000001e0c7fae */ /* 0x0003e2000d121848 */
[----:B------:R-:W-:Y:S01]  /*6640*/  ISETP.GE.U32.AND P2, PT, R5, 0x7fffff18, PT ;  /* 0x7fffff180500780c */ /* 0x000fe20003f46070 */
[----:B------:R-:W-:Y:S01]  /*6650*/  IMAD R166, R0, 0x55, RZ ;  /* 0x0000005500a67824 */ /* 0x000fe200078e02ff */
[----:B------:R-:W-:Y:S01]  /*6660*/  IADD3 R5, R4, -0x6d, RZ ;  /* 0xffffff9304057810 */ /* 0x000fe20007ffe0ff */
[----:B------:R1:W-:Y:S01]  /*6670*/  LDGSTS.E [R12+0x28000], [R32.64], !P6 ;  /* 0x28000000200c7fae */ /* 0x0003e2000f121848 */
[----:B------:R-:W-:-:S03]  /*6680*/  IMAD.WIDE R154, R158, 0x4, R2 ;  /* 0x000000049e9a7825 */ /* 0x000fc600078e0202 */
[----:B------:R1:W-:Y:S01]  /*6690*/  LDGSTS.E [R12+0x28200], [R34.64], !P6 ;  /* 0x28200000220c7fae */ /* 0x0003e2000f121848 */
[----:B------:R-:W-:-:S03]  /*66a0*/  IMAD.WIDE R156, R158, 0x4, R6 ;  /* 0x000000049e9c7825 */ /* 0x000fc600078e0206 */
[----:B------:R1:W-:Y:S01]  /*66b0*/  LDGSTS.E [R12+0x28400], [R36.64], !P6 ;  /* 0x28400000240c7fae */ /* 0x0003e2000f121848 */
[----:B------:R-:W-:-:S03]  /*66c0*/  IMAD.WIDE R158, R158, 0x4, R8 ;  /* 0x000000049e9e7825 */ /* 0x000fc600078e0208 */
[----:B------:R1:W-:Y:S01]  /*66d0*/  LDGSTS.E [R12+0x28600], [R38.64], !P6 ;  /* 0x28600000260c7fae */ /* 0x0003e2000f121848 */
[----:B------:R-:W-:Y:S01]  /*66e0*/  ISETP.GE.U32.AND P6, PT, R5, 0x7fffff14, PT ;  /* 0x7fffff140500780c */ /* 0x000fe20003fc6070 */
[----:B------:R-:W-:Y:S01]  /*66f0*/  IMAD.WIDE R160, R166, 0x4, R10 ;  /* 0x00000004a6a07825 */ /* 0x000fe200078e020a */
[----:B------:R-:W-:Y:S01]  /*6700*/  IADD3 R5, R4, -0x71, RZ ;  /* 0xffffff8f04057810 */ /* 0x000fe20007ffe0ff */
[----:B------:R1:W-:Y:S02]  /*6710*/  LDGSTS.E [R12+0x2a000], [R40.64], !P5 ;  /* 0x2a000000280c7fae */ /* 0x0003e4000e921848 */
[----:B------:R-:W-:Y:S02]  /*6720*/  IMAD R174, R0, 0x59, RZ ;  /* 0x0000005900ae7824 */ /* 0x000fe400078e02ff */
        /* <DEDUP_REMOVED lines=9> */
[----:B------:R-:W-:Y:S02]  /*67c0*/  IMAD.WIDE R168, R174, 0x4, R10 ;  /* 0x00000004aea87825 */ /* 0x000fe400078e020a */
[----:B------:R1:W-:Y:S02]  /*67d0*/  LDGSTS.E [R12+0x2c200], [R50.64], !P3 ;  /* 0x2c200000320c7fae */ /* 0x0003e4000d921848 */
[----:B------:R-:W-:-:S02]  /*67e0*/  IMAD R182, R0, 0x5d, RZ ;  /* 0x0000005d00b67824 */ /* 0x000fc400078e02ff */
        /* <DEDUP_REMOVED lines=70> */
[----:B------:R-:W-:Y:S02]  /*6c50*/  STL.64 [R1+0x1980], R18 ;  /* 0x0019801201007387 */ /* 0x000fe40000100a00 */
[----:B------:R-:W-:Y:S02]  /*6c60*/  IMAD.WIDE R216, R222, 0x4, R10 ;  /* 0x00000004ded87825 */ /* 0x000fe400078e020a */
[----:B------:R1:W-:Y:S02]  /*6c70*/  LDGSTS.E [R12+0x3a400], [R108.64], !P3 ;  /* 0x3a4000006c0c7fae */ /* 0x0003e4000d921848 */
[----:B------:R-:W-:-:S02]  /*6c80*/  IMAD R230, R0, 0x75, RZ ;  /* 0x0000007500e67824 */ /* 0x000fc400078e02ff */
[----:B------:R-:W-:Y:S01]  /*6c90*/  STL.64 [R1+0x1988], R20 ;  /* 0x0019881401007387 */ /* 0x000fe20000100a00 */
[----:B------:R-:W-:-:S03]  /*6ca0*/  IMAD.WIDE R218, R222, 0x4, R2 ;  /* 0x00000004deda7825 */ /* 0x000fc600078e0202 */
[----:B------:R1:W-:Y:S01]  /*6cb0*/  LDGSTS.E [R12+0x3a600], [R110.64], !P3 ;  /* 0x3a6000006e0c7fae */ /* 0x0003e2000d921848 */
[----:B------:R-:W-:Y:S01]  /*6cc0*/  ISETP.GE.U32.AND P3, PT, R5, 0x7fffff6f, PT ;  /* 0x7fffff6f0500780c */ /* 0x000fe20003f66070 */
[----:B------:R-:W-:Y:S01]  /*6cd0*/  IMAD.WIDE R220, R222, 0x4, R6 ;  /* 0x00000004dedc7825 */ /* 0x000fe200078e0206 */
[----:B------:R-:W-:Y:S01]  /*6ce0*/  IADD3 R5, R4, -0x16, RZ ;  /* 0xffffffea04057810 */ /* 0x000fe20007ffe0ff */
[----:B------:R-:W-:Y:S02]  /*6cf0*/  STL.64 [R1+0x1990], R22 ;  /* 0x0019901601007387 */ /* 0x000fe40000100a00 */
[----:B------:R-:W-:Y:S02]  /*6d00*/  IMAD.WIDE R222, R222, 0x4, R8 ;  /* 0x00000004dede7825 */ /* 0x000fe400078e0208 */
[----:B------:R-:W-:Y:S02]  /*6d10*/  STL.64 [R1+0x1998], R24 ;  /* 0x0019981801007387 */ /* 0x000fe40000100a00 */
[----:B------:R-:W-:-:S02]  /*6d20*/  IMAD.WIDE R224, R230, 0x4, R10 ;  /* 0x00000004e6e07825 */ /* 0x000fc400078e020a */
[----:B------:R1:W-:Y:S02]  /*6d30*/  LDGSTS.E [R12+0x3c000], [R112.64], !P0 ;  /* 0x3c000000700c7fae */ /* 0x0003e4000c121848 */
[----:B------:R-:W-:Y:S02]  /*6d40*/  IMAD R238, R0, 0x79, RZ ;  /* 0x0000007900ee7824 */ /* 0x000fe400078e02ff */
[----:B------:R-:W-:Y:S01]  /*6d50*/  STL.64 [R1+0x19a0], R26 ;  /* 0x0019a01a01007387 */ /* 0x000fe20000100a00 */
[----:B------:R-:W-:-:S03]  /*6d60*/  IMAD.WIDE R226, R230, 0x4, R2 ;  /* 0x00000004e6e27825 */ /* 0x000fc600078e0202 */
[----:B------:R1:W-:Y:S01]  /*6d70*/  LDGSTS.E [R12+0x3c200], [R114.64], !P0 ;  /* 0x3c200000720c7fae */ /* 0x0003e2000c121848 */
[----:B------:R-:W-:-:S03]  /*6d80*/  IMAD.WIDE R228, R230, 0x4, R6 ;  /* 0x00000004e6e47825 */ /* 0x000fc600078e0206 */
[----:B------:R-:W-:Y:S01]  /*6d90*/  STL.64 [R1+0x19a8], R28 ;  /* 0x0019a81c01007387 */ /* 0x000fe20000100a00 */
[----:B------:R-:W-:-:S03]  /*6da0*/  IMAD.WIDE R230, R230, 0x4, R8 ;  /* 0x00000004e6e67825 */ /* 0x000fc600078e0208 */
[----:B------:R1:W-:Y:S01]  /*6db0*/  LDGSTS.E [R12+0x3c400], [R116.64], !P0 ;  /* 0x3c400000740c7fae */ /* 0x0003e2000c121848 */
[----:B------:R-:W-:-:S03]  /*6dc0*/  IMAD.WIDE R232, R238, 0x4, R10 ;  /* 0x00000004eee87825 */ /* 0x000fc600078e020a */
[----:B------:R-:W-:Y:S01]  /*6dd0*/  STL.64 [R1+0x19b0], R30 ;  /* 0x0019b01e01007387 */ /* 0x000fe20000100a00 */
[----:B------:R-:W-:-:S03]  /*6de0*/  IMAD.WIDE R234, R238, 0x4, R2 ;  /* 0x00000004eeea7825 */ /* 0x000fc600078e0202 */
[----:B------:R1:W-:Y:S01]  /*6df0*/  LDGSTS.E [R12+0x3c600], [R118.64], !P0 ;  /* 0x3c600000760c7fae */ /* 0x0003e2000c121848 */
[----:B------:R-:W-:Y:S01]  /*6e00*/  ISETP.GE.U32.AND P0, PT, R5, 0x7fffff6b, PT ;  /* 0x7fffff6b0500780c */ /* 0x000fe20003f06070 */
[----:B------:R-:W-:Y:S01]  /*6e10*/  IMAD R246, R0, 0x7d, RZ ;  /* 0x0000007d00f67824 */ /* 0x000fe200078e02ff */
[----:B------:R-:W-:Y:S01]  /*6e20*/  IADD3 R5, R4, -0x1a, RZ ;  /* 0xffffffe604057810 */ /* 0x000fe20007ffe0ff */
[----:B------:R-:W-:Y:S01]  /*6e30*/  STL.64 [R1+0x19b8], R32 ;  /* 0x0019b82001007387 */ /* 0x000fe20000100a00 */
[----:B------:R-:W-:-:S03]  /*6e40*/  IMAD.WIDE R236, R238, 0x4, R6 ;  /* 0x00000004eeec7825 */ /* 0x000fc600078e0206 */
[----:B------:R1:W-:Y:S01]  /*6e50*/  STL.64 [R1+0x19c0], R34 ;  /* 0x0019c02201007387 */ /* 0x0003e20000100a00 */
[----:B------:R-:W-:-:S03]  /*6e60*/  IMAD.WIDE R238, R238, 0x4, R8 ;  /* 0x00000004eeee7825 */ /* 0x000fc600078e0208 */
[----:B------:R2:W-:Y:S01]  /*6e70*/  LDGSTS.E [R12+0x3e000], [R120.64], !P4 ;  /* 0x3e000000780c7fae */ /* 0x0005e2000e121848 */
[----:B------:R-:W-:-:S03]  /*6e80*/  IMAD.WIDE R240, R246, 0x4, R10 ;  /* 0x00000004f6f07825 */ /* 0x000fc600078e020a */
[----:B------:R2:W-:Y:S01]  /*6e90*/  LDGSTS.E [R12+0x3e200], [R122.64], !P4 ;  /* 0x3e2000007a0c7fae */ /* 0x0005e2000e121848 */
[----:B------:R-:W-:Y:S01]  /*6ea0*/  IMAD.WIDE R242, R246, 0x4, R2 ;  /* 0x00000004f6f27825 */ /* 0x000fe200078e0202 */
[----:B-1----:R-:W-:Y:S02]  /*6eb0*/  LOP3.LUT R35, R12, 0x20, RZ, 0x3c, !PT ;  /* 0x000000200c237812 */ /* 0x002fe400078e3cff */
[----:B------:R1:W-:Y:S01]  /*6ec0*/  LDGSTS.E [R12+0x3e400], [R124.64], !P4 ;  /* 0x3e4000007c0c7fae */ /* 0x0003e2000e121848 */
[----:B------:R-:W-:-:S03]  /*6ed0*/  IMAD.WIDE R244, R246, 0x4, R6 ;  /* 0x00000004f6f47825 */ /* 0x000fc600078e0206 */
[----:B------:R1:W-:Y:S01]  /*6ee0*/  LDGSTS.E [R12+0x3e600], [R126.64], !P4 ;  /* 0x3e6000007e0c7fae */ /* 0x0003e2000e121848 */
[----:B------:R-:W-:Y:S01]  /*6ef0*/  ISETP.GE.U32.AND P4, PT, R5, 0x7fffff67, PT ;  /* 0x7fffff670500780c */ /* 0x000fe20003f86070 */
[----:B------:R-:W-:Y:S02]  /*6f00*/  IMAD R5, R0, 0x5, RZ ;  /* 0x0000000500057824 */ /* 0x000fe400078e02ff */
[----:B------:R1:W-:Y:S01]  /*6f10*/  LDGSTS.E [R35+0x800], [R136.64], !P1 ;  /* 0x0080000088237fae */ /* 0x0003e2000c921848 */
[----:B------:R-:W-:-:S03]  /*6f20*/  IMAD.WIDE R246, R246, 0x4, R8 ;  /* 0x00000004f6f67825 */ /* 0x000fc600078e0208 */
[----:B------:R1:W-:Y:S01]  /*6f30*/  LDGSTS.E [R35+0xa00], [R134.64], !P1 ;  /* 0x00a0000086237fae */ /* 0x0003e2000c921848 */
[----:B----4-:R-:W-:-:S03]  /*6f40*/  IMAD.WIDE R20, R5, 0x4, R10 ;  /* 0x0000000405147825 */ /* 0x010fc600078e020a */
[----:B------:R4:W-:Y:S01]  /*6f50*/  LDGSTS.E [R35+0xc00], [R132.64], !P1 ;  /* 0x00c0000084237fae */ /* 0x0009e2000c921848 */
[----:B---3--:R-:W-:-:S03]  /*6f60*/  IMAD.WIDE R18, R5, 0x4, R2 ;  /* 0x0000000405127825 */ /* 0x008fc600078e0202 */
[----:B------:R-:W-:Y:S01]  /*6f70*/  STL.64 [R1+0x19c8], R36 ;  /* 0x0019c82401007387 */ /* 0x000fe20000100a00 */
[----:B--2---:R-:W-:-:S03]  /*6f80*/  IMAD.WIDE R16, R5, 0x4, R6 ;  /* 0x0000000405107825 */ /* 0x004fc600078e0206 */
[----:B------:R2:W-:Y:S01]  /*6f90*/  LDGSTS.E [R35+0xe00], [R130.64], !P1 ;  /* 0x00e0000082237fae */ /* 0x0005e2000c921848 */
[----:B------:R-:W-:Y:S01]  /*6fa0*/  ISETP.GE.U32.AND P1, PT, R128, 0x7fffff63, PT ;  /* 0x7fffff638000780c */ /* 0x000fe20003f26070 */
[----:B------:R-:W-:Y:S02]  /*6fb0*/  IMAD R128, R0, 0x9, RZ ;  /* 0x0000000900807824 */ /* 0x000fe400078e02ff */
[----:B------:R1:W-:Y:S01]  /*6fc0*/  STL.64 [R1+0x528], R136 ;  /* 0x0005288801007387 */ /* 0x0003e20000100a00 */
[----:B------:R-:W-:Y:S01]  /*6fd0*/  IMAD.WIDE R14, R5, 0x4, R8 ;  /* 0x00000004050e7825 */ /* 0x000fe200078e0208 */
[----:B------:R-:W-:Y:S02]  /*6fe0*/  IADD3 R5, R4, -0x22, RZ ;  /* 0xffffffde04057810 */ /* 0x000fe40007ffe0ff */
[----:B------:R3:W-:Y:S04]  /*6ff0*/  STL.64 [R1+0x520], R134 ;  /* 0x0005208601007387 */ /* 0x0007e80000100a00 */
[----:B------:R4:W-:Y:S04]  /*7000*/  STL.64 [R1+0x518], R132 ;  /* 0x0005188401007387 */ /* 0x0009e80000100a00 */
[----:B------:R2:W-:Y:S01]  /*7010*/  STL.64 [R1+0x510], R130 ;  /* 0x0005108201007387 */ /* 0x0005e20000100a00 */
[----:B-1----:R-:W-:-:S03]  /*7020*/  IMAD.WIDE R136, R142, 0x4, R10 ;  /* 0x000000048e887825 */ /* 0x002fc600078e020a */
[----:B------:R1:W-:Y:S01]  /*7030*/  STL.64 [R1+0x4c8], R20 ;  /* 0x0004c81401007387 */ /* 0x0003e20000100a00 */
[----:B---3--:R-:W-:Y:S02]  /*7040*/  IMAD R134, R0, 0x45, RZ ;  /* 0x0000004500867824 */ /* 0x008fe400078e02ff */
[----:B------:R-:W-:Y:S01]  /*7050*/  IMAD.WIDE R142, R142, 0x4, R8 ;  /* 0x000000048e8e7825 */ /* 0x000fe200078e0208 */
[----:B------:R1:W-:Y:S03]  /*7060*/  LDGSTS.E [R35+0x2800], [R20.64], !P2 ;  /* 0x0280000014237fae */ /* 0x0003e6000d121848 */
[C---:B----4-:R-:W-:Y:S01]  /*7070*/  IMAD.WIDE R132, R134.reuse, 0x4, R6 ;  /* 0x0000000486847825 */ /* 0x050fe200078e0206 */
[----:B------:R3:W-:Y:S03]  /*7080*/  STL.64 [R1+0x4c0], R18 ;  /* 0x0004c01201007387 */ /* 0x0007e60000100a00 */
[----:B--2---:R-:W-:Y:S01]  /*7090*/  IMAD.WIDE R130, R134, 0x4, R2 ;  /* 0x0000000486827825 */ /* 0x004fe200078e0202 */
[----:B------:R3:W-:Y:S03]  /*70a0*/  LDGSTS.E [R35+0x2a00], [R18.64], !P2 ;  /* 0x02a0000012237fae */ /* 0x0007e6000d121848 */
[C---:B-1----:R-:W-:Y:S01]  /*70b0*/  IMAD.WIDE R20, R128.reuse, 0x4, R10 ;  /* 0x0000000480147825 */ /* 0x042fe200078e020a */
[----:B------:R1:W-:Y:S04]  /*70c0*/  STL.64 [R1+0x4b8], R16 ;  /* 0x0004b81001007387 */ /* 0x0003e80000100a00 */
[----:B------:R1:W-:Y:S01]  /*70d0*/  LDGSTS.E [R35+0x2c00], [R16.64], !P2 ;  /* 0x02c0000010237fae */ /* 0x0003e2000d121848 */
[----:B---3--:R-:W-:-:S03]  /*70e0*/  IMAD.WIDE R18, R128, 0x4, R2 ;  /* 0x0000000480127825 */ /* 0x008fc600078e0202 */
[----:B------:R2:W-:Y:S04]  /*70f0*/  STL.64 [R1+0x4b0], R14 ;  /* 0x0004b00e01007387 */ /* 0x0005e80000100a00 */
[----:B------:R2:W-:Y:S01]  /*7100*/  LDGSTS.E [R35+0x2e00], [R14.64], !P2 ;  /* 0x02e000000e237fae */ /* 0x0005e2000d121848 */
[----:B------:R-:W-:Y:S01]  /*7110*/  ISETP.GE.U32.AND P2, PT, R5, 0x7fffff5f, PT ;  /* 0x7fffff5f0500780c */ /* 0x000fe20003f46070 */
[----:B------:R-:W-:Y:S02]  /*7120*/  IMAD R5, R0, 0xd, RZ ;  /* 0x0000000d00057824 */ /* 0x000fe400078e02ff */
[C---:B-1----:R-:W-:Y:S01]  /*7130*/  IMAD.WIDE R16, R128.reuse, 0x4, R6 ;  /* 0x0000000480107825 */ /* 0x042fe200078e0206 */
[----:B------:R1:W-:Y:S04]  /*7140*/  LDGSTS.E [R35+0x4800], [R20.64], !P6 ;  /* 0x0480000014237fae */ /* 0x0003e8000f121848 */
[----:B------:R3:W-:Y:S01]  /*7150*/  LDGSTS.E [R35+0x4a00], [R18.64], !P6 ;  /* 0x04a0000012237fae */ /* 0x0007e2000f121848 */
[----:B--2---:R-:W-:Y:S01]  /*7160*/  IMAD.WIDE R14, R128, 0x4, R8 ;  /* 0x00000004800e7825 */ /* 0x004fe200078e0208 */
[----:B------:R-:W-:-:S02]  /*7170*/  IADD3 R128, R4, -0x26, RZ ;  /* 0xffffffda04807810 */ /* 0x000fc40007ffe0ff */
[----:B------:R1:W-:Y:S04]  /*7180*/  STL.64 [R1+0x468], R20 ;  /* 0x0004681401007387 */ /* 0x0003e80000100a00 */
[----:B------:R2:W-:Y:S04]  /*7190*/  LDGSTS.E [R35+0x4c00], [R16.64], !P6 ;  /* 0x04c0000010237fae */ /* 0x0005e8000f121848 */
[----:B------:R3:W-:Y:S04]  /*71a0*/  STL.64 [R1+0x460], R18 ;  /* 0x0004601201007387 */ /* 0x0007e80000100a00 */
[----:B------:R4:W-:Y:S01]  /*71b0*/  LDGSTS.E [R35+0x4e00], [R14.64], !P6 ;  /* 0x04e000000e237fae */ /* 0x0009e2000f121848 */
[----:B-1----:R-:W-:Y:S01]  /*71c0*/  IMAD.WIDE R20, R5, 0x4, R10 ;  /* 0x0000000405147825 */ /* 0x002fe200078e020a */
[----:B------:R-:W-:-:S02]  /*71d0*/  ISETP.GE.U32.AND P6, PT, R128, 0x7fffff5b, PT ;  /* 0x7fffff5b8000780c */ /* 0x000fc40003fc6070 */
[----:B------:R2:W-:Y:S01]  /*71e0*/  STL.64 [R1+0x458], R16 ;  /* 0x0004581001007387 */ /* 0x0005e20000100a00 */
[----:B------:R-:W-:Y:S02]  /*71f0*/  IMAD R128, R0, 0x11, RZ ;  /* 0x0000001100807824 */ /* 0x000fe400078e02ff */
[C---:B---3--:R-:W-:Y:S01]  /*7200*/  IMAD.WIDE R18, R5.reuse, 0x4, R2 ;  /* 0x0000000405127825 */ /* 0x048fe200078e0202 */
[----:B------:R4:W-:Y:S04]  /*7210*/  STL.64 [R1+0x450], R14 ;  /* 0x0004500e01007387 */ /* 0x0009e80000100a00 */
[----:B------:R1:W-:Y:S01]  /*7220*/  STL.64 [R1+0x408], R20 ;  /* 0x0004081401007387 */ /* 0x0003e20000100a00 */
[----:B--2---:R-:W-:-:S03]  /*7230*/  IMAD.WIDE R16, R5, 0x4, R6 ;  /* 0x0000000405107825 */ /* 0x004fc600078e0206 */
[----:B------:R1:W-:Y:S01]  /*7240*/  LDGSTS.E [R35+0x6800], [R20.64], !P5 ;  /* 0x0680000014237fae */ /* 0x0003e2000e921848 */
[----:B----4-:R-:W-:Y:S01]  /*7250*/  IMAD.WIDE R14, R5, 0x4, R8 ;  /* 0x00000004050e7825 */ /* 0x010fe200078e0208 */
[----:B------:R-:W-:Y:S02]  /*7260*/  IADD3 R5, R4, -0x2a, RZ ;  /* 0xffffffd604057810 */ /* 0x000fe40007ffe0ff */
[----:B------:R2:W-:Y:S04]  /*7270*/  STL.64 [R1+0x400], R18 ;  /* 0x0004001201007387 */ /* 0x0005e80000100a00 */
[----:B------:R2:W-:Y:S01]  /*7280*/  LDGSTS.E [R35+0x6a00], [R18.64], !P5 ;  /* 0x06a0000012237fae */ /* 0x0005e2000e921848 */
[----:B-1----:R-:W-:-:S03]  /*7290*/  IMAD.WIDE R20, R128, 0x4, R10 ;  /* 0x0000000480147825 */ /* 0x002fc600078e020a */
[----:B------:R1:W-:Y:S04]  /*72a0*/  STL.64 [R1+0x3f8], R16 ;  /* 0x0003f81001007387 */ /* 0x0003e80000100a00 */
[----:B------:R1:W-:Y:S01]  /*72b0*/  LDGSTS.E [R35+0x6c00], [R16.64], !P5 ;  /* 0x06c0000010237fae */ /* 0x0003e2000e921848 */
[----:B--2---:R-:W-:-:S03]  /*72c0*/  IMAD.WIDE R18, R128, 0x4, R2 ;  /* 0x0000000480127825 */ /* 0x004fc600078e0202 */
        /* <DEDUP_REMOVED lines=183> */
[----:B-1----:R-:W-:Y:S01]  /*7e40*/  IMAD.WIDE R16, R128, 0x4, R6 ;  /* 0x0000000480107825 */ /* 0x002fe200078e0206 */
[----:B------:R-:W-:Y:S01]  /*7e50*/  IADD3 R5, R4, -0x5e, RZ ;  /* 0xffffffa204057810 */ /* 0x000fe20007ffe0ff */
[----:B------:R1:W-:Y:S04]  /*7e60*/  LDGSTS.E [R35+0x20800], [R20.64], !P6 ;  /* 0x2080000014237fae */ /* 0x0003e8000f121848 */
[----:B------:R3:W-:Y:S01]  /*7e70*/  LDGSTS.E [R35+0x20a00], [R18.64], !P6 ;  /* 0x20a0000012237fae */ /* 0x0007e2000f121848 */
[----:B--2---:R-:W-:-:S03]  /*7e80*/  IMAD.WIDE R14, R128, 0x4, R8 ;  /* 0x00000004800e7825 */ /* 0x004fc600078e0208 */
[----:B------:R2:W-:Y:S01]  /*7e90*/  LDGSTS.E [R35+0x20c00], [R16.64], !P6 ;  /* 0x20c0000010237fae */ /* 0x0005e2000f121848 */
[----:B------:R-:W-:-:S03]  /*7ea0*/  IMAD.WIDE R128, R134, 0x4, R10 ;  /* 0x0000000486807825 */ /* 0x000fc600078e020a */
[----:B------:R4:W-:Y:S01]  /*7eb0*/  LDGSTS.E [R35+0x20e00], [R14.64], !P6 ;  /* 0x20e000000e237fae */ /* 0x0009e2000f121848 */
[----:B------:R-:W-:Y:S01]  /*7ec0*/  ISETP.GE.U32.AND P6, PT, R5, 0x7fffff23, PT ;  /* 0x7fffff230500780c */ /* 0x000fe20003fc6070 */
[----:B------:R-:W-:Y:S01]  /*7ed0*/  IMAD.WIDE R134, R134, 0x4, R8 ;  /* 0x0000000486867825 */ /* 0x000fe200078e0208 */
[----:B------:R-:W-:Y:S01]  /*7ee0*/  IADD3 R5, R4, -0x62, RZ ;  /* 0xffffff9e04057810 */ /* 0x000fe20007ffe0ff */
[----:B------:R1:W-:Y:S04]  /*7ef0*/  LDGSTS.E [R35+0x22800], [R128.64], !P5 ;  /* 0x2280000080237fae */ /* 0x0003e8000e921848 */
[----:B------:R1:W-:Y:S04]  /*7f00*/  LDGSTS.E [R35+0x22a00], [R130.64], !P5 ;  /* 0x22a0000082237fae */ /* 0x0003e8000e921848 */
[----:B------:R1:W-:Y:S04]  /*7f10*/  LDGSTS.E [R35+0x22c00], [R132.64], !P5 ;  /* 0x22c0000084237fae */ /* 0x0003e8000e921848 */
[----:B------:R1:W-:Y:S01]  /*7f20*/  LDGSTS.E [R35+0x22e00], [R134.64], !P5 ;  /* 0x22e0000086237fae */ /* 0x0003e2000e921848 */
[----:B------:R-:W-:-:S02]  /*7f30*/  ISETP.GE.U32.AND P5, PT, R5, 0x7fffff1f, PT ;  /* 0x7fffff1f0500780c */ /* 0x000fc40003fa6070 */
        /* <DEDUP_REMOVED lines=77> */
[----:B------:R-:W-:Y:S01]  /*8410*/  ISETP.GE.U32.AND P6, PT, R5, 0x7fffff6a, PT ;  /* 0x7fffff6a0500780c */ /* 0x000fe20003fc6070 */
[----:B------:R-:W-:-:S02]  /*8420*/  IMAD.SHL.U32 R5, R0, 0x2, RZ ;  /* 0x0000000200057824 */ /* 0x000fc400078e00ff */
[----:B------:R1:W-:Y:S02]  /*8430*/  LDGSTS.E [R35+0x3e800], [R240.64], !P5 ;  /* 0x3e800000f0237fae */ /* 0x0003e4000e921848 */
[C---:B------:R-:W-:Y:S02]  /*8440*/  IMAD.WIDE R22, R5.reuse, 0x4, R10 ;  /* 0x0000000405167825 */ /* 0x040fe400078e020a */
[----:B------:R1:W-:Y:S04]  /*8450*/  STL.64 [R1+0x18], R20 ;  /* 0x0000181401007387 */ /* 0x0003e80000100a00 */
[----:B------:R2:W-:Y:S04]  /*8460*/  LDGSTS.E [R35+0x3ea00], [R242.64], !P5 ;  /* 0x3ea00000f2237fae */ /* 0x0005e8000e921848 */
[----:B------:R3:W-:Y:S04]  /*8470*/  STL.64 [R1+0x10], R18 ;  /* 0x0000101201007387 */ /* 0x0007e80000100a00 */
[----:B------:R2:W-:Y:S01]  /*8480*/  LDGSTS.E [R35+0x3ec00], [R244.64], !P5 ;  /* 0x3ec00000f4237fae */ /* 0x0005e2000e921848 */
[----:B-1----:R-:W-:-:S03]  /*8490*/  IMAD.WIDE R20, R5, 0x4, R2 ;  /* 0x0000000405147825 */ /* 0x002fc600078e0202 */
[----:B------:R1:W-:Y:S01]  /*84a0*/  LDGSTS.E [R35+0x3ee00], [R246.64], !P5 ;  /* 0x3ee00000f6237fae */ /* 0x0003e2000e921848 */
[----:B------:R-:W-:Y:S01]  /*84b0*/  ISETP.GE.U32.AND P5, PT, R252, 0x7fffff66, PT ;  /* 0x7fffff66fc00780c */ /* 0x000fe20003fa6070 */
[----:B------:R-:W-:Y:S01]  /*84c0*/  IMAD R252, R0, 0x6, RZ ;  /* 0x0000000600fc7824 */ /* 0x000fe200078e02ff */
[----:B---3--:R-:W-:Y:S01]  /*84d0*/  LOP3.LUT R19, R12, 0x40, RZ, 0x3c, !PT ;  /* 0x000000400c137812 */ /* 0x008fe200078e3cff */
[----:B------:R2:W-:Y:S01]  /*84e0*/  STL.64 [R1+0x8], R16 ;  /* 0x0000081001007387 */ /* 0x0005e20000100a00 */
[----:B------:R-:W-:-:S03]  /*84f0*/  IMAD R18, R0, 0x7f, RZ ;  /* 0x0000007f00127824 */ /* 0x000fc600078e02ff */
[----:B------:R4:W-:Y:S04]  /*8500*/  STL.64 [R1], R14 ;  /* 0x0000000e01007387 */ /* 0x0009e80000100a00 */
[----:B------:R3:W-:Y:S01]  /*8510*/  STL.64 [R1+0x508], R22 ;  /* 0x0005081601007387 */ /* 0x0007e20000100a00 */
[----:B--2---:R-:W-:-:S03]  /*8520*/  IMAD.WIDE R16, R5, 0x4, R6 ;  /* 0x0000000405107825 */ /* 0x004fc600078e0206 */
[----:B------:R3:W-:Y:S01]  /*8530*/  LDGSTS.E [R19+0x1000], [R22.64], !P3 ;  /* 0x0100000016137fae */ /* 0x0007e2000d921848 */
[----:B----4-:R-:W-:Y:S01]  /*8540*/  IMAD.WIDE R14, R5, 0x4, R8 ;  /* 0x00000004050e7825 */ /* 0x010fe200078e0208 */
[----:B------:R-:W-:Y:S02]  /*8550*/  IADD3 R5, R4, -0x1f, RZ ;  /* 0xffffffe104057810 */ /* 0x000fe40007ffe0ff */
[----:B------:R2:W-:Y:S04]  /*8560*/  STL.64 [R1+0x500], R20 ;  /* 0x0005001401007387 */ /* 0x0005e80000100a00 */
[----:B------:R2:W-:Y:S01]  /*8570*/  LDGSTS.E [R19+0x1200], [R20.64], !P3 ;  /* 0x0120000014137fae */ /* 0x0005e2000d921848 */
[----:B---3--:R-:W-:-:S03]  /*8580*/  IMAD.WIDE R22, R252, 0x4, R10 ;  /* 0x00000004fc167825 */ /* 0x008fc600078e020a */
[----:B------:R3:W-:Y:S04]  /*8590*/  STL.64 [R1+0x4f8], R16 ;  /* 0x0004f81001007387 */ /* 0x0007e80000100a00 */
[----:B------:R3:W-:Y:S01]  /*85a0*/  LDGSTS.E [R19+0x1400], [R16.64], !P3 ;  /* 0x0140000010137fae */ /* 0x0007e2000d921848 */
[----:B--2---:R-:W-:-:S03]  /*85b0*/  IMAD.WIDE R20, R252, 0x4, R2 ;  /* 0x00000004fc147825 */ /* 0x004fc600078e0202 */
[----:B------:R2:W-:Y:S04]  /*85c0*/  STL.64 [R1+0x4f0], R14 ;  /* 0x0004f00e01007387 */ /* 0x0005e80000100a00 */
[----:B------:R2:W-:Y:S01]  /*85d0*/  LDGSTS.E [R19+0x1600], [R14.64], !P3 ;  /* 0x016000000e137fae */ /* 0x0005e2000d921848 */
[----:B------:R-:W-:Y:S01]  /*85e0*/  ISETP.GE.U32.AND P3, PT, R5, 0x7fffff62, PT ;  /* 0x7fffff620500780c */ /* 0x000fe20003f66070 */
[----:B------:R-:W-:Y:S02]  /*85f0*/  IMAD R5, R0, 0xa, RZ ;  /* 0x0000000a00057824 */ /* 0x000fe400078e02ff */
[C---:B---3--:R-:W-:Y:S01]  /*8600*/  IMAD.WIDE R16, R252.reuse, 0x4, R6 ;  /* 0x00000004fc107825 */ /* 0x048fe200078e0206 */
        /* <DEDUP_REMOVED lines=8> */
[----:B---3--:R-:W-:Y:S01]  /*8690*/  IMAD.WIDE R22, R5, 0x4, R10 ;  /* 0x0000000405167825 */ /* 0x008fe200078e020a */
[----:B------:R-:W-:-:S02]  /*86a0*/  ISETP.GE.U32.AND P0, PT, R252, 0x7fffff5e, PT ;  /* 0x7fffff5efc00780c */ /* 0x000fc40003f06070 */
[----:B------:R2:W-:Y:S01]  /*86b0*/  STL.64 [R1+0x498], R16 ;  /* 0x0004981001007387 */ /* 0x0005e20000100a00 */
[----:B------:R-:W-:Y:S02]  /*86c0*/  IMAD R252, R0, 0xe, RZ ;  /* 0x0000000e00fc7824 */ /* 0x000fe400078e02ff */
[C---:B----4-:R-:W-:Y:S01]  /*86d0*/  IMAD.WIDE R20, R5.reuse, 0x4, R2 ;  /* 0x0000000405147825 */ /* 0x050fe200078e0202 */
[----:B------:R1:W-:Y:S04]  /*86e0*/  STL.64 [R1+0x490], R14 ;  /* 0x0004900e01007387 */ /* 0x0003e80000100a00 */
[----:B------:R3:W-:Y:S01]  /*86f0*/  STL.64 [R1+0x448], R22 ;  /* 0x0004481601007387 */ /* 0x0007e20000100a00 */
[----:B--2---:R-:W-:-:S03]  /*8700*/  IMAD.WIDE R16, R5, 0x4, R6 ;  /* 0x0000000405107825 */ /* 0x004fc600078e0206 */
[----:B------:R3:W-:Y:S01]  /*8710*/  LDGSTS.E [R19+0x5000], [R22.64], !P4 ;  /* 0x0500000016137fae */ /* 0x0007e2000e121848 */
[----:B-1----:R-:W-:Y:S01]  /*8720*/  IMAD.WIDE R14, R5, 0x4, R8 ;  /* 0x00000004050e7825 */ /* 0x002fe200078e0208 */
[----:B------:R-:W-:Y:S02]  /*8730*/  IADD3 R5, R4, -0x27, RZ ;  /* 0xffffffd904057810 */ /* 0x000fe40007ffe0ff */
[----:B------:R1:W-:Y:S04]  /*8740*/  STL.64 [R1+0x440], R20 ;  /* 0x0004401401007387 */ /* 0x0003e80000100a00 */
[----:B------:R1:W-:Y:S01]  /*8750*/  LDGSTS.E [R19+0x5200], [R20.64], !P4 ;  /* 0x0520000014137fae */ /* 0x0003e2000e121848 */
[----:B---3--:R-:W-:-:S03]  /*8760*/  IMAD.WIDE R22, R252, 0x4, R10 ;  /* 0x00000004fc167825 */ /* 0x008fc600078e020a */
[----:B------:R2:W-:Y:S04]  /*8770*/  STL.64 [R1+0x438], R16 ;  /* 0x0004381001007387 */ /* 0x0005e80000100a00 */
[----:B------:R2:W-:Y:S01]  /*8780*/  LDGSTS.E [R19+0x5400], [R16.64], !P4 ;  /* 0x0540000010137fae */ /* 0x0005e2000e121848 */
[----:B-1----:R-:W-:-:S03]  /*8790*/  IMAD.WIDE R20, R252, 0x4, R2 ;  /* 0x00000004fc147825 */ /* 0x002fc600078e0202 */
[----:B------:R1:W-:Y:S04]  /*87a0*/  STL.64 [R1+0x430], R14 ;  /* 0x0004300e01007387 */ /* 0x0003e80000100a00 */
[----:B------:R1:W-:Y:S01]  /*87b0*/  LDGSTS.E [R19+0x5600], [R14.64], !P4 ;  /* 0x056000000e137fae */ /* 0x0003e2000e121848 */
[----:B------:R-:W-:Y:S01]  /*87c0*/  ISETP.GE.U32.AND P4, PT, R5, 0x7fffff5a, PT ;  /* 0x7fffff5a0500780c */ /* 0x000fe20003f86070 */
[----:B------:R-:W-:Y:S02]  /*87d0*/  IMAD R5, R0, 0x12, RZ ;  /* 0x0000001200057824 */ /* 0x000fe400078e02ff */
[C---:B--2---:R-:W-:Y:S01]  /*87e0*/  IMAD.WIDE R16, R252.reuse, 0x4, R6 ;  /* 0x00000004fc107825 */ /* 0x044fe200078e0206 */
[----:B------:R2:W-:Y:S04]  /*87f0*/  LDGSTS.E [R19+0x7000], [R22.64], !P1 ;  /* 0x0700000016137fae */ /* 0x0005e8000c921848 */
[----:B------:R3:W-:Y:S01]  /*8800*/  LDGSTS.E [R19+0x7200], [R20.64], !P1 ;  /* 0x0720000014137fae */ /* 0x0007e2000c921848 */
[----:B-1----:R-:W-:Y:S01]  /*8810*/  IMAD.WIDE R14, R252, 0x4, R8 ;  /* 0x00000004fc0e7825 */ /* 0x002fe200078e0208 */
[----:B------:R-:W-:-:S02]  /*8820*/  IADD3 R252, R4, -0x2b, RZ ;  /* 0xffffffd504fc7810 */ /* 0x000fc40007ffe0ff */
[----:B------:R2:W-:Y:S04]  /*8830*/  STL.64 [R1+0x3e8], R22 ;  /* 0x0003e81601007387 */ /* 0x0005e80000100a00 */
[----:B------:R1:W-:Y:S04]  /*8840*/  LDGSTS.E [R19+0x7400], [R16.64], !P1 ;  /* 0x0740000010137fae */ /* 0x0003e8000c921848 */
[----:B------:R3:W-:Y:S04]  /*8850*/  STL.64 [R1+0x3e0], R20 ;  /* 0x0003e01401007387 */ /* 0x0007e80000100a00 */
[----:B------:R4:W-:Y:S01]  /*8860*/  LDGSTS.E [R19+0x7600], [R14.64], !P1 ;  /* 0x076000000e137fae */ /* 0x0009e2000c921848 */
[----:B--2---:R-:W-:Y:S01]  /*8870*/  IMAD.WIDE R22, R5, 0x4, R10 ;  /* 0x0000000405167825 */ /* 0x004fe200078e020a */
[----:B------:R-:W-:-:S02]  /*8880*/  ISETP.GE.U32.AND P1, PT, R252, 0x7fffff56, PT ;  /* 0x7fffff56fc00780c */ /* 0x000fc40003f26070 */
[----:B------:R1:W-:Y:S01]  /*8890*/  STL.64 [R1+0x3d8], R16 ;  /* 0x0003d81001007387 */ /* 0x0003e20000100a00 */
[----:B------:R-:W-:Y:S02]  /*88a0*/  IMAD R252, R0, 0x16, RZ ;  /* 0x0000001600fc7824 */ /* 0x000fe400078e02ff */
[C---:B---3--:R-:W-:Y:S01]  /*88b0*/  IMAD.WIDE R20, R5.reuse, 0x4, R2 ;  /* 0x0000000405147825 */ /* 0x048fe200078e0202 */
[----:B------:R4:W-:Y:S04]  /*88c0*/  STL.64 [R1+0x3d0], R14 ;  /* 0x0003d00e01007387 */ /* 0x0009e80000100a00 */
[----:B------:R2:W-:Y:S01]  /*88d0*/  STL.64 [R1+0x380], R22 ;  /* 0x0003801601007387 */ /* 0x0005e20000100a00 */
[----:B-1----:R-:W-:-:S03]  /*88e0*/  IMAD.WIDE R16, R5, 0x4, R6 ;  /* 0x0000000405107825 */ /* 0x002fc600078e0206 */
[----:B------:R2:W-:Y:S01]  /*88f0*/  LDGSTS.E [R19+0x9000], [R22.64], !P2 ;  /* 0x0900000016137fae */ /* 0x0005e2000d121848 */
[----:B----4-:R-:W-:Y:S01]  /*8900*/  IMAD.WIDE R14, R5, 0x4, R8 ;  /* 0x00000004050e7825 */ /* 0x010fe200078e0208 */
[----:B------:R-:W-:Y:S02]  /*8910*/  IADD3 R5, R4, -0x2f, RZ ;  /* 0xffffffd104057810 */ /* 0x000fe40007ffe0ff */
[----:B------:R1:W-:Y:S04]  /*8920*/  STL.64 [R1+0x378], R20 ;  /* 0x0003781401007387 */ /* 0x0003e80000100a00 */
[----:B------:R1:W-:Y:S01]  /*8930*/  LDGSTS.E [R19+0x9200], [R20.64], !P2 ;  /* 0x0920000014137fae */ /* 0x0003e2000d121848 */
[----:B--2---:R-:W-:-:S03]  /*8940*/  IMAD.WIDE R22, R252, 0x4, R10 ;  /* 0x00000004fc167825 */ /* 0x004fc600078e020a */
        /* <DEDUP_REMOVED lines=792> */
[----:B------:R1:W-:Y:S04]  /*bad0*/  LDGSTS.E [R13+0x33c00], [R16.64], !P0 ;  /* 0x33c00000100d7fae */ /* 0x0003e8000c121848 */
[----:B------:R2:W-:Y:S04]  /*bae0*/  STL.64 [R1+0x1080], R22 ;  /* 0x0010801601007387 */ /* 0x0005e80000100a00 */
[----:B------:R4:W-:Y:S01]  /*baf0*/  LDGSTS.E [R13+0x33e00], [R14.64], !P0 ;  /* 0x33e000000e0d7fae */ /* 0x0009e2000c121848 */
[----:B------:R-:W-:Y:S01]  /*bb00*/  ISETP.GE.U32.AND P0, PT, R252, 0x7ffffefc, PT ;  /* 0x7ffffefcfc00780c */ /* 0x000fe20003f06070 */
[----:B------:R-:W-:-:S02]  /*bb10*/  IMAD R252, R0, 0x6f, RZ ;  /* 0x0000006f00fc7824 */ /* 0x000fc400078e02ff */
[----:B------:R3:W-:Y:S02]  /*bb20*/  STL.64 [R1+0x1090], R20 ;  /* 0x0010901401007387 */ /* 0x0007e40000100a00 */
[--C-:B------:R-:W-:Y:S02]  /*bb30*/  IMAD.WIDE R24, R252, 0x4, R10.reuse ;  /* 0x00000004fc187825 */ /* 0x100fe400078e020a */
[----:B------:R1:W-:Y:S02]  /*bb40*/  STL.64 [R1+0x10a0], R16 ;  /* 0x0010a01001007387 */ /* 0x0003e40000100a00 */
[C---:B--2---:R-:W-:Y:S02]  /*bb50*/  IMAD.WIDE R22, R5.reuse, 0x4, R10 ;  /* 0x0000000405167825 */ /* 0x044fe400078e020a */
[----:B------:R4:W-:Y:S02]  /*bb60*/  STL.64 [R1+0x10b0], R14 ;  /* 0x0010b00e01007387 */ /* 0x0009e40000100a00 */
[----:B---3--:R-:W-:-:S02]  /*bb70*/  IMAD.WIDE R20, R5, 0x4, R2 ;  /* 0x0000000405147825 */ /* 0x008fc400078e0202 */
[----:B------:R2:W-:Y:S02]  /*bb80*/  STL.64 [R1+0x10c0], R22 ;  /* 0x0010c01601007387 */ /* 0x0005e40000100a00 */
[C---:B-1----:R-:W-:Y:S02]  /*bb90*/  IMAD.WIDE R16, R5.reuse, 0x4, R6 ;  /* 0x0000000405107825 */ /* 0x042fe400078e0206 */
[----:B------:R2:W-:Y:S02]  /*bba0*/  LDGSTS.E [R13+0x35800], [R22.64], !P4 ;  /* 0x35800000160d7fae */ /* 0x0005e4000e121848 */
[----:B----4-:R-:W-:Y:S01]  /*bbb0*/  IMAD.WIDE R14, R5, 0x4, R8 ;  /* 0x00000004050e7825 */ /* 0x010fe200078e0208 */
[----:B------:R-:W-:Y:S01]  /*bbc0*/  IADD3 R5, R4, -0x89, RZ ;  /* 0xffffff7704057810 */ /* 0x000fe20007ffe0ff */
[----:B------:R1:W-:Y:S04]  /*bbd0*/  STL.64 [R1+0x10c8], R20 ;  /* 0x0010c81401007387 */ /* 0x0003e80000100a00 */
[----:B------:R1:W-:Y:S01]  /*bbe0*/  LDGSTS.E [R13+0x35a00], [R20.64], !P4 ;  /* 0x35a00000140d7fae */ /* 0x0003e2000e121848 */
[----:B--2---:R-:W-:-:S03]  /*bbf0*/  IMAD.WIDE R22, R252, 0x4, R2 ;  /* 0x00000004fc167825 */ /* 0x004fc600078e0202 */
[----:B------:R2:W-:Y:S04]  /*bc00*/  STL.64 [R1+0x10d0], R16 ;  /* 0x0010d01001007387 */ /* 0x0005e80000100a00 */
[----:B------:R2:W-:Y:S01]  /*bc10*/  LDGSTS.E [R13+0x35c00], [R16.64], !P4 ;  /* 0x35c00000100d7fae */ /* 0x0005e2000e121848 */
[----:B-1----:R-:W-:-:S03]  /*bc20*/  IMAD.WIDE R20, R252, 0x4, R6 ;  /* 0x00000004fc147825 */ /* 0x002fc600078e0206 */
[----:B------:R1:W-:Y:S01]  /*bc30*/  LDGSTS.E [R13+0x35e00], [R14.64], !P4 ;  /* 0x35e000000e0d7fae */ /* 0x0003e2000e121848 */
[----:B------:R-:W-:Y:S02]  /*bc40*/  ISETP.GE.U32.AND P4, PT, R5, 0x7ffffef8, PT ;  /* 0x7ffffef80500780c */ /* 0x000fe40003f86070 */
[----:B------:R-:W-:Y:S01]  /*bc50*/  IADD3 R5, R4, -0x8d, RZ ;  /* 0xffffff7304057810 */ /* 0x000fe20007ffe0ff */
[----:B------:R3:W-:Y:S01]  /*bc60*/  LDGSTS.E [R13+0x37800], [R24.64], !P1 ;  /* 0x37800000180d7fae */ /* 0x0007e2000c921848 */
[----:B--2---:R-:W-:-:S03]  /*bc70*/  IMAD.WIDE R16, R252, 0x4, R8 ;  /* 0x00000004fc107825 */ /* 0x004fc600078e0208 */
[----:B------:R2:W-:Y:S01]  /*bc80*/  LDGSTS.E [R13+0x37a00], [R22.64], !P1 ;  /* 0x37a00000160d7fae */ /* 0x0005e2000c921848 */
[----:B------:R-:W-:-:S03]  /*bc90*/  IMAD R252, R0, 0x77, RZ ;  /* 0x0000007700fc7824 */ /* 0x000fc600078e02ff */
[----:B------:R4:W-:Y:S01]  /*bca0*/  LDGSTS.E [R13+0x37c00], [R20.64], !P1 ;  /* 0x37c00000140d7fae */ /* 0x0009e2000c921848 */
[----:B------:R-:W-:-:S03]  /*bcb0*/  IMAD.WIDE R26, R252, 0x4, R10 ;  /* 0x00000004fc1a7825 */ /* 0x000fc600078e020a */
[----:B------:R1:W-:Y:S01]  /*bcc0*/  LDGSTS.E [R13+0x37e00], [R16.64], !P1 ;  /* 0x37e00000100d7fae */ /* 0x0003e2000c921848 */
[----:B------:R-:W-:Y:S01]  /*bcd0*/  ISETP.GE.U32.AND P1, PT, R5, 0x7ffffef4, PT ;  /* 0x7ffffef40500780c */ /* 0x000fe20003f26070 */
[----:B------:R-:W-:Y:S02]  /*bce0*/  IMAD R5, R0, 0x73, RZ ;  /* 0x0000007300057824 */ /* 0x000fe400078e02ff */
[----:B------:R1:W-:Y:S02]  /*bcf0*/  STL.64 [R1+0x10d8], R14 ;  /* 0x0010d80e01007387 */ /* 0x0003e40000100a00 */
[C---:B------:R-:W-:Y:S02]  /*bd00*/  IMAD.WIDE R36, R5.reuse, 0x4, R10 ;  /* 0x0000000405247825 */ /* 0x040fe400078e020a */
[----:B------:R3:W-:Y:S02]  /*bd10*/  STL.64 [R1+0x10e8], R24 ;  /* 0x0010e81801007387 */ /* 0x0007e40000100a00 */
[----:B------:R-:W-:-:S02]  /*bd20*/  IMAD.WIDE R32, R5, 0x4, R2 ;  /* 0x0000000405207825 */ /* 0x000fc400078e0202 */
[----:B------:R2:W-:Y:S02]  /*bd30*/  STL.64 [R1+0x10f0], R22 ;  /* 0x0010f01601007387 */ /* 0x0005e40000100a00 */
[C---:B------:R-:W-:Y:S02]  /*bd40*/  IMAD.WIDE R30, R5.reuse, 0x4, R6 ;  /* 0x00000004051e7825 */ /* 0x040fe400078e0206 */
[----:B------:R4:W-:Y:S01]  /*bd50*/  STL.64 [R1+0x1100], R20 ;  /* 0x0011001401007387 */ /* 0x0009e20000100a00 */
[----:B-1----:R-:W-:Y:S01]  /*bd60*/  MOV R14, 0x7f ;  /* 0x0000007f000e7802 */ /* 0x002fe20000000f00 */
[----:B------:R-:W-:Y:S02]  /*bd70*/  IMAD.WIDE R28, R5, 0x4, R8 ;  /* 0x00000004051c7825 */ /* 0x000fe400078e0208 */
[----:B------:R1:W-:Y:S02]  /*bd80*/  STL.64 [R1+0x1108], R16 ;  /* 0x0011081001007387 */ /* 0x0003e40000100a00 */
[----:B---3--:R-:W-:-:S02]  /*bd90*/  IMAD.WIDE R24, R252, 0x4, R2 ;  /* 0x00000004fc187825 */ /* 0x008fc400078e0202 */
[----:B------:R-:W-:Y:S02]  /*bda0*/  STL.64 [R1+0x1110], R36 ;  /* 0x0011102401007387 */ /* 0x000fe40000100a00 */
[----:B------:R-:W-:Y:S02]  /*bdb0*/  IMAD R15, R0, 0x7b, RZ ;  /* 0x0000007b000f7824 */ /* 0x000fe400078e02ff */
[----:B------:R3:W-:Y:S01]  /*bdc0*/  LDGSTS.E [R13+0x39800], [R36.64], !P2 ;  /* 0x39800000240d7fae */ /* 0x0007e2000d121848 */
[----:B--2---:R-:W-:-:S03]  /*bdd0*/  IMAD.WIDE R22, R252, 0x4, R6 ;  /* 0x00000004fc167825 */ /* 0x004fc600078e0206 */
[----:B------:R-:W-:Y:S01]  /*bde0*/  STL.64 [R1+0x12e0], R26 ;  /* 0x0012e01a01007387 */ /* 0x000fe20000100a00 */
[----:B----4-:R-:W-:Y:S01]  /*bdf0*/  IMAD.WIDE R20, R252, 0x4, R8 ;  /* 0x00000004fc147825 */ /* 0x010fe200078e0208 */
[----:B-1----:R-:W-:Y:S02]  /*be00*/  IADD3 R17, R14, c[0x0][0x180], RZ ;  /* 0x000060000e117a10 */ /* 0x002fe40007ffe0ff */
[----:B------:R1:W-:Y:S01]  /*be10*/  LDGSTS.E [R13+0x39a00], [R32.64], !P2 ;  /* 0x39a00000200d7fae */ /* 0x0003e2000d121848 */
[C---:B------:R-:W-:Y:S02]  /*be20*/  IADD3 R16, R4.reuse, -0x80, RZ ;  /* 0xffffff8004107810 */ /* 0x040fe40007ffe0ff */
[----:B------:R-:W-:Y:S01]  /*be30*/  IADD3 R14, R4, -0x91, RZ ;  /* 0xffffff6f040e7810 */ /* 0x000fe20007ffe0ff */
[----:B------:R-:W-:Y:S04]  /*be40*/  STL.64 [R1+0x1118], R32 ;  /* 0x0011182001007387 */ /* 0x000fe80000100a00 */
[----:B------:R2:W-:Y:S04]  /*be50*/  LDGSTS.E [R13+0x39c00], [R30.64], !P2 ;  /* 0x39c000001e0d7fae */ /* 0x0005e8000d121848 */
[----:B------:R-:W-:Y:S04]  /*be60*/  STL.64 [R1+0x1120], R30 ;  /* 0x0011201e01007387 */ /* 0x000fe80000100a00 */
[----:B------:R4:W-:Y:S01]  /*be70*/  LDGSTS.E [R13+0x39e00], [R28.64], !P2 ;  /* 0x39e000001c0d7fae */ /* 0x0009e2000d121848 */
[----:B------:R-:W-:-:S03]  /*be80*/  ISETP.GT.AND P2, PT, R17, 0x7f, PT ;  /* 0x0000007f1100780c */ /* 0x000fc60003f44270 */
[----:B------:R4:W-:Y:S01]  /*be90*/  STL.64 [R1+0x12d0], R28 ;  /* 0x0012d01c01007387 */ /* 0x0009e20000100a00 */
[----:B------:R-:W-:Y:S02]  /*bea0*/  SEL R5, RZ, 0x4, !P2 ;  /* 0x00000004ff057807 */ /* 0x000fe40005000000 */
[----:B------:R-:W-:Y:S01]  /*beb0*/  ISETP.GE.AND P2, PT, R249, c[0x0][0x180], PT ;  /* 0x00006000f9007a0c */ /* 0x000fe20003f46270 */
[----:B------:R1:W-:Y:S04]  /*bec0*/  LDGSTS.E [R13+0x3b800], [R26.64], !P6 ;  /* 0x3b8000001a0d7fae */ /* 0x0003e8000f121848 */
[----:B------:R2:W-:Y:S04]  /*bed0*/  STL.64 [R1+0x12f0], R24 ;  /* 0x0012f01801007387 */ /* 0x0005e80000100a00 */
[----:B------:R2:W-:Y:S01]  /*bee0*/  LDGSTS.E [R13+0x3ba00], [R24.64], !P6 ;  /* 0x3ba00000180d7fae */ /* 0x0005e2000f121848 */
[----:B----4-:R-:W-:-:S03]  /*bef0*/  IMAD.WIDE R28, R15, 0x4, R10 ;  /* 0x000000040f1c7825 */ /* 0x010fc600078e020a */
[----:B------:R4:W-:Y:S01]  /*bf00*/  STL.64 [R1+0x1300], R22 ;  /* 0x0013001601007387 */ /* 0x0009e20000100a00 */
[----:B-1----:R-:W-:Y:S02]  /*bf10*/  IMAD.MOV.U32 R26, RZ, RZ, R250 ;  /* 0x000000ffff1a7224 */ /* 0x002fe400078e00fa */
[----:B------:R-:W-:Y:S01]  /*bf20*/  IMAD.MOV.U32 R27, RZ, RZ, R251 ;  /* 0x000000ffff1b7224 */ /* 0x000fe200078e00fb */
[----:B------:R4:W-:Y:S04]  /*bf30*/  LDGSTS.E [R13+0x3bc00], [R22.64], !P6 ;  /* 0x3bc00000160d7fae */ /* 0x0009e8000f121848 */
[----:B------:R1:W-:Y:S01]  /*bf40*/  STL.64 [R1+0x1310], R20 ;  /* 0x0013101401007387 */ /* 0x0003e20000100a00 */
[----:B--2---:R-:W-:-:S03]  /*bf50*/  IMAD.WIDE R24, R15, 0x4, R2 ;  /* 0x000000040f187825 */ /* 0x004fc600078e0202 */
[----:B------:R1:W-:Y:S01]  /*bf60*/  LDGSTS.E [R13+0x3be00], [R20.64], !P6 ;  /* 0x3be00000140d7fae */ /* 0x0003e2000f121848 */
[----:B------:R-:W-:Y:S01]  /*bf70*/  ISETP.GE.U32.AND P6, PT, R16, 0x7fffff01, PT ;  /* 0x7fffff011000780c */ /* 0x000fe20003fc6070 */
[C---:B------:R-:W-:Y:S02]  /*bf80*/  IMAD.WIDE R16, R15.reuse, 0x4, R8 ;  /* 0x000000040f107825 */ /* 0x040fe400078e0208 */
[----:B------:R-:W-:Y:S04]  /*bf90*/  STL.64 [R1+0x1320], R28 ;  /* 0x0013201c01007387 */ /* 0x000fe80000100a00 */
[----:B----4-:R-:W2:Y:S01]  /*bfa0*/  LDL.64 R22, [R1+0x8a0] ;  /* 0x0008a00001167983 */ /* 0x010ea20000100a00 */
[----:B-1----:R-:W-:-:S03]  /*bfb0*/  IMAD.WIDE R20, R15, 0x4, R6 ;  /* 0x000000040f147825 */ /* 0x002fc600078e0206 */
[----:B------:R1:W-:Y:S04]  /*bfc0*/  STL.64 [R1+0x1330], R24 ;  /* 0x0013301801007387 */ /* 0x0003e80000100a00 */
[----:B------:R4:W-:Y:S04]  /*bfd0*/  STL.64 [R1+0x1340], R20 ;  /* 0x0013401401007387 */ /* 0x0009e80000100a00 */
[----:B------:R1:W-:Y:S04]  /*bfe0*/  LDGSTS.E [R13+0x3d800], [R28.64], !P5 ;  /* 0x3d8000001c0d7fae */ /* 0x0003e8000e921848 */
[----:B------:R1:W-:Y:S04]  /*bff0*/  STL.64 [R1+0x1350], R16 ;  /* 0x0013501001007387 */ /* 0x0003e80000100a00 */
[----:B------:R1:W-:Y:S04]  /*c000*/  LDGSTS.E [R13+0x3da00], [R24.64], !P5 ;  /* 0x3da00000180d7fae */ /* 0x0003e8000e921848 */
[----:B------:R4:W-:Y:S04]  /*c010*/  LDGSTS.E [R13+0x3dc00], [R20.64], !P5 ;  /* 0x3dc00000140d7fae */ /* 0x0009e8000e921848 */
[----:B------:R3:W-:Y:S04]  /*c020*/  LDGSTS.E [R13+0x3de00], [R16.64], !P5 ;  /* 0x3de00000100d7fae */ /* 0x0007e8000e921848 */
[----:B-1----:R-:W2:Y:S04]  /*c030*/  LDL.64 R24, [R1+0x8a8] ;  /* 0x0008a80001187983 */ /* 0x002ea80000100a00 */
[----:B----4-:R-:W4:Y:S04]  /*c040*/  LDL.64 R20, [R1+0x8b8] ;  /* 0x0008b80001147983 */ /* 0x010f280000100a00 */
[----:B---3--:R-:W3:Y:S04]  /*c050*/  LDL.64 R16, [R1+0x8c0] ;  /* 0x0008c00001107983 */ /* 0x008ee80000100a00 */
[----:B------:R-:W3:Y:S01]  /*c060*/  LDL.64 R250, [R1+0x8d0] ;  /* 0x0008d00001fa7983 */ /* 0x000ee20000100a00 */
[----:B------:R-:W-:Y:S01]  /*c070*/  IMAD.WIDE R36, R18, 0x4, R10 ;  /* 0x0000000412247825 */ /* 0x000fe200078e020a */
[----:B------:R-:W-:-:S02]  /*c080*/  SEL R5, R5, RZ, !P2 ;  /* 0x000000ff05057207 */ /* 0x000fc40005000000 */
[----:B------:R-:W-:Y:S01]  /*c090*/  ISETP.GE.U32.AND P2, PT, R14, 0x7ffffef0, PT ;  /* 0x7ffffef00e00780c */ /* 0x000fe20003f46070 */
[C---:B------:R-:W-:Y:S01]  /*c0a0*/  IMAD.WIDE R32, R18.reuse, 0x4, R2 ;  /* 0x0000000412207825 */ /* 0x040fe200078e0202 */
[----:B------:R-:W-:Y:S03]  /*c0b0*/  STL.64 [R1+0x1360], R36 ;  /* 0x0013602401007387 */ /* 0x000fe60000100a00 */
[C---:B------:R-:W-:Y:S01]  /*c0c0*/  IMAD.WIDE R14, R18.reuse, 0x4, R6 ;  /* 0x00000004120e7825 */ /* 0x040fe200078e0206 */
[----:B------:R-:W3:Y:S03]  /*c0d0*/  LDL.64 R30, [R1+0x8d8] ;  /* 0x0008d800011e7983 */ /* 0x000ee60000100a00 */
[----:B------:R-:W-:Y:S01]  /*c0e0*/  IMAD.WIDE R28, R18, 0x4, R8 ;  /* 0x00000004121c7825 */ /* 0x000fe200078e0208 */
[----:B------:R-:W-:Y:S04]  /*c0f0*/  STL.64 [R1+0x1370], R32 ;  /* 0x0013702001007387 */ /* 0x000fe80000100a00 */
[----:B------:R1:W-:Y:S04]  /*c100*/  LDGSTS.E [R13+0x3f800], [R36.64], !P6 ;  /* 0x3f800000240d7fae */ /* 0x0003e8000f121848 */
[----:B------:R1:W-:Y:S04]  /*c110*/  STL.64 [R1+0x1380], R14 ;  /* 0x0013800e01007387 */ /* 0x0003e80000100a00 */
[----:B------:R1:W-:Y:S04]  /*c120*/  LDGSTS.E [R13+0x3fa00], [R32.64], !P6 ;  /* 0x3fa00000200d7fae */ /* 0x0003e8000f121848 */
[----:B------:R1:W-:Y:S04]  /*c130*/  STL.64 [R1+0x1388], R28 ;  /* 0x0013881c01007387 */ /* 0x0003e80000100a00 */
[----:B------:R1:W-:Y:S04]  /*c140*/  LDGSTS.E [R13+0x3fc00], [R14.64], !P6 ;  /* 0x3fc000000e0d7fae */ /* 0x0003e8000f121848 */
[----:B------:R-:W3:Y:S01]  /*c150*/  LDL.64 R248, [R1+0x8f0] ;  /* 0x0008f00001f87983 */ /* 0x000ee20000100a00 */
[----:B------:R-:W-:-:S02]  /*c160*/  ISETP.NE.U32.AND P5, PT, R5, RZ, PT ;  /* 0x000000ff0500720c */ /* 0x000fc40003fa5070 */
[----:B------:R-:W-:Y:S01]  /*c170*/  IADD3 R252, R4, -0x95, RZ ;  /* 0xffffff6b04fc7810 */ /* 0x000fe20007ffe0ff */
[----:B------:R1:W-:Y:S04]  /*c180*/  LDGSTS.E [R13+0x3fe00], [R28.64], !P6 ;  /* 0x3fe000001c0d7fae */ /* 0x0003e8000f121848 */
[----:B-1----:R-:W3:Y:S01]  /*c190*/  LDL.64 R14, [R1+0x8e8] ;  /* 0x0008e800010e7983 */ /* 0x002ee20000100a00 */
[----:B------:R-:W-:Y:S02]  /*c1a0*/  IADD3 R5, R12, 0x100000, RZ ;  /* 0x001000000c057810 */ /* 0x000fe40007ffe0ff */
[----:B------:R-:W-:Y:S01]  /*c1b0*/  ISETP.GE.U32.AND P6, PT, R252, 0x7ffffeec, PT ;  /* 0x7ffffeecfc00780c */ /* 0x000fe20003fc6070 */
[----:B------:R-:W0:Y:S01]  /*c1c0*/  LDGDEPBAR ;  /* 0x00000000000079af */ /* 0x000e220000000000 */
[----:B------:R-:W-:-:S03]  /*c1d0*/  IADD3 R252, R12, 0x100000, RZ ;  /* 0x001000000cfc7810 */ /* 0x000fc60007ffe0ff */
[----:B------:R-:W3:Y:S04]  /*c1e0*/  LDL.64 R28, [R1+0x900] ;  /* 0x00090000011c7983 */ /* 0x000ee80000100a00 */
[----:B------:R1:W-:Y:S04]  /*c1f0*/  LDGSTS.E [R5+-0x40000], [R26.64], P5 ;  /* 0xc00000001a057fae */ /* 0x0003e8000a921848 */
[----:B------:R-:W3:Y:S01]  /*c200*/  LDL.64 R32, [R1+0x928] ;  /* 0x0009280001207983 */ /* 0x000ee20000100a00 */
[----:B------:R-:W-:-:S03]  /*c210*/  LOP3.LUT R18, R12, 0x10, RZ, 0x3c, !PT ;  /* 0x000000100c127812 */ /* 0x000fc600078e3cff */
[----:B------:R-:W3:Y:S04]  /*c220*/  LDL.64 R36, [R1+0xac0] ;  /* 0x000ac00001247983 */ /* 0x000ee80000100a00 */
[----:B-1----:R-:W3:Y:S04]  /*c230*/  LDL.64 R26, [R1+0x908] ;  /* 0x00090800011a7983 */ /* 0x002ee80000100a00 */
[----:B--2---:R1:W-:Y:S04]  /*c240*/  LDGSTS.E [R252+-0x3f000], [R22.64], P5 ;  /* 0xc100000016fc7fae */ /* 0x0043e8000a921848 */
[----:B-1----:R-:W2:Y:S04]  /*c250*/  LDL.64 R22, [R1+0x910] ;  /* 0x0009100001167983 */ /* 0x002ea80000100a00 */
[----:B------:R1:W-:Y:S04]  /*c260*/  LDGSTS.E [R5+-0x3e000], [R24.64], P5 ;  /* 0xc200000018057fae */ /* 0x0003e8000a921848 */
[----:B----4-:R4:W-:Y:S04]  /*c270*/  LDGSTS.E [R252+-0x3d000], [R20.64], P5 ;  /* 0xc300000014fc7fae */ /* 0x0109e8000a921848 */
[----:B---3--:R3:W-:Y:S04]  /*c280*/  LDGSTS.E [R5+-0x3c000], [R16.64], P5 ;  /* 0xc400000010057fae */ /* 0x0087e8000a921848 */
[----:B-1----:R-:W2:Y:S04]  /*c290*/  LDL.64 R24, [R1+0x918] ;  /* 0x0009180001187983 */ /* 0x002ea80000100a00 */
[----:B----4-:R-:W4:Y:S04]  /*c2a0*/  LDL.64 R20, [R1+0x930] ;  /* 0x0009300001147983 */ /* 0x010f280000100a00 */
[----:B---3--:R-:W4:Y:S04]  /*c2b0*/  LDL.64 R16, [R1+0x940] ;  /* 0x0009400001107983 */ /* 0x008f280000100a00 */
[----:B------:R1:W-:Y:S04]  /*c2c0*/  LDGSTS.E [R252+-0x3b000], [R250.64], P5 ;  /* 0xc5000000fafc7fae */ /* 0x0003e8000a921848 */
[----:B------:R1:W-:Y:S04]  /*c2d0*/  LDGSTS.E [R5+-0x3a000], [R30.64], P5 ;  /* 0xc60000001e057fae */ /* 0x0003e8000a921848 */
[----:B-1----:R-:W4:Y:S04]  /*c2e0*/  LDL.64 R250, [R1+0x948] ;  /* 0x0009480001fa7983 */ /* 0x002f280000100a00 */
[----:B------:R-:W4:Y:S01]  /*c2f0*/  LDL.64 R30, [R1+0x958] ;  /* 0x00095800011e7983 */ /* 0x000f220000100a00 */
[----:B------:R-:W-:-:S03]  /*c300*/  IADD3 R5, R18, 0x100000, RZ ;  /* 0x0010000012057810 */ /* 0x000fc60007ffe0ff */
[----:B------:R1:W-:Y:S04]  /*c310*/  LDGSTS.E [R252+-0x39000], [R14.64], P5 ;  /* 0xc70000000efc7fae */ /* 0x0003e8000a921848 */
[----:B------:R1:W-:Y:S04]  /*c320*/  LDGSTS.E [R5+-0x3fe00], [R248.64], P5 ;  /* 0xc0200000f8057fae */ /* 0x0003e8000a921848 */
[----:B-1----:R-:W4:Y:S04]  /*c330*/  LDL.64 R14, [R1+0x960] ;  /* 0x00096000010e7983 */ /* 0x002f280000100a00 */
[----:B------:R-:W4:Y:S01]  /*c340*/  LDL.64 R248, [R1+0x970] ;  /* 0x0009700001f87983 */ /* 0x000f220000100a00 */
[----:B------:R-:W-:-:S05]  /*c350*/  IADD3 R252, R18, 0x100000, RZ ;  /* 0x0010000012fc7810 */ /* 0x000fca0007ffe0ff */
[----:B------:R1:W-:Y:S04]  /*c360*/  LDGSTS.E [R252+-0x3ee00], [R28.64], P5 ;  /* 0xc12000001cfc7fae */ /* 0x0003e8000a921848 */
[----:B------:R1:W-:Y:S04]  /*c370*/  LDGSTS.E [R5+-0x3de00], [R26.64], P5 ;  /* 0xc22000001a057fae */ /* 0x0003e8000a921848 */
[----:B-1----:R-:W4:Y:S04]  /*c380*/  LDL.64 R28, [R1+0x978] ;  /* 0x00097800011c7983 */ /* 0x002f280000100a00 */
[----:B------:R-:W4:Y:S04]  /*c390*/  LDL.64 R26, [R1+0x980] ;  /* 0x00098000011a7983 */ /* 0x000f280000100a00 */
[----:B--2---:R1:W-:Y:S02]  /*c3a0*/  LDGSTS.E [R252+-0x3ce00], [R22.64], P5 ;  /* 0xc320000016fc7fae */ /* 0x0043e4000a921848 */
[----:B-1----:R-:W-:-:S02]  /*c3b0*/  IADD3 R22, R18, 0x100000, RZ ;  /* 0x0010000012167810 */ /* 0x002fc40007ffe0ff */
[----:B------:R1:W-:Y:S04]  /*c3c0*/  LDGSTS.E [R5+-0x3be00], [R24.64], P5 ;  /* 0xc420000018057fae */ /* 0x0003e8000a921848 */
[----:B------:R2:W-:Y:S04]  /*c3d0*/  LDGSTS.E [R22+-0x3ae00], [R32.64], P5 ;  /* 0xc520000020167fae */ /* 0x0005e8000a921848 */
[----:B----4-:R4:W-:Y:S04]  /*c3e0*/  LDGSTS.E [R252+-0x39e00], [R20.64], P5 ;  /* 0xc620000014fc7fae */ /* 0x0109e8000a921848 */
[----:B-1----:R-:W3:Y:S04]  /*c3f0*/  LDL.64 R24, [R1+0x988] ;  /* 0x0009880001187983 */ /* 0x002ee80000100a00 */
[----:B--2---:R-:W2:Y:S01]  /*c400*/  LDL.64 R22, [R1+0x998] ;  /* 0x0009980001167983 */ /* 0x004ea20000100a00 */
[----:B----4-:R-:W-:-:S03]  /*c410*/  IADD3 R252, R35, 0x100000, RZ ;  /* 0x0010000023fc7810 */ /* 0x010fc60007ffe0ff */
[----:B------:R-:W4:Y:S04]  /*c420*/  LDL.64 R20, [R1+0x9a0] ;  /* 0x0009a00001147983 */ /* 0x000f280000100a00 */
[----:B------:R1:W-:Y:S04]  /*c430*/  LDGSTS.E [R5+-0x38e00], [R16.64], P5 ;  /* 0xc720000010057fae */ /* 0x0003e8000a921848 */
[----:B------:R1:W-:Y:S01]  /*c440*/  LDGSTS.E [R252+-0x3fc00], [R250.64], P5 ;  /* 0xc0400000fafc7fae */ /* 0x0003e2000a921848 */
[----:B------:R-:W-:-:S03]  /*c450*/  LOP3.LUT R18, R12, 0x30, RZ, 0x3c, !PT ;  /* 0x000000300c127812 */ /* 0x000fc600078e3cff */
[----:B------:R-:W4:Y:S04]  /*c460*/  LDL.64 R32, [R1+0x9e8] ;  /* 0x0009e80001207983 */ /* 0x000f280000100a00 */
[----:B-1----:R-:W4:Y:S04]  /*c470*/  LDL.64 R16, [R1+0x9b0] ;  /* 0x0009b00001107983 */ /* 0x002f280000100a00 */
[----:B------:R-:W4:Y:S01]  /*c480*/  LDL.64 R250, [R1+0x9b8] ;  /* 0x0009b80001fa7983 */ /* 0x000f220000100a00 */
[----:B------:R-:W-:-:S03]  /*c490*/  IADD3 R5, R35, 0x100000, RZ ;  /* 0x0010000023057810 */ /* 0x000fc60007ffe0ff */
[----:B------:R-:W4:Y:S04]  /*c4a0*/  LDL.64 R34, [R1+0xad0] ;  /* 0x000ad00001227983 */ /* 0x000f280000100a00 */
[----:B------:R1:W-:Y:S04]  /*c4b0*/  LDGSTS.E [R5+-0x3ec00], [R30.64], P5 ;  /* 0xc14000001e057fae */ /* 0x0003e8000a921848 */
[----:B------:R1:W-:Y:S04]  /*c4c0*/  LDGSTS.E [R252+-0x3dc00], [R14.64], P5 ;  /* 0xc24000000efc7fae */ /* 0x0003e8000a921848 */
[----:B-1----:R-:W4:Y:S04]  /*c4d0*/  LDL.64 R30, [R1+0x9c8] ;  /* 0x0009c800011e7983 */ /* 0x002f280000100a00 */
[----:B------:R1:W-:Y:S04]  /*c4e0*/  LDGSTS.E [R5+-0x3cc00], [R248.64], P5 ;  /* 0xc3400000f8057fae */ /* 0x0003e8000a921848 */
[----:B------:R-:W4:Y:S04]  /*c4f0*/  LDL.64 R14, [R1+0x9d0] ;  /* 0x0009d000010e7983 */ /* 0x000f280000100a00 */
[----:B-1----:R-:W4:Y:S04]  /*c500*/  LDL.64 R248, [R1+0x9e0] ;  /* 0x0009e00001f87983 */ /* 0x002f280000100a00 */
[----:B------:R1:W-:Y:S04]  /*c510*/  LDGSTS.E [R252+-0x3bc00], [R28.64], P5 ;  /* 0xc44000001cfc7fae */ /* 0x0003e8000a921848 */
[----:B------:R1:W-:Y:S04]  /*c520*/  LDGSTS.E [R5+-0x3ac00], [R26.64], P5 ;  /* 0xc54000001a057fae */ /* 0x0003e8000a921848 */
[----:B-1----:R-:W4:Y:S04]  /*c530*/  LDL.64 R28, [R1+0x9f0] ;  /* 0x0009f000011c7983 */ /* 0x002f280000100a00 */
[----:B------:R-:W4:Y:S04]  /*c540*/  LDL.64 R26, [R1+0x9f8] ;  /* 0x0009f800011a7983 */ /* 0x000f280000100a00 */
[----:B---3--:R1:W-:Y:S04]  /*c550*/  LDGSTS.E [R252+-0x39c00], [R24.64], P5 ;  /* 0xc640000018fc7fae */ /* 0x0083e8000a921848 */
[----:B--2---:R2:W-:Y:S01]  /*c560*/  LDGSTS.E [R5+-0x38c00], [R22.64], P5 ;  /* 0xc740000016057fae */ /* 0x0045e2000a921848 */
[----:B-1----:R-:W-:-:S03]  /*c570*/  IADD3 R252, R18, 0x100000, RZ ;  /* 0x0010000012fc7810 */ /* 0x002fc60007ffe0ff */
[----:B------:R-:W3:Y:S01]  /*c580*/  LDL.64 R24, [R1+0xa08] ;  /* 0x000a080001187983 */ /* 0x000ee20000100a00 */
[----:B--2---:R-:W-:-:S03]  /*c590*/  IADD3 R5, R18, 0x100000, RZ ;  /* 0x0010000012057810 */ /* 0x004fc60007ffe0ff */
[----:B------:R-:W2:Y:S04]  /*c5a0*/  LDL.64 R22, [R1+0xa10] ;  /* 0x000a100001167983 */ /* 0x000ea80000100a00 */
[----:B----4-:R1:W-:Y:S04]  /*c5b0*/  LDGSTS.E [R252+-0x3fa00], [R20.64], P5 ;  /* 0xc060000014fc7fae */ /* 0x0103e8000a921848 */
[----:B------:R4:W-:Y:S04]  /*c5c0*/  LDGSTS.E [R5+-0x3ea00], [R16.64], P5 ;  /* 0xc160000010057fae */ /* 0x0009e8000a921848 */
[----:B------:R4:W-:Y:S04]  /*c5d0*/  LDGSTS.E [R252+-0x3da00], [R250.64], P5 ;  /* 0xc2600000fafc7fae */ /* 0x0009e8000a921848 */
[----:B-1----:R-:W2:Y:S04]  /*c5e0*/  LDL.64 R20, [R1+0xa20] ;  /* 0x000a200001147983 */ /* 0x002ea80000100a00 */
[----:B----4-:R-:W4:Y:S04]  /*c5f0*/  LDL.64 R16, [R1+0xa28] ;  /* 0x000a280001107983 */ /* 0x010f280000100a00 */
[----:B------:R-:W4:Y:S04]  /*c600*/  LDL.64 R250, [R1+0xa38] ;  /* 0x000a380001fa7983 */ /* 0x000f280000100a00 */
[----:B------:R1:W-:Y:S04]  /*c610*/  LDGSTS.E [R5+-0x3ca00], [R30.64], P5 ;  /* 0xc36000001e057fae */ /* 0x0003e8000a921848 */
[----:B------:R1:W-:Y:S04]  /*c620*/  LDGSTS.E [R252+-0x3ba00], [R14.64], P5 ;  /* 0xc46000000efc7fae */ /* 0x0003e8000a921848 */
[----:B-1----:R-:W4:Y:S04]  /*c630*/  LDL.64 R30, [R1+0xa40] ;  /* 0x000a4000011e7983 */ /* 0x002f280000100a00 */
[----:B------:R1:W-:Y:S04]  /*c640*/  LDGSTS.E [R5+-0x3aa00], [R248.64], P5 ;  /* 0xc5600000f8057fae */ /* 0x0003e8000a921848 */
[----:B------:R-:W4:Y:S04]  /*c650*/  LDL.64 R14, [R1+0xa50] ;  /* 0x000a5000010e7983 */ /* 0x000f280000100a00 */
[----:B------:R1:W-:Y:S04]  /*c660*/  LDGSTS.E [R252+-0x39a00], [R32.64], P5 ;  /* 0xc660000020fc7fae */ /* 0x0003e8000a921848 */
[----:B-1----:R-:W4:Y:S04]  /*c670*/  LDL.64 R248, [R1+0xa58] ;  /* 0x000a580001f87983 */ /* 0x002f280000100a00 */
[----:B------:R1:W-:Y:S01]  /*c680*/  LDGSTS.E [R5+-0x38a00], [R28.64], P5 ;  /* 0xc76000001c057fae */ /* 0x0003e2000a921848 */
[----:B------:R-:W-:-:S03]  /*c690*/  IADD3 R252, R19, 0x100000, RZ ;  /* 0x0010000013fc7810 */ /* 0x000fc60007ffe0ff */
[----:B------:R-:W4:Y:S04]  /*c6a0*/  LDL.64 R32, [R1+0xad8] ;  /* 0x000ad80001207983 */ /* 0x000f280000100a00 */
[----:B------:R1:W-:Y:S02]  /*c6b0*/  LDGSTS.E [R252+-0x3f800], [R26.64], P5 ;  /* 0xc08000001afc7fae */ /* 0x0003e4000a921848 */
[----:B-1----:R-:W-:Y:S02]  /*c6c0*/  IADD3 R5, R19, 0x100000, RZ ;  /* 0x0010000013057810 */ /* 0x002fe40007ffe0ff */
[----:B------:R-:W4:Y:S04]  /*c6d0*/  LDL.64 R28, [R1+0xa60] ;  /* 0x000a6000011c7983 */ /* 0x000f280000100a00 */
[----:B------:R-:W4:Y:S04]  /*c6e0*/  LDL.64 R26, [R1+0xa68] ;  /* 0x000a6800011a7983 */ /* 0x000f280000100a00 */
[----:B---3--:R1:W-:Y:S04]  /*c6f0*/  LDGSTS.E [R5+-0x3e800], [R24.64], P5 ;  /* 0xc180000018057fae */ /* 0x0083e8000a921848 */
[----:B--2---:R2:W-:Y:S04]  /*c700*/  LDGSTS.E [R252+-0x3d800], [R22.64], P5 ;  /* 0xc280000016fc7fae */ /* 0x0045e8000a921848 */
[----:B-1----:R-:W3:Y:S04]  /*c710*/  LDL.64 R24, [R1+0xa78] ;  /* 0x000a780001187983 */ /* 0x002ee80000100a00 */
[----:B--2---:R-:W2:Y:S04]  /*c720*/  LDL.64 R22, [R1+0xa80] ;  /* 0x000a800001167983 */ /* 0x004ea80000100a00 */
[----:B------:R1:W-:Y:S04]  /*c730*/  LDGSTS.E [R5+-0x3c800], [R20.64], P5 ;  /* 0xc380000014057fae */ /* 0x0003e8000a921848 */
[----:B----4-:R4:W-:Y:S04]  /*c740*/  LDGSTS.E [R252+-0x3b800], [R16.64], P5 ;  /* 0xc480000010fc7fae */ /* 0x0109e8000a921848 */
[----:B------:R4:W-:Y:S04]  /*c750*/  LDGSTS.E [R5+-0x3a800], [R250.64], P5 ;  /* 0xc5800000fa057fae */ /* 0x0009e8000a921848 */
[----:B-1----:R-:W2:Y:S04]  /*c760*/  LDL.64 R20, [R1+0xa90] ;  /* 0x000a900001147983 */ /* 0x002ea80000100a00 */
[----:B----4-:R-:W4:Y:S04]  /*c770*/  LDL.64 R16, [R1+0xa98] ;  /* 0x000a980001107983 */ /* 0x010f280000100a00 */
[----:B------:R-:W4:Y:S01]  /*c780*/  LDL.64 R250, [R1+0xaa8] ;  /* 0x000aa80001fa7983 */ /* 0x000f220000100a00 */
[----:B------:R-:W-:-:S03]  /*c790*/  LOP3.LUT R18, R12, 0x50, RZ, 0x3c, !PT ;  /* 0x000000500c127812 */ /* 0x000fc600078e3cff */
[----:B------:R1:W-:Y:S04]  /*c7a0*/  LDGSTS.E [R252+-0x39800], [R30.64], P5 ;  /* 0xc68000001efc7fae */ /* 0x0003e8000a921848 */
[----:B------:R1:W-:Y:S02]  /*c7b0*/  LDGSTS.E [R5+-0x38800], [R14.64], P5 ;  /* 0xc78000000e057fae */ /* 0x0003e4000a921848 */
[C---:B-1----:R-:W-:Y:S02]  /*c7c0*/  IADD3 R252, R18.reuse, 0x100000, RZ ;  /* 0x0010000012fc7810 */ /* 0x042fe40007ffe0ff */
[----:B------:R-:W4:Y:S04]  /*c7d0*/  LDL.64 R30, [R1+0xae8] ;  /* 0x000ae800011e7983 */ /* 0x000f280000100a00 */
[----:B------:R1:W-:Y:S04]  /*c7e0*/  LDGSTS.E [R252+-0x3f600], [R248.64], P5 ;  /* 0xc0a00000f8fc7fae */ /* 0x0003e8000a921848 */
[----:B------:R-:W4:Y:S04]  /*c7f0*/  LDL.64 R14, [R1+0xab0] ;  /* 0x000ab000010e7983 */ /* 0x000f280000100a00 */
[----:B-1----:R-:W4:Y:S01]  /*c800*/  LDL.64 R248, [R1+0xac8] ;  /* 0x000ac80001f87983 */ /* 0x002f220000100a00 */
[----:B------:R-:W-:-:S03]  /*c810*/  IADD3 R5, R18, 0x100000, RZ ;  /* 0x0010000012057810 */ /* 0x000fc60007ffe0ff */
[----:B------:R-:W4:Y:S04]  /*c820*/  LDL.64 R18, [R1+0xb38] ;  /* 0x000b380001127983 */ /* 0x000f280000100a00 */
[----:B------:R1:W-:Y:S04]  /*c830*/  LDGSTS.E [R5+-0x3e600], [R28.64], P5 ;  /* 0xc1a000001c057fae */ /* 0x0003e8000a921848 */
[----:B------:R1:W-:Y:S04]  /*c840*/  LDGSTS.E [R252+-0x3d600], [R26.64], P5 ;  /* 0xc2a000001afc7fae */ /* 0x0003e8000a921848 */
[----:B-1----:R-:W4:Y:S04]  /*c850*/  LDL.64 R28, [R1+0xaf8] ;  /* 0x000af800011c7983 */ /* 0x002f280000100a00 */
        /* <DEDUP_REMOVED lines=11> */
[----:B------:R-:W-:-:S02]  /*c910*/  IADD3 R252, R13, 0x100000, RZ ;  /* 0x001000000dfc7810 */ /* 0x000fc40007ffe0ff */
[----:B------:R-:W-:-:S03]  /*c920*/  IADD3 R5, R13, 0x100000, RZ ;  /* 0x001000000d057810 */ /* 0x000fc60007ffe0ff */
[----:B------:R1:W-:Y:S04]  /*c930*/  LDGSTS.E [R252+-0x3f400], [R14.64], P5 ;  /* 0xc0c000000efc7fae */ /* 0x0003e8000a921848 */
[----:B------:R1:W-:Y:S04]  /*c940*/  LDGSTS.E [R5+-0x3e400], [R36.64], P5 ;  /* 0xc1c0000024057fae */ /* 0x0003e8000a921848 */
[----:B------:R1:W-:Y:S04]  /*c950*/  LDGSTS.E [R252+-0x3d400], [R248.64], P5 ;  /* 0xc2c00000f8fc7fae */ /* 0x0003e8000a921848 */
[----:B-1----:R-:W4:Y:S04]  /*c960*/  LDL.64 R14, [R1+0xb60] ;  /* 0x000b6000010e7983 */ /* 0x002f280000100a00 */
[----:B------:R-:W4:Y:S04]  /*c970*/  LDL.LU.64 R36, [R1+0x19c8] ;  /* 0x0019c80001247983 */ /* 0x000f280000300a00 */
[----:B------:R-:W4:Y:S01]  /*c980*/  LDL.64 R248, [R1+0xb68] ;  /* 0x000b680001f87983 */ /* 0x000f220000100a00 */
[----:B------:R-:W-:-:S03]  /*c990*/  LOP3.LUT R12, R12, 0x70, RZ, 0x3c, !PT ;  /* 0x000000700c0c7812 */ /* 0x000fc600078e3cff */
[----:B------:R1:W-:Y:S04]  /*c9a0*/  LDGSTS.E [R5+-0x3c400], [R34.64], P5 ;  /* 0xc3c0000022057fae */ /* 0x0003e8000a921848 */
[----:B------:R1:W-:Y:S04]  /*c9b0*/  LDGSTS.E [R252+-0x3b400], [R32.64], P5 ;  /* 0xc4c0000020fc7fae */ /* 0x0003e8000a921848 */
[----:B------:R1:W-:Y:S04]  /*c9c0*/  LDGSTS.E [R5+-0x3a400], [R30.64], P5 ;  /* 0xc5c000001e057fae */ /* 0x0003e8000a921848 */
[----:B------:R1:W-:Y:S04]  /*c9d0*/  LDGSTS.E [R252+-0x39400], [R28.64], P5 ;  /* 0xc6c000001cfc7fae */ /* 0x0003e8000a921848 */
[----:B------:R1:W-:Y:S01]  /*c9e0*/  LDGSTS.E [R5+-0x38400], [R26.64], P5 ;  /* 0xc7c000001a057fae */ /* 0x0003e2000a921848 */
[----:B------:R-:W-:-:S02]  /*c9f0*/  IADD3 R13, R12, 0x100000, RZ ;  /* 0x001000000c0d7810 */ /* 0x000fc40007ffe0ff */
[C---:B-1----:R-:W-:Y:S02]  /*ca00*/  IADD3 R252, R12.reuse, 0x100000, RZ ;  /* 0x001000000cfc7810 */ /* 0x042fe40007ffe0ff */
[----:B------:R-:W-:-:S03]  /*ca10*/  IADD3 R5, R12, 0x100000, RZ ;  /* 0x001000000c057810 */ /* 0x000fc60007ffe0ff */
[----:B---3--:R1:W-:Y:S04]  /*ca20*/  LDGSTS.E [R252+-0x3f200], [R24.64], P5 ;  /* 0xc0e0000018fc7fae */ /* 0x0083e8000a921848 */
[----:B--2---:R2:W-:Y:S04]  /*ca30*/  LDGSTS.E [R5+-0x3e200], [R22.64], P5 ;  /* 0xc1e0000016057fae */ /* 0x0045e8000a921848 */
[----:B------:R3:W-:Y:S04]  /*ca40*/  LDGSTS.E [R252+-0x3d200], [R20.64], P5 ;  /* 0xc2e0000014fc7fae */ /* 0x0007e8000a921848 */
[----:B------:R1:W-:Y:S04]  /*ca50*/  LDGSTS.E [R5+-0x3c200], [R18.64], P5 ;  /* 0xc3e0000012057fae */ /* 0x0003e8000a921848 */
[----:B----4-:R4:W-:Y:S04]  /*ca60*/  LDGSTS.E [R13+-0x3b200], [R16.64], P5 ;  /* 0xc4e00000100d7fae */ /* 0x0109e8000a921848 */
[----:B------:R1:W-:Y:S04]  /*ca70*/  LDGSTS.E [R252+-0x3a200], [R250.64], P5 ;  /* 0xc5e00000fafc7fae */ /* 0x0003e8000a921848 */
[----:B----4-:R-:W4:Y:S04]  /*ca80*/  LDL.LU.64 R12, [R1+0x4e8] ;  /* 0x0004e800010c7983 */ /* 0x010f280000300a00 */
[----:B-1----:R-:W4:Y:S01]  /*ca90*/  LDL.LU.64 R250, [R1+0x4e0] ;  /* 0x0004e00001fa7983 */ /* 0x002f220000300a00 */
[----:B------:R-:W-:-:S03]  /*caa0*/  SHF.L.U32 R0, R0, 0x7, RZ ;  /* 0x0000000700007819 */ /* 0x000fc600000006ff */
[----:B------:R-:W4:Y:S02]  /*cab0*/  LDL.LU.64 R30, [R1+0x4d8] ;  /* 0x0004d800011e7983 */ /* 0x000f240000300a00 */
[C---:B------:R-:W-:Y:S02]  /*cac0*/  IMAD.WIDE R16, R0.reuse, 0x4, R10 ;  /* 0x0000000400107825 */ /* 0x040fe400078e020a */
[----:B------:R-:W1:Y:S04]  /*cad0*/  S2R R10, SR_TID.X ;  /* 0x00000000000a7919 */ /* 0x000e680000002100 */
[----:B------:R-:W4:Y:S04]  /*cae0*/  LDL.LU.64 R28, [R1+0x4d0] ;  /* 0x0004d000011c7983 */ /* 0x000f280000300a00 */
[----:B------:R3:W-:Y:S04]  /*caf0*/  LDGSTS.E [R5+-0x39200], [R14.64], P5 ;  /* 0xc6e000000e057fae */ /* 0x0007e8000a921848 */
[----:B--2---:R-:W2:Y:S04]  /*cb00*/  LDL.LU.64 R22, [R1+0x488] ;  /* 0x0004880001167983 */ /* 0x004ea80000300a00 */
[----:B------:R1:W-:Y:S04]  /*cb10*/  LDGSTS.E [R252+-0x38200], [R248.64], P5 ;  /* 0xc7e00000f8fc7fae */ /* 0x0003e8000a921848 */
[----:B------:R-:W0:Y:S01]  /*cb20*/  LDGDEPBAR ;  /* 0x00000000000079af */ /* 0x000e220000000000 */
[----:B---3--:R-:W-:-:S03]  /*cb30*/  IMAD.WIDE R14, R0, 0x4, R2 ;  /* 0x00000004000e7825 */ /* 0x008fc600078e0202 */
[----:B------:R-:W4:Y:S01]  /*cb40*/  LDL.LU.64 R20, [R1+0x480] ;  /* 0x0004800001147983 */ /* 0x000f220000300a00 */
[----:B-1----:R-:W-:-:S03]  /*cb50*/  LOP3.LUT R3, R10, 0x7f, RZ, 0xc0, !PT ;  /* 0x0000007f0a037812 */ /* 0x002fc600078ec0ff */
[----:B------:R-:W4:Y:S04]  /*cb60*/  LDL.LU.64 R26, [R1+0x478] ;  /* 0x00047800011a7983 */ /* 0x000f280000300a00 */
[----:B------:R-:W4:Y:S01]  /*cb70*/  LDL.LU.64 R24, [R1+0x470] ;  /* 0x0004700001187983 */ /* 0x000f220000300a00 */
[----:B------:R-:W-:-:S04]  /*cb80*/  IMAD.WIDE R6, R0, 0x4, R6 ;  /* 0x0000000400067825 */ /* 0x000fc800078e0206 */
[C---:B------:R-:W-:Y:S01]  /*cb90*/  IMAD.WIDE R8, R0.reuse, 0x4, R8 ;  /* 0x0000000400087825 */ /* 0x040fe200078e0208 */
[----:B------:R1:W-:Y:S03]  /*cba0*/  STL.64 [R1+0x1740], R16 ;  /* 0x0017401001007387 */ /* 0x0003e60000100a00 */
[----:B------:R-:W-:Y:S01]  /*cbb0*/  IMAD.SHL.U32 R252, R3, 0x4, RZ ;  /* 0x0000000403fc7824 */ /* 0x000fe200078e00ff */
[----:B------:R-:W-:Y:S06]  /*cbc0*/  BAR.SYNC.DEFER_BLOCKING 0x0 ;  /* 0x0000000000007b1d */ /* 0x000fec0000010000 */
[----:B------:R4:W-:Y:S04]  /*cbd0*/  STL.64 [R1+0x1738], R14 ;  /* 0x0017380e01007387 */ /* 0x0009e80000100a00 */
[----:B------:R-:W-:Y:S04]  /*cbe0*/  STL.64 [R1+0x1730], R6 ;  /* 0x0017300601007387 */ /* 0x000fe80000100a00 */
[----:B------:R1:W-:Y:S04]  /*cbf0*/  STL.64 [R1+0x1728], R8 ;  /* 0x0017280801007387 */ /* 0x0003e80000100a00 */
[----:B------:R-:W4:Y:S04]  /*cc00*/  LDL.LU.64 R18, [R1+0x428] ;  /* 0x0004280001127983 */ /* 0x000f280000300a00 */
[----:B------:R-:W-:Y:S01]  /*cc10*/  @!PT LDS RZ, [RZ] ;  /* 0x00000000fffff984 */ /* 0x000fe20000000800 */
[----:B------:R-:W-:Y:S01]  /*cc20*/  @!PT LDS RZ, [RZ] ;  /* 0x00000000fffff984 */ /* 0x000fe20000000800 */
[----:B------:R-:W-:Y:S01]  /*cc30*/  @!PT LDS RZ, [RZ] ;  /* 0x00000000fffff984 */ /* 0x000fe20000000800 */
[----:B------:R1:W-:Y:S04]  /*cc40*/  LDGSTS.E [R252+0x40000], [R16.64], !P3 ;  /* 0x4000000010fc7fae */ /* 0x0003e8000d921848 */
[----:B------:R4:W-:Y:S04]  /*cc50*/  LDGSTS.E [R252+0x40200], [R14.64], !P3 ;  /* 0x402000000efc7fae */ /* 0x0009e8000d921848 */
[----:B------:R4:W-:Y:S04]  /*cc60*/  LDGSTS.E [R252+0x40400], [R6.64], !P3 ;  /* 0x4040000006fc7fae */ /* 0x0009e8000d921848 */
[----:B-1----:R-:W4:Y:S04]  /*cc70*/  LDL.LU.64 R16, [R1+0x420] ;  /* 0x0004200001107983 */ /* 0x002f280000300a00 */
[----:B------:R-:W4:Y:S04]  /*cc80*/  LDL.LU.64 R248, [R1+0x418] ;  /* 0x0004180001f87983 */ /* 0x000f280000300a00 */
[----:B------:R1:W-:Y:S01]  /*cc90*/  LDGSTS.E [R252+0x40600], [R8.64], !P3 ;  /* 0x4060000008fc7fae */ /* 0x0003e2000d921848 */
[----:B----4-:R-:W-:-:S04]  /*cca0*/  IMAD.WIDE R14, R0, 0x4, R12 ;  /* 0x00000004000e7825 */ /* 0x010fc800078e020c */
[C---:B------:R-:W-:Y:S01]  /*ccb0*/  IMAD.WIDE R12, R0.reuse, 0x4, R250 ;  /* 0x00000004000c7825 */ /* 0x040fe200078e02fa */
[----:B------:R4:W-:Y:S04]  /*ccc0*/  LDGSTS.E [R252+0x42000], [R14.64], !P0 ;  /* 0x420000000efc7fae */ /* 0x0009e8000c121848 */
[----:B------:R-:W3:Y:S01]  /*ccd0*/  LDL.LU.64 R250, [R1+0x410] ;  /* 0x0004100001fa7983 */ /* 0x000ee20000300a00 */
[----:B-1----:R-:W-:-:S03]  /*cce0*/  IMAD.WIDE R8, R0, 0x4, R30 ;  /* 0x0000000400087825 */ /* 0x002fc600078e021e */
[----:B------:R1:W-:Y:S01]  /*ccf0*/  STL.64 [R1+0x1720], R14 ;  /* 0x0017200e01007387 */ /* 0x0003e20000100a00 */
[----:B------:R-:W-:-:S03]  /*cd00*/  IMAD.WIDE R6, R0, 0x4, R28 ;  /* 0x0000000400067825 */ /* 0x000fc600078e021c */
[----:B------:R1:W-:Y:S04]  /*cd10*/  STL.64 [R1+0x1718], R12 ;  /* 0x0017180c01007387 */ /* 0x0003e80000100a00 */
[----:B------:R1:W-:Y:S01]  /*cd20*/  STL.64 [R1+0x1710], R8 ;  /* 0x0017100801007387 */ /* 0x0003e20000100a00 */
[----:B--2---:R-:W-:-:S03]  /*cd30*/  IMAD.WIDE R22, R0, 0x4, R22 ;  /* 0x0000000400167825 */ /* 0x004fc600078e0216 */
[----:B------:R2:W-:Y:S04]  /*cd40*/  LDGSTS.E [R252+0x42200], [R12.64], !P0 ;  /* 0x422000000cfc7fae */ /* 0x0005e8000c121848 */
[----:B------:R2:W-:Y:S04]  /*cd50*/  STL.64 [R1+0x1708], R6 ;  /* 0x0017080601007387 */ /* 0x0005e80000100a00 */
[----:B------:R2:W-:Y:S01]  /*cd60*/  LDGSTS.E [R252+0x42400], [R8.64], !P0 ;  /* 0x4240000008fc7fae */ /* 0x0005e2000c121848 */
[----:B----4-:R-:W-:-:S03]  /*cd70*/  IMAD.WIDE R20, R0, 0x4, R20 ;  /* 0x0000000400147825 */ /* 0x010fc600078e0214 */
[----:B-1----:R-:W4:Y:S04]  /*cd80*/  LDL.LU.64 R14, [R1+0x3c8] ;  /* 0x0003c800010e7983 */ /* 0x002f280000300a00 */
[----:B------:R1:W-:Y:S04]  /*cd90*/  LDGSTS.E [R252+0x42600], [R6.64], !P0 ;  /* 0x4260000006fc7fae */ /* 0x0003e8000c121848 */
[----:B--2---:R-:W3:Y:S01]  /*cda0*/  LDL.LU.64 R12, [R1+0x3c0] ;  /* 0x0003c000010c7983 */ /* 0x004ee20000300a00 */
[----:B------:R-:W-:-:S03]  /*cdb0*/  IMAD.WIDE R8, R0, 0x4, R26 ;  /* 0x0000000400087825 */ /* 0x000fc600078e021a */
[----:B------:R-:W3:Y:S01]  /*cdc0*/  LDL.LU.64 R30, [R1+0x3b8] ;  /* 0x0003b800011e7983 */ /* 0x000ee20000300a00 */
[----:B-1----:R-:W-:-:S03]  /*cdd0*/  IMAD.WIDE R6, R0, 0x4, R24 ;  /* 0x0000000400067825 */ /* 0x002fc600078e0218 */
[----:B------:R-:W3:Y:S04]  /*cde0*/  LDL.LU.64 R28, [R1+0x3b0] ;  /* 0x0003b000011c7983 */ /* 0x000ee80000300a00 */
[----:B------:R-:W-:Y:S04]  /*cdf0*/  STL.64 [R1+0x1700], R22 ;  /* 0x0017001601007387 */ /* 0x000fe80000100a00 */
[----:B------:R1:W-:Y:S04]  /*ce00*/  STL.64 [R1+0x16f8], R20 ;  /* 0x0016f81401007387 */ /* 0x0003e80000100a00 */
[----:B------:R1:W-:Y:S04]  /*ce10*/  STL.64 [R1+0x16f0], R8 ;  /* 0x0016f00801007387 */ /* 0x0003e80000100a00 */
[----:B------:R3:W-:Y:S04]  /*ce20*/  STL.64 [R1+0x16e8], R6 ;  /* 0x0016e80601007387 */ /* 0x0007e80000100a00 */
[----:B------:R-:W3:Y:S04]  /*ce30*/  LDL.LU.64 R24, [R1+0x360] ;  /* 0x0003600001187983 */ /* 0x000ee80000300a00 */
[----:B------:R1:W-:Y:S04]  /*ce40*/  LDGSTS.E [R252+0x44000], [R22.64], !P4 ;  /* 0x4400000016fc7fae */ /* 0x0003e8000e121848 */
[----:B------:R1:W-:Y:S04]  /*ce50*/  LDGSTS.E [R252+0x44200], [R20.64], !P4 ;  /* 0x4420000014fc7fae */ /* 0x0003e8000e121848 */
[----:B------:R1:W-:Y:S01]  /*ce60*/  LDGSTS.E [R252+0x44400], [R8.64], !P4 ;  /* 0x4440000008fc7fae */ /* 0x0003e2000e121848 */
[----:B------:R-:W-:-:S03]  /*ce70*/  IMAD.WIDE R18, R0, 0x4, R18 ;  /* 0x0000000400127825 */ /* 0x000fc600078e0212 */
[----:B------:R3:W-:Y:S04]  /*ce80*/  LDGSTS.E [R252+0x44600], [R6.64], !P4 ;  /* 0x4460000006fc7fae */ /* 0x0007e8000e121848 */
[----:B-1----:R-:W3:Y:S04]  /*ce90*/  LDL.LU.64 R20, [R1+0x358] ;  /* 0x0003580001147983 */ /* 0x002ee80000300a00 */
[----:B------:R-:W3:Y:S01]  /*cea0*/  LDL.LU.64 R26, [R1+0x350] ;  /* 0x00035000011a7983 */ /* 0x000ee20000300a00 */
[----:B------:R-:W-:-:S03]  /*ceb0*/  IMAD.WIDE R8, R0, 0x4, R248 ;  /* 0x0000000400087825 */ /* 0x000fc600078e02f8 */
[----:B------:R-:W3:Y:S01]  /*cec0*/  LDL.LU.64 R248, [R1+0x348] ;  /* 0x0003480001f87983 */ /* 0x000ee20000300a00 */
[----:B------:R-:W-:-:S03]  /*ced0*/  IMAD.WIDE R16, R0, 0x4, R16 ;  /* 0x0000000400107825 */ /* 0x000fc600078e0210 */
[----:B------:R1:W-:Y:S04]  /*cee0*/  STL.64 [R1+0x16e0], R18 ;  /* 0x0016e01201007387 */ /* 0x0003e80000100a00 */
[----:B------:R1:W-:Y:S04]  /*cef0*/  STL.64 [R1+0x16d8], R16 ;  /* 0x0016d81001007387 */ /* 0x0003e80000100a00 */
[----:B------:R1:W-:Y:S04]  /*cf00*/  STL.64 [R1+0x16d0], R8 ;  /* 0x0016d00801007387 */ /* 0x0003e80000100a00 */
[----:B------:R1:W-:Y:S04]  /*cf10*/  LDGSTS.E [R252+0x46000], [R18.64], !P1 ;  /* 0x4600000012fc7fae */ /* 0x0003e8000c921848 */
[----:B------:R1:W-:Y:S04]  /*cf20*/  LDGSTS.E [R252+0x46200], [R16.64], !P1 ;  /* 0x4620000010fc7fae */ /* 0x0003e8000c921848 */
[----:B------:R1:W-:Y:S01]  /*cf30*/  LDGSTS.E [R252+0x46400], [R8.64], !P1 ;  /* 0x4640000008fc7fae */ /* 0x0003e2000c921848 */
[----:B---3--:R-:W-:-:S05]  /*cf40*/  IMAD.WIDE R6, R0, 0x4, R250 ;  /* 0x0000000400067825 */ /* 0x008fca00078e02fa */
[----:B------:R3:W-:Y:S04]  /*cf50*/  STL.64 [R1+0x16c8], R6 ;  /* 0x0016c80601007387 */ /* 0x0007e80000100a00 */
[----:B-1----:R-:W2:Y:S04]  /*cf60*/  LDL.LU.64 R18, [R1+0x300] ;  /* 0x0003000001127983 */ /* 0x002ea80000300a00 */
[----:B------:R-:W2:Y:S04]  /*cf70*/  LDL.LU.64 R16, [R1+0x2f8] ;  /* 0x0002f80001107983 */ /* 0x000ea80000300a00 */
[----:B------:R-:W2:Y:S04]  /*cf80*/  LDL.LU.64 R250, [R1+0x2f0] ;  /* 0x0002f00001fa7983 */ /* 0x000ea80000300a00 */
[----:B------:R1:W-:Y:S04]  /*cf90*/  LDGSTS.E [R252+0x46600], [R6.64], !P1 ;  /* 0x4660000006fc7fae */ /* 0x0003e8000c921848 */
[----:B------:R-:W2:Y:S01]  /*cfa0*/  LDL.LU.64 R22, [R1+0x2e8] ;  /* 0x0002e80001167983 */ /* 0x000ea20000300a00 */
[----:B----4-:R-:W-:-:S04]  /*cfb0*/  IMAD.WIDE R14, R0, 0x4, R14 ;  /* 0x00000004000e7825 */ /* 0x010fc800078e020e */
[C---:B---3--:R-:W-:Y:S01]  /*cfc0*/  IMAD.WIDE R12, R0.reuse, 0x4, R12 ;  /* 0x00000004000c7825 */ /* 0x048fe200078e020c */
[----:B------:R3:W-:Y:S03]  /*cfd0*/  STL.64 [R1+0x16c0], R14 ;  /* 0x0016c00e01007387 */ /* 0x0007e60000100a00 */
[C---:B------:R-:W-:Y:S01]  /*cfe0*/  IMAD.WIDE R8, R0.reuse, 0x4, R30 ;  /* 0x0000000400087825 */ /* 0x040fe200078e021e */
[----:B------:R4:W-:Y:S03]  /*cff0*/  STL.64 [R1+0x16b8], R12 ;  /* 0x0016b80c01007387 */ /* 0x0009e60000100a00 */
[C---:B-1----:R-:W-:Y:S01]  /*d000*/  IMAD.WIDE R6, R0.reuse, 0x4, R28 ;  /* 0x0000000400067825 */ /* 0x042fe200078e021c */
[----:B------:R1:W-:Y:S04]  /*d010*/  STL.64 [R1+0x16b0], R8 ;  /* 0x0016b00801007387 */ /* 0x0003e80000100a00 */
[----:B------:R3:W-:Y:S04]  /*d020*/  LDGSTS.E [R252+0x48000], [R14.64], !P2 ;  /* 0x480000000efc7fae */ /* 0x0007e8000d121848 */
[----:B------:R1:W-:Y:S04]  /*d030*/  STL.64 [R1+0x16a8], R6 ;  /* 0x0016a80601007387 */ /* 0x0003e80000100a00 */
[----:B------:R4:W-:Y:S04]  /*d040*/  LDGSTS.E [R252+0x48200], [R12.64], !P2 ;  /* 0x482000000cfc7fae */ /* 0x0009e8000d121848 */
[----:B---3--:R-:W3:Y:S01]  /*d050*/  LDL.LU.64 R14, [R1+0x2a0] ;  /* 0x0002a000010e7983 */ /* 0x008ee20000300a00 */
[----:B------:R-:W-:-:S03]  /*d060*/  IMAD.WIDE R24, R0, 0x4, R24 ;  /* 0x0000000400187825 */ /* 0x000fc600078e0218 */
[----:B------:R1:W-:Y:S04]  /*d070*/  LDGSTS.E [R252+0x48400], [R8.64], !P2 ;  /* 0x4840000008fc7fae */ /* 0x0003e8000d121848 */
[----:B----4-:R-:W4:Y:S04]  /*d080*/  LDL.LU.64 R12, [R1+0x298] ;  /* 0x00029800010c7983 */ /* 0x010f280000300a00 */
[----:B------:R-:W4:Y:S04]  /*d090*/  LDL.LU.64 R30, [R1+0x290] ;  /* 0x00029000011e7983 */ /* 0x000f280000300a00 */
[----:B------:R1:W-:Y:S04]  /*d0a0*/  STL.64 [R1+0x16a0], R24 ;  /* 0x0016a01801007387 */ /* 0x0003e80000100a00 */
[----:B------:R1:W-:Y:S01]  /*d0b0*/  LDGSTS.E [R252+0x48600], [R6.64], !P2 ;  /* 0x4860000006fc7fae */ /* 0x0003e2000d121848 */
[----:B------:R-:W-:-:S03]  /*d0c0*/  IMAD.WIDE R20, R0, 0x4, R20 ;  /* 0x0000000400147825 */ /* 0x000fc600078e0214 */
[----:B------:R1:W-:Y:S02]  /*d0d0*/  LDGSTS.E [R252+0x4a000], [R24.64], !P6 ;  /* 0x4a00000018fc7fae */ /* 0x0003e4000f121848 */
[C---:B-1----:R-:W-:Y:S02]  /*d0e0*/  IMAD.WIDE R8, R0.reuse, 0x4, R26 ;  /* 0x0000000400087825 */ /* 0x042fe400078e021a */
[----:B------:R1:W-:Y:S04]  /*d0f0*/  LDGSTS.E [R252+0x4a200], [R20.64], !P6 ;  /* 0x4a20000014fc7fae */ /* 0x0003e8000f121848 */
[----:B------:R-:W4:Y:S01]  /*d100*/  LDL.LU.64 R26, [R1+0x288] ;  /* 0x00028800011a7983 */ /* 0x000f220000300a00 */
[----:B------:R-:W-:-:S03]  /*d110*/  IMAD.WIDE R6, R0, 0x4, R248 ;  /* 0x0000000400067825 */ /* 0x000fc600078e02f8 */
[----:B------:R1:W-:Y:S04]  /*d120*/  STL.64 [R1+0x1698], R20 ;  /* 0x0016981401007387 */ /* 0x0003e80000100a00 */
[----:B------:R2:W-:Y:S04]  /*d130*/  STL.64 [R1+0x1690], R8 ;  /* 0x0016900801007387 */ /* 0x0005e80000100a00 */
[----:B------:R2:W-:Y:S04]  /*d140*/  STL.64 [R1+0x1688], R6 ;  /* 0x0016880601007387 */ /* 0x0005e80000100a00 */
[----:B------:R-:W4:Y:S04]  /*d150*/  LDL.LU.64 R24, [R1+0x240] ;  /* 0x0002400001187983 */ /* 0x000f280000300a00 */
[----:B-1----:R-:W4:Y:S04]  /*d160*/  LDL.LU.64 R20, [R1+0x238] ;  /* 0x0002380001147983 */ /* 0x002f280000300a00 */
[----:B------:R-:W4:Y:S04]  /*d170*/  LDL.LU.64 R248, [R1+0x230] ;  /* 0x0002300001f87983 */ /* 0x000f280000300a00 */
[----:B------:R2:W-:Y:S01]  /*d180*/  LDGSTS.E [R252+0x4a400], [R8.64], !P6 ;  /* 0x4a40000008fc7fae */ /* 0x0005e2000f121848 */
[----:B------:R-:W-:-:S03]  /*d190*/  IADD3 R5, R4, -0x99, RZ ;  /* 0xffffff6704057810 */ /* 0x000fc60007ffe0ff */
[----:B------:R1:W-:Y:S01]  /*d1a0*/  LDGSTS.E [R252+0x4a600], [R6.64], !P6 ;  /* 0x4a60000006fc7fae */ /* 0x0003e2000f121848 */
[----:B--2---:R-:W-:-:S03]  /*d1b0*/  IMAD.WIDE R8, R0, 0x4, R250 ;  /* 0x0000000400087825 */ /* 0x004fc600078e02fa */
[----:B------:R-:W2:Y:S01]  /*d1c0*/  LDL.LU.64 R250, [R1+0x228] ;  /* 0x0002280001fa7983 */ /* 0x000ea20000300a00 */
[----:B------:R-:W-:Y:S01]  /*d1d0*/  ISETP.GE.U32.AND P5, PT, R5, 0x7ffffee8, PT ;  /* 0x7ffffee80500780c */ /* 0x000fe20003fa6070 */
[----:B------:R-:W-:Y:S01]  /*d1e0*/  IMAD.WIDE R18, R0, 0x4, R18 ;  /* 0x0000000400127825 */ /* 0x000fe200078e0212 */
[----:B------:R-:W-:-:S03]  /*d1f0*/  IADD3 R5, R4, -0x9d, RZ ;  /* 0xffffff6304057810 */ /* 0x000fc60007ffe0ff */
[C---:B------:R-:W-:Y:S01]  /*d200*/  IMAD.WIDE R16, R0.reuse, 0x4, R16 ;  /* 0x0000000400107825 */ /* 0x040fe200078e0210 */
[----:B------:R-:W-:Y:S01]  /*d210*/  ISETP.GE.U32.AND P3, PT, R5, 0x7ffffee4, PT ;  /* 0x7ffffee40500780c */ /* 0x000fe20003f66070 */
[----:B------:R3:W-:Y:S02]  /*d220*/  STL.64 [R1+0x1680], R18 ;  /* 0x0016801201007387 */ /* 0x0007e40000100a00 */
[C---:B-1----:R-:W-:Y:S02]  /*d230*/  IMAD.WIDE R6, R0.reuse, 0x4, R22 ;  /* 0x0000000400067825 */ /* 0x042fe400078e0216 */
[----:B------:R1:W-:Y:S04]  /*d240*/  STL.64 [R1+0x1678], R16 ;  /* 0x0016781001007387 */ /* 0x0003e80000100a00 */
[----:B------:R3:W-:Y:S04]  /*d250*/  LDGSTS.E [R252+0x4c000], [R18.64], !P5 ;  /* 0x4c00000012fc7fae */ /* 0x0007e8000e921848 */
[----:B------:R1:W-:Y:S04]  /*d260*/  LDGSTS.E [R252+0x4c200], [R16.64], !P5 ;  /* 0x4c20000010fc7fae */ /* 0x0003e8000e921848 */
[----:B------:R1:W-:Y:S04]  /*d270*/  STL.64 [R1+0x1670], R8 ;  /* 0x0016700801007387 */ /* 0x0003e80000100a00 */
[----:B------:R1:W-:Y:S04]  /*d280*/  STL.64 [R1+0x1668], R6 ;  /* 0x0016680601007387 */ /* 0x0003e80000100a00 */
[----:B------:R4:W-:Y:S04]  /*d290*/  LDGSTS.E [R252+0x4c400], [R8.64], !P5 ;  /* 0x4c40000008fc7fae */ /* 0x0009e8000e921848 */
[----:B---3--:R-:W3:Y:S04]  /*d2a0*/  LDL.LU.64 R18, [R1+0x1f8] ;  /* 0x0001f80001127983 */ /* 0x008ee80000300a00 */
[----:B------:R4:W-:Y:S01]  /*d2b0*/  LDGSTS.E [R252+0x4c600], [R6.64], !P5 ;  /* 0x4c60000006fc7fae */ /* 0x0009e2000e921848 */
[----:B-1----:R-:W-:-:S03]  /*d2c0*/  IMAD.WIDE R16, R0, 0x4, R14 ;  /* 0x0000000400107825 */ /* 0x002fc600078e020e */
[----:B------:R-:W3:Y:S04]  /*d2d0*/  LDL.LU.64 R14, [R1+0x1f0] ;  /* 0x0001f000010e7983 */ /* 0x000ee80000300a00 */
[----:B------:R-:W3:Y:S01]  /*d2e0*/  LDL.LU.64 R28, [R1+0x1e8] ;  /* 0x0001e800011c7983 */ /* 0x000ee20000300a00 */
[----:B----4-:R-:W-:-:S03]  /*d2f0*/  IMAD.WIDE R12, R0, 0x4, R12 ;  /* 0x00000004000c7825 */ /* 0x010fc600078e020c */
[----:B------:R1:W-:Y:S01]  /*d300*/  STL.64 [R1+0x1660], R16 ;  /* 0x0016601001007387 */ /* 0x0003e20000100a00 */
[----:B------:R-:W-:-:S03]  /*d310*/  IMAD.WIDE R8, R0, 0x4, R30 ;  /* 0x0000000400087825 */ /* 0x000fc600078e021e */
[----:B------:R-:W4:Y:S04]  /*d320*/  LDL.LU.64 R22, [R1+0x1e0] ;  /* 0x0001e00001167983 */ /* 0x000f280000300a00 */
[----:B------:R1:W-:Y:S04]  /*d330*/  STL.64 [R1+0x1658], R12 ;  /* 0x0016580c01007387 */ /* 0x0003e80000100a00 */
[----:B------:R1:W-:Y:S04]  /*d340*/  STL.64 [R1+0x1650], R8 ;  /* 0x0016500801007387 */ /* 0x0003e80000100a00 */
[----:B------:R1:W-:Y:S04]  /*d350*/  LDGSTS.E [R252+0x4e000], [R16.64], !P3 ;  /* 0x4e00000010fc7fae */ /* 0x0003e8000d921848 */
[----:B------:R1:W-:Y:S01]  /*d360*/  LDGSTS.E [R252+0x4e200], [R12.64], !P3 ;  /* 0x4e2000000cfc7fae */ /* 0x0003e2000d921848 */
[----:B------:R-:W-:-:S03]  /*d370*/  IMAD.WIDE R6, R0, 0x4, R26 ;  /* 0x0000000400067825 */ /* 0x000fc600078e021a */
[----:B------:R1:W-:Y:S04]  /*d380*/  LDGSTS.E [R252+0x4e400], [R8.64], !P3 ;  /* 0x4e40000008fc7fae */ /* 0x0003e8000d921848 */
[----:B------:R2:W-:Y:S04]  /*d390*/  STL.64 [R1+0x1648], R6 ;  /* 0x0016480601007387 */ /* 0x0005e80000100a00 */
[----:B-1----:R-:W4:Y:S04]  /*d3a0*/  LDL.LU.64 R16, [R1+0x1b8] ;  /* 0x0001b80001107983 */ /* 0x002f280000300a00 */
[----:B------:R-:W4:Y:S01]  /*d3b0*/  LDL.LU.64 R12, [R1+0x1b0] ;  /* 0x0001b000010c7983 */ /* 0x000f220000300a00 */
[----:B------:R-:W-:-:S03]  /*d3c0*/  IMAD.WIDE R24, R0, 0x4, R24 ;  /* 0x0000000400187825 */ /* 0x000fc600078e0218 */
[----:B------:R-:W4:Y:S04]  /*d3d0*/  LDL.LU.64 R30, [R1+0x1a8] ;  /* 0x0001a800011e7983 */ /* 0x000f280000300a00 */
[----:B------:R-:W-:Y:S01]  /*d3e0*/  STL.64 [R1+0x1640], R24 ;  /* 0x0016401801007387 */ /* 0x000fe20000100a00 */
[----:B------:R-:W-:-:S03]  /*d3f0*/  IMAD.WIDE R8, R0, 0x4, R248 ;  /* 0x0000000400087825 */ /* 0x000fc600078e02f8 */
[----:B------:R-:W4:Y:S01]  /*d400*/  LDL.LU.64 R248, [R1+0x1a0] ;  /* 0x0001a00001f87983 */ /* 0x000f220000300a00 */
[----:B------:R-:W-:-:S03]  /*d410*/  IMAD.WIDE R20, R0, 0x4, R20 ;  /* 0x0000000400147825 */ /* 0x000fc600078e0214 */
[----:B------:R2:W-:Y:S04]  /*d420*/  LDGSTS.E [R252+0x4e600], [R6.64], !P3 ;  /* 0x4e60000006fc7fae */ /* 0x0005e8000d921848 */
[----:B------:R1:W-:Y:S04]  /*d430*/  STL.64 [R1+0x1638], R20 ;  /* 0x0016381401007387 */ /* 0x0003e80000100a00 */
[----:B------:R1:W-:Y:S01]  /*d440*/  STL.64 [R1+0x1630], R8 ;  /* 0x0016300801007387 */ /* 0x0003e20000100a00 */
[----:B--2---:R-:W-:-:S05]  /*d450*/  IMAD.WIDE R6, R0, 0x4, R250 ;  /* 0x0000000400067825 */ /* 0x004fca00078e02fa */
[----:B------:R4:W-:Y:S04]  /*d460*/  STL.64 [R1+0x1628], R6 ;  /* 0x0016280601007387 */ /* 0x0009e80000100a00 */
[----:B------:R-:W2:Y:S01]  /*d470*/  LDL.LU.64 R250, [R1+0x178] ;  /* 0x0001780001fa7983 */ /* 0x000ea20000300a00 */
[----:B------:R-:W-:-:S04]  /*d480*/  IADD3 R2, R4, -0xa1, RZ ;  /* 0xffffff5f04027810 */ /* 0x000fc80007ffe0ff */
[----:B------:R-:W-:Y:S02]  /*d490*/  ISETP.GE.U32.AND P0, PT, R2, 0x7ffffee0, PT ;  /* 0x7ffffee00200780c */ /* 0x000fe40003f06070 */
[----:B------:R-:W-:-:S04]  /*d4a0*/  IADD3 R2, R4, -0xa5, RZ ;  /* 0xffffff5b04027810 */ /* 0x000fc80007ffe0ff */
[----:B------:R-:W-:-:S07]  /*d4b0*/  ISETP.GE.U32.AND P4, PT, R2, 0x7ffffedc, PT ;  /* 0x7ffffedc0200780c */ /* 0x000fce0003f86070 */
[----:B------:R1:W-:Y:S04]  /*d4c0*/  LDGSTS.E [R252+0x50000], [R24.64], !P0 ;  /* 0x5000000018fc7fae */ /* 0x0003e8000c121848 */
[----:B------:R1:W-:Y:S04]  /*d4d0*/  LDGSTS.E [R252+0x50200], [R20.64], !P0 ;  /* 0x5020000014fc7fae */ /* 0x0003e8000c121848 */
[----:B------:R3:W-:Y:S02]  /*d4e0*/  LDGSTS.E [R252+0x50400], [R8.64], !P0 ;  /* 0x5040000008fc7fae */ /* 0x0007e4000c121848 */
[----:B---3--:R-:W-:-:S02]  /*d4f0*/  IMAD.WIDE R18, R0, 0x4, R18 ;  /* 0x0000000400127825 */ /* 0x008fc400078e0212 */
[----:B------:R4:W-:Y:S04]  /*d500*/  LDGSTS.E [R252+0x50600], [R6.64], !P0 ;  /* 0x5060000006fc7fae */ /* 0x0009e8000c121848 */
[----:B-1----:R-:W3:Y:S01]  /*d510*/  LDL.LU.64 R20, [R1+0x170] ;  /* 0x0001700001147983 */ /* 0x002ee20000300a00 */
[----:B------:R-:W-:-:S03]  /*d520*/  IMAD.WIDE R14, R0, 0x4, R14 ;  /* 0x00000004000e7825 */ /* 0x000fc600078e020e */
[----:B------:R-:W3:Y:S01]  /*d530*/  LDL.LU.64 R26, [R1+0x168] ;  /* 0x00016800011a7983 */ /* 0x000ee20000300a00 */
[----:B------:R-:W-:-:S03]  /*d540*/  IMAD.WIDE R8, R0, 0x4, R28 ;  /* 0x0000000400087825 */ /* 0x000fc600078e021c */
[----:B------:R-:W3:Y:S01]  /*d550*/  LDL.LU.64 R24, [R1+0x160] ;  /* 0x0001600001187983 */ /* 0x000ee20000300a00 */
[----:B------:R-:W-:-:S03]  /*d560*/  IADD3 R2, R4, -0xa9, RZ ;  /* 0xffffff5704027810 */ /* 0x000fc60007ffe0ff */
[----:B------:R-:W-:Y:S01]  /*d570*/  STL.64 [R1+0x1620], R18 ;  /* 0x0016201201007387 */ /* 0x000fe20000100a00 */
[----:B----4-:R-:W-:-:S03]  /*d580*/  IMAD.WIDE R6, R0, 0x4, R22 ;  /* 0x0000000400067825 */ /* 0x010fc600078e0216 */
[----:B------:R1:W-:Y:S04]  /*d590*/  STL.64 [R1+0x1618], R14 ;  /* 0x0016180e01007387 */ /* 0x0003e80000100a00 */
[----:B------:R4:W-:Y:S04]  /*d5a0*/  LDGSTS.E [R252+0x52000], [R18.64], !P4 ;  /* 0x5200000012fc7fae */ /* 0x0009e8000e121848 */
[----:B------:R1:W-:Y:S01]  /*d5b0*/  STL.64 [R1+0x1610], R8 ;  /* 0x0016100801007387 */ /* 0x0003e20000100a00 */
[----:B------:R-:W-:-:S03]  /*d5c0*/  ISETP.GE.U32.AND P1, PT, R2, 0x7ffffed8, PT ;  /* 0x7ffffed80200780c */ /* 0x000fc60003f26070 */
[----:B------:R1:W-:Y:S04]  /*d5d0*/  LDGSTS.E [R252+0x52200], [R14.64], !P4 ;  /* 0x522000000efc7fae */ /* 0x0003e8000e121848 */
[----:B------:R4:W-:Y:S04]  /*d5e0*/  STL.64 [R1+0x1608], R6 ;  /* 0x0016080601007387 */ /* 0x0009e80000100a00 */
[----:B------:R4:W-:Y:S04]  /*d5f0*/  LDGSTS.E [R252+0x52400], [R8.64], !P4 ;  /* 0x5240000008fc7fae */ /* 0x0009e8000e121848 */
[----:B-1----:R-:W3:Y:S01]  /*d600*/  LDL.LU.64 R14, [R1+0x138] ;  /* 0x00013800010e7983 */ /* 0x002ee20000300a00 */
[----:B------:R-:W-:-:S03]  /*d610*/  IMAD.WIDE R28, R0, 0x4, R16 ;  /* 0x00000004001c7825 */ /* 0x000fc600078e0210 */
[----:B------:R1:W-:Y:S01]  /*d620*/  LDGSTS.E [R252+0x52600], [R6.64], !P4 ;  /* 0x5260000006fc7fae */ /* 0x0003e2000e121848 */
[----:B------:R-:W-:-:S03]  /*d630*/  IMAD.WIDE R22, R0, 0x4, R12 ;  /* 0x0000000400167825 */ /* 0x000fc600078e020c */
[----:B------:R-:W3:Y:S04]  /*d640*/  LDL.LU.64 R12, [R1+0x130] ;  /* 0x00013000010c7983 */ /* 0x000ee80000300a00 */
[----:B----4-:R-:W4:Y:S01]  /*d650*/  LDL.LU.64 R18, [R1+0x128] ;  /* 0x0001280001127983 */ /* 0x010f220000300a00 */
[----:B------:R-:W-:-:S03]  /*d660*/  IMAD.WIDE R8, R0, 0x4, R30 ;  /* 0x0000000400087825 */ /* 0x000fc600078e021e */
[----:B------:R-:W-:Y:S04]  /*d670*/  STL.64 [R1+0x1600], R28 ;  /* 0x0016001c01007387 */ /* 0x000fe80000100a00 */
[----:B------:R-:W4:Y:S01]  /*d680*/  LDL.LU.64 R16, [R1+0x120] ;  /* 0x0001200001107983 */ /* 0x000f220000300a00 */
[----:B-1----:R-:W-:-:S03]  /*d690*/  IMAD.WIDE R6, R0, 0x4, R248 ;  /* 0x0000000400067825 */ /* 0x002fc600078e02f8 */
[----:B------:R2:W-:Y:S04]  /*d6a0*/  STL.64 [R1+0x15f8], R22 ;  /* 0x0015f81601007387 */ /* 0x0005e80000100a00 */
[----:B------:R1:W-:Y:S04]  /*d6b0*/  STL.64 [R1+0x15f0], R8 ;  /* 0x0015f00801007387 */ /* 0x0003e80000100a00 */
[----:B------:R1:W-:Y:S04]  /*d6c0*/  STL.64 [R1+0x15e8], R6 ;  /* 0x0015e80601007387 */ /* 0x0003e80000100a00 */
[----:B------:R-:W4:Y:S04]  /*d6d0*/  LDL.LU.64 R30, [R1+0xf8] ;  /* 0x0000f800011e7983 */ /* 0x000f280000300a00 */
[----:B------:R1:W-:Y:S04]  /*d6e0*/  LDGSTS.E [R252+0x54000], [R28.64], !P1 ;  /* 0x540000001cfc7fae */ /* 0x0003e8000c921848 */
[----:B------:R-:W4:Y:S04]  /*d6f0*/  LDL.LU.64 R248, [R1+0xf0] ;  /* 0x0000f00001f87983 */ /* 0x000f280000300a00 */
[----:B------:R2:W-:Y:S01]  /*d700*/  LDGSTS.E [R252+0x54200], [R22.64], !P1 ;  /* 0x5420000016fc7fae */ /* 0x0005e2000c921848 */
[----:B------:R-:W-:-:S03]  /*d710*/  IADD3 R2, R4, -0xad, RZ ;  /* 0xffffff5304027810 */ /* 0x000fc60007ffe0ff */
[----:B------:R1:W-:Y:S01]  /*d720*/  LDGSTS.E [R252+0x54400], [R8.64], !P1 ;  /* 0x5440000008fc7fae */ /* 0x0003e2000c921848 */
[----:B--2---:R-:W-:Y:S01]  /*d730*/  IMAD.WIDE R22, R0, 0x4, R250 ;  /* 0x0000000400167825 */ /* 0x004fe200078e02fa */
[----:B------:R-:W-:Y:S02]  /*d740*/  ISETP.GE.U32.AND P2, PT, R2, 0x7ffffed4, PT ;  /* 0x7ffffed40200780c */ /* 0x000fe40003f46070 */
[----:B------:R-:W2:Y:S01]  /*d750*/  LDL.LU.64 R250, [R1+0xe8] ;  /* 0x0000e80001fa7983 */ /* 0x000ea20000300a00 */
[----:B------:R-:W-:-:S03]  /*d760*/  IADD3 R2, R4, -0xb1, RZ ;  /* 0xffffff4f04027810 */ /* 0x000fc60007ffe0ff */
[----:B------:R1:W-:Y:S04]  /*d770*/  LDGSTS.E [R252+0x54600], [R6.64], !P1 ;  /* 0x5460000006fc7fae */ /* 0x0003e8000c921848 */
[----:B------:R1:W-:Y:S01]  /*d780*/  STL.64 [R1+0x15e0], R22 ;  /* 0x0015e01601007387 */ /* 0x0003e20000100a00 */
[----:B------:R-:W-:-:S03]  /*d790*/  ISETP.GE.U32.AND P6, PT, R2, 0x7ffffed0, PT ;  /* 0x7ffffed00200780c */ /* 0x000fc60003fc6070 */
[----:B------:R1:W-:Y:S01]  /*d7a0*/  LDGSTS.E [R252+0x56000], [R22.64], !P2 ;  /* 0x5600000016fc7fae */ /* 0x0003e2000d121848 */
[----:B---3--:R-:W-:-:S04]  /*d7b0*/  IMAD.WIDE R20, R0, 0x4, R20 ;  /* 0x0000000400147825 */ /* 0x008fc800078e0214 */
[C---:B-1----:R-:W-:Y:S01]  /*d7c0*/  IMAD.WIDE R8, R0.reuse, 0x4, R26 ;  /* 0x0000000400087825 */ /* 0x042fe200078e021a */
[----:B------:R1:W-:Y:S03]  /*d7d0*/  STL.64 [R1+0x15d8], R20 ;  /* 0x0015d81401007387 */ /* 0x0003e60000100a00 */
[C---:B------:R-:W-:Y:S01]  /*d7e0*/  IMAD.WIDE R6, R0.reuse, 0x4, R24 ;  /* 0x0000000400067825 */ /* 0x040fe200078e0218 */
[----:B------:R4:W-:Y:S04]  /*d7f0*/  STL.64 [R1+0x15d0], R8 ;  /* 0x0015d00801007387 */ /* 0x0009e80000100a00 */
[----:B------:R3:W-:Y:S04]  /*d800*/  STL.64 [R1+0x15c8], R6 ;  /* 0x0015c80601007387 */ /* 0x0007e80000100a00 */
[----:B------:R-:W2:Y:S04]  /*d810*/  LDL.LU.64 R28, [R1+0xe0] ;  /* 0x0000e000011c7983 */ /* 0x000ea80000300a00 */
[----:B------:R1:W-:Y:S04]  /*d820*/  LDGSTS.E [R252+0x56200], [R20.64], !P2 ;  /* 0x5620000014fc7fae */ /* 0x0003e8000d121848 */
[----:B------:R4:W-:Y:S04]  /*d830*/  LDGSTS.E [R252+0x56400], [R8.64], !P2 ;  /* 0x5640000008fc7fae */ /* 0x0009e8000d121848 */
[----:B------:R-:W2:Y:S04]  /*d840*/  LDL.LU.64 R26, [R1+0xb8] ;  /* 0x0000b800011a7983 */ /* 0x000ea80000300a00 */
[----:B------:R3:W-:Y:S04]  /*d850*/  LDGSTS.E [R252+0x56600], [R6.64], !P2 ;  /* 0x5660000006fc7fae */ /* 0x0007e8000d121848 */
[----:B------:R-:W2:Y:S01]  /*d860*/  LDL.LU.64 R24, [R1+0xb0] ;  /* 0x0000b00001187983 */ /* 0x000ea20000300a00 */
[----:B------:R-:W-:-:S03]  /*d870*/  IMAD.WIDE R14, R0, 0x4, R14 ;  /* 0x00000004000e7825 */ /* 0x000fc600078e020e */
[----:B------:R-:W2:Y:S04]  /*d880*/  LDL.LU.64 R22, [R1+0xa8] ;  /* 0x0000a80001167983 */ /* 0x000ea80000300a00 */
[----:B------:R3:W-:Y:S01]  /*d890*/  STL.64 [R1+0x15c0], R14 ;  /* 0x0015c00e01007387 */ /* 0x0007e20000100a00 */
[----:B------:R-:W-:-:S03]  /*d8a0*/  IMAD.WIDE R12, R0, 0x4, R12 ;  /* 0x00000004000c7825 */ /* 0x000fc600078e020c */
[----:B-1----:R-:W2:Y:S01]  /*d8b0*/  LDL.LU.64 R20, [R1+0xa0] ;  /* 0x0000a00001147983 */ /* 0x002ea20000300a00 */
[----:B----4-:R-:W-:-:S03]  /*d8c0*/  IMAD.WIDE R8, R0, 0x4, R18 ;  /* 0x0000000400087825 */ /* 0x010fc600078e0212 */
[----:B------:R1:W-:Y:S01]  /*d8d0*/  STL.64 [R1+0x15a8], R12 ;  /* 0x0015a80c01007387 */ /* 0x0003e20000100a00 */
[----:B---3--:R-:W-:-:S03]  /*d8e0*/  IMAD.WIDE R6, R0, 0x4, R16 ;  /* 0x0000000400067825 */ /* 0x008fc600078e0210 */
[----:B------:R3:W-:Y:S04]  /*d8f0*/  STL.64 [R1+0x15a0], R8 ;  /* 0x0015a00801007387 */ /* 0x0007e80000100a00 */
[----:B------:R4:W-:Y:S04]  /*d900*/  STL.64 [R1+0x1598], R6 ;  /* 0x0015980601007387 */ /* 0x0009e80000100a00 */
[----:B------:R-:W2:Y:S04]  /*d910*/  LDL.LU.64 R18, [R1+0x78] ;  /* 0x0000780001127983 */ /* 0x000ea80000300a00 */
[----:B------:R-:W2:Y:S01]  /*d920*/  LDL.LU.64 R16, [R1+0x70] ;  /* 0x0000700001107983 */ /* 0x000ea20000300a00 */
[----:B------:R-:W-:-:S03]  /*d930*/  IMAD.WIDE R34, R0, 0x4, R30 ;  /* 0x0000000400227825 */ /* 0x000fc600078e021e */
[----:B------:R1:W-:Y:S04]  /*d940*/  LDGSTS.E [R252+0x58000], [R14.64], !P6 ;  /* 0x580000000efc7fae */ /* 0x0003e8000f121848 */
[----:B------:R3:W-:Y:S01]  /*d950*/  LDGSTS.E [R252+0x58200], [R12.64], !P6 ;  /* 0x582000000cfc7fae */ /* 0x0007e2000f121848 */
[----:B------:R-:W-:-:S03]  /*d960*/  IMAD.WIDE R32, R0, 0x4, R248 ;  /* 0x0000000400207825 */ /* 0x000fc600078e02f8 */
[----:B------:R2:W-:Y:S04]  /*d970*/  LDGSTS.E [R252+0x58400], [R8.64], !P6 ;  /* 0x5840000008fc7fae */ /* 0x0005e8000f121848 */
[----:B-1----:R-:W2:Y:S04]  /*d980*/  LDL.LU.64 R14, [R1+0x68] ;  /* 0x00006800010e7983 */ /* 0x002ea80000300a00 */
[----:B---3--:R-:W3:Y:S04]  /*d990*/  LDL.LU.64 R12, [R1+0x60] ;  /* 0x00006000010c7983 */ /* 0x008ee80000300a00 */
[----:B------:R-:W3:Y:S04]  /*d9a0*/  LDL.LU.64 R248, [R1+0x38] ;  /* 0x0000380001f87983 */ /* 0x000ee80000300a00 */
[----:B------:R1:W-:Y:S01]  /*d9b0*/  STL.64 [R1+0x1590], R34 ;  /* 0x0015902201007387 */ /* 0x0003e20000100a00 */
[----:B------:R-:W-:-:S03]  /*d9c0*/  IADD3 R2, R4, -0xb5, RZ ;  /* 0xffffff4b04027810 */ /* 0x000fc60007ffe0ff */
[----:B------:R4:W-:Y:S01]  /*d9d0*/  LDGSTS.E [R252+0x58600], [R6.64], !P6 ;  /* 0x5860000006fc7fae */ /* 0x0009e2000f121848 */
[----:B--2---:R-:W-:-:S03]  /*d9e0*/  IMAD.WIDE R30, R0, 0x4, R250 ;  /* 0x00000004001e7825 */ /* 0x004fc600078e02fa */
[----:B------:R-:W2:Y:S04]  /*d9f0*/  LDL.LU.64 R250, [R1+0x30] ;  /* 0x0000300001fa7983 */ /* 0x000ea80000300a00 */
[----:B------:R1:W-:Y:S04]  /*da00*/  STL.64 [R1+0x1588], R32 ;  /* 0x0015882001007387 */ /* 0x0003e80000100a00 */
[----:B------:R-:W2:Y:S01]  /*da10*/  LDL.LU.64 R8, [R1+0x28] ;  /* 0x0000280001087983 */ /* 0x000ea20000300a00 */
[----:B------:R-:W-:Y:S02]  /*da20*/  ISETP.GE.U32.AND P5, PT, R2, 0x7ffffecc, PT ;  /* 0x7ffffecc0200780c */ /* 0x000fe40003fa6070 */
[----:B------:R-:W-:-:S04]  /*da30*/  IADD3 R2, R4, -0xb9, RZ ;  /* 0xffffff4704027810 */ /* 0x000fc80007ffe0ff */
[----:B------:R-:W-:Y:S01]  /*da40*/  ISETP.GE.U32.AND P3, PT, R2, 0x7ffffec8, PT ;  /* 0x7ffffec80200780c */ /* 0x000fe20003f66070 */
[----:B------:R1:W-:Y:S01]  /*da50*/  STL.64 [R1+0x1580], R30 ;  /* 0x0015801e01007387 */ /* 0x0003e20000100a00 */
[----:B------:R-:W-:-:S03]  /*da60*/  IADD3 R2, R4, -0xbd, RZ ;  /* 0xffffff4304027810 */ /* 0x000fc60007ffe0ff */
[----:B----4-:R-:W4:Y:S01]  /*da70*/  LDL.LU.64 R6, [R1+0x20] ;  /* 0x0000200001067983 */ /* 0x010f220000300a00 */
[----:B------:R-:W-:-:S03]  /*da80*/  ISETP.GE.U32.AND P0, PT, R2, 0x7ffffec4, PT ;  /* 0x7ffffec40200780c */ /* 0x000fc60003f06070 */
[----:B------:R1:W-:Y:S04]  /*da90*/  LDGSTS.E [R252+0x5a000], [R34.64], !P5 ;  /* 0x5a00000022fc7fae */ /* 0x0003e8000e921848 */
[----:B------:R1:W-:Y:S01]  /*daa0*/  LDGSTS.E [R252+0x5a200], [R32.64], !P5 ;  /* 0x5a20000020fc7fae */ /* 0x0003e2000e921848 */
[----:B------:R-:W-:-:S03]  /*dab0*/  IADD3 R2, R4, -0xc1, RZ ;  /* 0xffffff3f04027810 */ /* 0x000fc60007ffe0ff */
[----:B------:R1:W-:Y:S04]  /*dac0*/  LDGSTS.E [R252+0x5a400], [R30.64], !P5 ;  /* 0x5a4000001efc7fae */ /* 0x0003e8000e921848 */
[----:B-1----:R-:W4:Y:S04]  /*dad0*/  LDL.LU.64 R34, [R1+0x19c0] ;  /* 0x0019c00001227983 */ /* 0x002f280000300a00 */
[----:B------:R-:W4:Y:S01]  /*dae0*/  LDL.LU.64 R32, [R1+0x19b8] ;  /* 0x0019b80001207983 */ /* 0x000f220000300a00 */
[----:B------:R-:W-:-:S05]  /*daf0*/  IMAD.WIDE R28, R0, 0x4, R28 ;  /* 0x00000004001c7825 */ /* 0x000fca00078e021c */
[----:B------:R1:W-:Y:S04]  /*db00*/  STL.64 [R1+0x1578], R28 ;  /* 0x0015781c01007387 */ /* 0x0003e80000100a00 */
[----:B------:R-:W4:Y:S01]  /*db10*/  LDL.LU.64 R30, [R1+0x19b0] ;  /* 0x0019b000011e7983 */ /* 0x000f220000300a00 */
[----:B------:R-:W-:-:S03]  /*db20*/  IMAD.WIDE R26, R0, 0x4, R26 ;  /* 0x00000004001a7825 */ /* 0x000fc600078e021a */
[----:B------:R1:W-:Y:S01]  /*db30*/  LDGSTS.E [R252+0x5a600], [R28.64], !P5 ;  /* 0x5a6000001cfc7fae */ /* 0x0003e2000e921848 */
[----:B------:R-:W-:-:S03]  /*db40*/  IMAD.WIDE R24, R0, 0x4, R24 ;  /* 0x0000000400187825 */ /* 0x000fc600078e0218 */
[----:B------:R1:W-:Y:S01]  /*db50*/  LDGSTS.E [R252+0x5c000], [R26.64], !P3 ;  /* 0x5c0000001afc7fae */ /* 0x0003e2000d921848 */
[----:B------:R-:W-:-:S03]  /*db60*/  IMAD.WIDE R22, R0, 0x4, R22 ;  /* 0x0000000400167825 */ /* 0x000fc600078e0216 */
[----:B-1----:R-:W4:Y:S04]  /*db70*/  LDL.LU.64 R28, [R1+0x19a8] ;  /* 0x0019a800011c7983 */ /* 0x002f280000300a00 */
[----:B------:R1:W-:Y:S01]  /*db80*/  STL.64 [R1+0x1570], R26 ;  /* 0x0015701a01007387 */ /* 0x0003e20000100a00 */
[----:B------:R-:W-:-:S03]  /*db90*/  IMAD.WIDE R20, R0, 0x4, R20 ;  /* 0x0000000400147825 */ /* 0x000fc600078e0214 */
[----:B------:R1:W-:Y:S01]  /*dba0*/  STL.64 [R1+0x1568], R24 ;  /* 0x0015681801007387 */ /* 0x0003e20000100a00 */
[----:B------:R-:W-:-:S03]  /*dbb0*/  ISETP.GE.U32.AND P4, PT, R2, 0x7ffffec0, PT ;  /* 0x7ffffec00200780c */ /* 0x000fc60003f86070 */
[----:B------:R1:W-:Y:S04]  /*dbc0*/  LDGSTS.E [R252+0x5c200], [R24.64], !P3 ;  /* 0x5c20000018fc7fae */ /* 0x0003e8000d921848 */
[----:B-1----:R-:W4:Y:S04]  /*dbd0*/  LDL.LU.64 R26, [R1+0x19a0] ;  /* 0x0019a000011a7983 */ /* 0x002f280000300a00 */
[----:B------:R1:W-:Y:S04]  /*dbe0*/  STL.64 [R1+0x1560], R22 ;  /* 0x0015601601007387 */ /* 0x0003e80000100a00 */
[----:B------:R-:W4:Y:S01]  /*dbf0*/  LDL.LU.64 R24, [R1+0x1998] ;  /* 0x0019980001187983 */ /* 0x000f220000300a00 */
[----:B------:R-:W-:-:S03]  /*dc00*/  IMAD.WIDE R18, R0, 0x4, R18 ;  /* 0x0000000400127825 */ /* 0x000fc600078e0212 */
[----:B------:R1:W-:Y:S01]  /*dc10*/  STL.64 [R1+0x1558], R20 ;  /* 0x0015581401007387 */ /* 0x0003e20000100a00 */
[----:B------:R-:W-:-:S03]  /*dc20*/  IMAD.WIDE R16, R0, 0x4, R16 ;  /* 0x0000000400107825 */ /* 0x000fc600078e0210 */
[----:B------:R1:W-:Y:S04]  /*dc30*/  LDGSTS.E [R252+0x5c400], [R22.64], !P3 ;  /* 0x5c40000016fc7fae */ /* 0x0003e8000d921848 */
[----:B------:R3:W-:Y:S04]  /*dc40*/  LDGSTS.E [R252+0x5c600], [R20.64], !P3 ;  /* 0x5c60000014fc7fae */ /* 0x0007e8000d921848 */
[----:B------:R3:W-:Y:S04]  /*dc50*/  LDGSTS.E [R252+0x5e000], [R18.64], !P0 ;  /* 0x5e00000012fc7fae */ /* 0x0007e8000c121848 */
[----:B-1----:R-:W4:Y:S01]  /*dc60*/  LDL.LU.64 R22, [R1+0x1990] ;  /* 0x0019900001167983 */ /* 0x002f220000300a00 */
[----:B------:R-:W-:-:S03]  /*dc70*/  IMAD.WIDE R14, R0, 0x4, R14 ;  /* 0x00000004000e7825 */ /* 0x000fc600078e020e */
[----:B---3--:R-:W4:Y:S01]  /*dc80*/  LDL.LU.64 R20, [R1+0x1988] ;  /* 0x0019880001147983 */ /* 0x008f220000300a00 */
[----:B------:R-:W-:-:S03]  /*dc90*/  IMAD.WIDE R12, R0, 0x4, R12 ;  /* 0x00000004000c7825 */ /* 0x000fc600078e020c */
[----:B------:R1:W-:Y:S04]  /*dca0*/  STL.64 [R1+0x1550], R18 ;  /* 0x0015501201007387 */ /* 0x0003e80000100a00 */
[----:B------:R1:W-:Y:S01]  /*dcb0*/  STL.64 [R1+0x1548], R16 ;  /* 0x0015481001007387 */ /* 0x0003e20000100a00 */
[----:B------:R-:W-:-:S03]  /*dcc0*/  IMAD.WIDE R248, R0, 0x4, R248 ;  /* 0x0000000400f87825 */ /* 0x000fc600078e02f8 */
[----:B------:R1:W-:Y:S04]  /*dcd0*/  LDGSTS.E [R252+0x5e200], [R16.64], !P0 ;  /* 0x5e20000010fc7fae */ /* 0x0003e8000c121848 */
[----:B-1----:R-:W4:Y:S04]  /*dce0*/  LDL.LU.64 R18, [R1+0x1980] ;  /* 0x0019800001127983 */ /* 0x002f280000300a00 */
[----:B------:R1:W-:Y:S04]  /*dcf0*/  STL.64 [R1+0x1540], R14 ;  /* 0x0015400e01007387 */ /* 0x0003e80000100a00 */
[----:B------:R-:W4:Y:S04]  /*dd00*/  LDL.LU.64 R16, [R1+0x1978] ;  /* 0x0019780001107983 */ /* 0x000f280000300a00 */
[----:B------:R1:W-:Y:S04]  /*dd10*/  STL.64 [R1+0x1538], R12 ;  /* 0x0015380c01007387 */ /* 0x0003e80000100a00 */
[----:B------:R1:W-:Y:S04]  /*dd20*/  LDGSTS.E [R252+0x5e400], [R14.64], !P0 ;  /* 0x5e4000000efc7fae */ /* 0x0003e8000c121848 */
[----:B------:R1:W-:Y:S04]  /*dd30*/  LDGSTS.E [R252+0x5e600], [R12.64], !P0 ;  /* 0x5e6000000cfc7fae */ /* 0x0003e8000c121848 */
[----:B------:R2:W-:Y:S04]  /*dd40*/  LDGSTS.E [R252+0x60000], [R248.64], !P4 ;  /* 0x60000000f8fc7fae */ /* 0x0005e8000e121848 */
[----:B-1----:R-:W4:Y:S04]  /*dd50*/  LDL.LU.64 R14, [R1+0x1970] ;  /* 0x00197000010e7983 */ /* 0x002f280000300a00 */
[----:B------:R-:W4:Y:S04]  /*dd60*/  LDL.LU.64 R12, [R1+0x1968] ;  /* 0x00196800010c7983 */ /* 0x000f280000300a00 */
[----:B------:R1:W-:Y:S01]  /*dd70*/  STL.64 [R1+0x1530], R248 ;  /* 0x001530f801007387 */ /* 0x0003e20000100a00 */
[----:B--2---:R-:W-:-:S05]  /*dd80*/  IMAD.WIDE R250, R0, 0x4, R250 ;  /* 0x0000000400fa7825 */ /* 0x004fca00078e02fa */
[----:B------:R2:W-:Y:S01]  /*dd90*/  STL.64 [R1+0x1528], R250 ;  /* 0x001528fa01007387 */ /* 0x0005e20000100a00 */
[----:B------:R-:W-:-:S03]  /*dda0*/  IMAD.WIDE R8, R0, 0x4, R8 ;  /* 0x0000000400087825 */ /* 0x000fc600078e0208 */
[----:B-1----:R-:W3:Y:S04]  /*ddb0*/  LDL.LU.64 R248, [R1+0x1960] ;  /* 0x0019600001f87983 */ /* 0x002ee80000300a00 */
[----:B------:R-:W-:Y:S04]  /*ddc0*/  STL.64 [R1+0x1520], R8 ;  /* 0x0015200801007387 */ /* 0x000fe80000100a00 */
[----:B------:R2:W-:Y:S01]  /*ddd0*/  LDGSTS.E [R252+0x60200], [R250.64], !P4 ;  /* 0x60200000fafc7fae */ /* 0x0005e2000e121848 */
[----:B------:R-:W-:Y:S01]  /*dde0*/  IADD3 R2, R4, -0xc5, RZ ;  /* 0xffffff3b04027810 */ /* 0x000fe20007ffe0ff */
[----:B----4-:R-:W-:-:S02]  /*ddf0*/  IMAD.WIDE R6, R0, 0x4, R6 ;  /* 0x0000000400067825 */ /* 0x010fc400078e0206 */
[----:B------:R1:W-:Y:S04]  /*de00*/  LDGSTS.E [R252+0x60400], [R8.64], !P4 ;  /* 0x6040000008fc7fae */ /* 0x0003e8000e121848 */
[----:B--2---:R-:W2:Y:S01]  /*de10*/  LDL.LU.64 R250, [R1+0x1958] ;  /* 0x0019580001fa7983 */ /* 0x004ea20000300a00 */
[----:B------:R-:W-:Y:S02]  /*de20*/  ISETP.GE.U32.AND P1, PT, R2, 0x7ffffebc, PT ;  /* 0x7ffffebc0200780c */ /* 0x000fe40003f26070 */
[----:B------:R-:W-:Y:S01]  /*de30*/  IADD3 R2, R4, -0xc9, RZ ;  /* 0xffffff3704027810 */ /* 0x000fe20007ffe0ff */
[----:B------:R4:W-:Y:S03]  /*de40*/  LDGSTS.E [R252+0x60600], [R6.64], !P4 ;  /* 0x6060000006fc7fae */ /* 0x0009e6000e121848 */
[----:B------:R-:W-:-:S02]  /*de50*/  ISETP.GE.U32.AND P2, PT, R2, 0x7ffffeb8, PT ;  /* 0x7ffffeb80200780c */ /* 0x000fc40003f46070 */
[----:B------:R-:W-:Y:S01]  /*de60*/  IADD3 R2, R4, -0xcd, RZ ;  /* 0xffffff3304027810 */ /* 0x000fe20007ffe0ff */
[----:B------:R4:W-:Y:S03]  /*de70*/  STL.64 [R1+0x1518], R6 ;  /* 0x0015180601007387 */ /* 0x0009e60000100a00 */
[----:B------:R-:W-:Y:S02]  /*de80*/  ISETP.GE.U32.AND P6, PT, R2, 0x7ffffeb4, PT ;  /* 0x7ffffeb40200780c */ /* 0x000fe40003fc6070 */
[----:B------:R-:W-:-:S04]  /*de90*/  IADD3 R2, R4, -0xd1, RZ ;  /* 0xffffff2f04027810 */ /* 0x000fc80007ffe0ff */
[----:B------:R-:W-:Y:S02]  /*dea0*/  ISETP.GE.U32.AND P5, PT, R2, 0x7ffffeb0, PT ;  /* 0x7ffffeb00200780c */ /* 0x000fe40003fa6070 */
[----:B------:R-:W-:-:S04]  /*deb0*/  IADD3 R2, R4, -0xd5, RZ ;  /* 0xffffff2b04027810 */ /* 0x000fc80007ffe0ff */
[----:B------:R-:W-:Y:S02]  /*dec0*/  ISETP.GE.U32.AND P3, PT, R2, 0x7ffffeac, PT ;  /* 0x7ffffeac0200780c */ /* 0x000fe40003f66070 */
[----:B------:R-:W-:-:S04]  /*ded0*/  IADD3 R2, R4, -0xd9, RZ ;  /* 0xffffff2704027810 */ /* 0x000fc80007ffe0ff */
[----:B------:R-:W-:Y:S02]  /*dee0*/  ISETP.GE.U32.AND P0, PT, R2, 0x7ffffea8, PT ;  /* 0x7ffffea80200780c */ /* 0x000fe40003f06070 */
[----:B------:R-:W-:-:S04]  /*def0*/  IADD3 R2, R4, -0xdd, RZ ;  /* 0xffffff2304027810 */ /* 0x000fc80007ffe0ff */
[----:B------:R-:W-:Y:S02]  /*df00*/  ISETP.GE.U32.AND P4, PT, R2, 0x7ffffea4, PT ;  /* 0x7ffffea40200780c */ /* 0x000fe40003f86070 */
[----:B------:R-:W-:Y:S01]  /*df10*/  IADD3 R2, R4, -0xe1, RZ ;  /* 0xffffff1f04027810 */ /* 0x000fe20007ffe0ff */
[----:B----4-:R-:W-:-:S04]  /*df20*/  IMAD.WIDE R6, R0, 0x4, R14 ;  /* 0x0000000400067825 */ /* 0x010fc800078e020e */
[----:B-1----:R-:W-:-:S04]  /*df30*/  IMAD.WIDE R8, R0, 0x4, R12 ;  /* 0x0000000400087825 */ /* 0x002fc800078e020c */
[----:B------:R-:W-:-:S04]  /*df40*/  IMAD.WIDE R14, R0, 0x4, R16 ;  /* 0x00000004000e7825 */ /* 0x000fc800078e0210 */
[----:B------:R-:W-:-:S04]  /*df50*/  IMAD.WIDE R12, R0, 0x4, R18 ;  /* 0x00000004000c7825 */ /* 0x000fc800078e0212 */
[----:B------:R-:W-:-:S04]  /*df60*/  IMAD.WIDE R18, R0, 0x4, R112 ;  /* 0x0000000400127825 */ /* 0x000fc800078e0270 */
[----:B------:R-:W-:-:S04]  /*df70*/  IMAD.WIDE R16, R0, 0x4, R114 ;  /* 0x0000000400107825 */ /* 0x000fc800078e0272 */
[----:B---3--:R-:W-:-:S04]  /*df80*/  IMAD.WIDE R248, R0, 0x4, R248 ;  /* 0x0000000400f87825 */ /* 0x008fc800078e02f8 */
[----:B--2---:R-:W-:-:S05]  /*df90*/  IMAD.WIDE R250, R0, 0x4, R250 ;  /* 0x0000000400fa7825 */ /* 0x004fca00078e02fa */
[----:B------:R-:W-:Y:S04]  /*dfa0*/  STL.64 [R1+0x1510], R250 ;  /* 0x001510fa01007387 */ /* 0x000fe80000100a00 */
[----:B------:R1:W-:Y:S04]  /*dfb0*/  LDGSTS.E [R252+0x62000], [R250.64], !P1 ;  /* 0x62000000fafc7fae */ /* 0x0003e8000c921848 */
[----:B------:R-:W-:Y:S04]  /*dfc0*/  STL.64 [R1+0x1508], R248 ;  /* 0x001508f801007387 */ /* 0x000fe80000100a00 */
[----:B------:R3:W-:Y:S04]  /*dfd0*/  LDGSTS.E [R252+0x62200], [R248.64], !P1 ;  /* 0x62200000f8fc7fae */ /* 0x0007e8000c921848 */
[----:B------:R3:W-:Y:S04]  /*dfe0*/  STL.64 [R1+0x1500], R8 ;  /* 0x0015000801007387 */ /* 0x0007e80000100a00 */
[----:B------:R3:W-:Y:S04]  /*dff0*/  LDGSTS.E [R252+0x62400], [R8.64], !P1 ;  /* 0x6240000008fc7fae */ /* 0x0007e8000c921848 */
[----:B------:R4:W-:Y:S04]  /*e000*/  STL.64 [R1+0x14f8], R6 ;  /* 0x0014f80601007387 */ /* 0x0009e80000100a00 */
[----:B------:R4:W-:Y:S01]  /*e010*/  LDGSTS.E [R252+0x62600], [R6.64], !P1 ;  /* 0x6260000006fc7fae */ /* 0x0009e2000c921848 */
[----:B---3--:R-:W-:-:S03]  /*e020*/  IMAD.WIDE R8, R0, 0x4, R20 ;  /* 0x0000000400087825 */ /* 0x008fc600078e0214 */
[----:B------:R3:W-:Y:S04]  /*e030*/  STL.64 [R1+0x14f0], R14 ;  /* 0x0014f00e01007387 */ /* 0x0007e80000100a00 */
[----:B------:R3:W-:Y:S01]  /*e040*/  LDGSTS.E [R252+0x64000], [R14.64], !P2 ;  /* 0x640000000efc7fae */ /* 0x0007e2000d121848 */
[----:B----4-:R-:W-:-:S03]  /*e050*/  IMAD.WIDE R6, R0, 0x4, R22 ;  /* 0x0000000400067825 */ /* 0x010fc600078e0216 */
        /* <DEDUP_REMOVED lines=39> */
[----:B------:R3:W-:Y:S01]  /*e2d0*/  STL.64 [R1+0x1480], R8 ;  /* 0x0014800801007387 */ /* 0x0007e20000100a00 */
[----:B------:R-:W-:-:S03]  /*e2e0*/  ISETP.GE.U32.AND P1, PT, R2, 0x7ffffea0, PT ;  /* 0x7ffffea00200780c */ /* 0x000fc60003f26070 */
[----:B------:R3:W-:Y:S01]  /*e2f0*/  LDGSTS.E [R252+0x6a400], [R8.64], !P3 ;  /* 0x6a40000008fc7fae */ /* 0x0007e2000d921848 */
[----:B----4-:R-:W-:-:S03]  /*e300*/  IMAD.WIDE R12, R0, 0x4, R50 ;  /* 0x00000004000c7825 */ /* 0x010fc600078e0232 */
[----:B------:R4:W-:Y:S04]  /*e310*/  STL.64 [R1+0x1478], R6 ;  /* 0x0014780601007387 */ /* 0x0009e80000100a00 */
[----:B------:R4:W-:Y:S01]  /*e320*/  LDGSTS.E [R252+0x6a600], [R6.64], !P3 ;  /* 0x6a60000006fc7fae */ /* 0x0009e2000d921848 */
[----:B---3--:R-:W-:-:S03]  /*e330*/  IMAD.WIDE R8, R0, 0x4, R52 ;  /* 0x0000000400087825 */ /* 0x008fc600078e0234 */
[----:B------:R3:W-:Y:S01]  /*e340*/  STL.64 [R1+0x1470], R14 ;  /* 0x0014700e01007387 */ /* 0x0007e20000100a00 */
[----:B------:R-:W-:-:S03]  /*e350*/  IADD3 R2, R4, -0xe5, RZ ;  /* 0xffffff1b04027810 */ /* 0x000fc60007ffe0ff */
        /* <DEDUP_REMOVED lines=76> */
[----:B------:R4:W-:Y:S01]  /*e820*/  STL.64 [R1+0x13b8], R6 ;  /* 0x0013b80601007387 */ /* 0x0009e20000100a00 */
[----:B------:R-:W-:-:S03]  /*e830*/  ISETP.GE.U32.AND P0, PT, R2, 0x7ffffe8c, PT ;  /* 0x7ffffe8c0200780c */ /* 0x000fc60003f06070 */
        /* <DEDUP_REMOVED lines=14> */
[----:B------:R-:W-:Y:S04]  /*e920*/  STL.64 [R1+0x1390], R14 ;  /* 0x0013900e01007387 */ /* 0x000fe80000100a00 */
[----:B------:R-:W-:Y:S01]  /*e930*/  STL.64 [R1+0x1378], R12 ;  /* 0x0013780c01007387 */ /* 0x000fe20000100a00 */
[----:B----4-:R-:W-:-:S03]  /*e940*/  IMAD.WIDE R6, R0, 0x4, R110 ;  /* 0x0000000400067825 */ /* 0x010fc600078e026e */
[----:B------:R3:W-:Y:S04]  /*e950*/  STL.64 [R1+0x1368], R8 ;  /* 0x0013680801007387 */ /* 0x0007e80000100a00 */
[----:B------:R4:W-:Y:S04]  /*e960*/  STL.64 [R1+0x1358], R6 ;  /* 0x0013580601007387 */ /* 0x0009e80000100a00 */
[----:B-1----:R-:W2:Y:S04]  /*e970*/  LDL.LU.64 R250, [R1+0x528] ;  /* 0x0005280001fa7983 */ /* 0x002ea80000300a00 */
[----:B------:R1:W-:Y:S04]  /*e980*/  LDGSTS.E [R252+0x7a000], [R14.64], !P0 ;  /* 0x7a0000000efc7fae */ /* 0x0003e8000c121848 */
[----:B------:R1:W-:Y:S01]  /*e990*/  LDGSTS.E [R252+0x7a200], [R12.64], !P0 ;  /* 0x7a2000000cfc7fae */ /* 0x0003e2000c121848 */
[----:B------:R-:W-:-:S03]  /*e9a0*/  IADD3 R2, R4, -0xf9, RZ ;  /* 0xffffff0704027810 */ /* 0x000fc60007ffe0ff */
[----:B------:R3:W-:Y:S01]  /*e9b0*/  LDGSTS.E [R252+0x7a400], [R8.64], !P0 ;  /* 0x7a40000008fc7fae */ /* 0x0007e2000c121848 */
[----:B------:R-:W-:-:S03]  /*e9c0*/  ISETP.GE.U32.AND P4, PT, R2, 0x7ffffe88, PT ;  /* 0x7ffffe880200780c */ /* 0x000fc60003f86070 */
[----:B------:R4:W-:Y:S04]  /*e9d0*/  LDGSTS.E [R252+0x7a600], [R6.64], !P0 ;  /* 0x7a60000006fc7fae */ /* 0x0009e8000c121848 */
[----:B---3--:R-:W3:Y:S04]  /*e9e0*/  LDL.LU.64 R8, [R1+0x520] ;  /* 0x0005200001087983 */ /* 0x008ee80000300a00 */
[----:B------:R-:W3:Y:S04]  /*e9f0*/  LDL.LU.64 R20, [R1+0x518] ;  /* 0x0005180001147983 */ /* 0x000ee80000300a00 */
[----:B----4-:R-:W4:Y:S01]  /*ea00*/  LDL.LU.64 R6, [R1+0x510] ;  /* 0x0005100001067983 */ /* 0x010f220000300a00 */
[----:B-1----:R-:W-:-:S04]  /*ea10*/  IMAD.WIDE R14, R0, 0x4, R116 ;  /* 0x00000004000e7825 */ /* 0x002fc800078e0274 */
[----:B------:R-:W-:Y:S01]  /*ea20*/  IMAD.WIDE R12, R0, 0x4, R118 ;  /* 0x00000004000c7825 */ /* 0x000fe200078e0276 */
[----:B------:R1:W-:Y:S04]  /*ea30*/  STL.64 [R1+0x1348], R18 ;  /* 0x0013481201007387 */ /* 0x0003e80000100a00 */
[----:B------:R1:W-:Y:S04]  /*ea40*/  STL.64 [R1+0x1338], R16 ;  /* 0x0013381001007387 */ /* 0x0003e80000100a00 */
[----:B------:R1:W-:Y:S04]  /*ea50*/  STL.64 [R1+0x1328], R14 ;  /* 0x0013280e01007387 */ /* 0x0003e80000100a00 */
[----:B------:R1:W-:Y:S04]  /*ea60*/  STL.64 [R1+0x1318], R12 ;  /* 0x0013180c01007387 */ /* 0x0003e80000100a00 */
[----:B------:R1:W-:Y:S04]  /*ea70*/  LDGSTS.E [R252+0x7c000], [R18.64], !P4 ;  /* 0x7c00000012fc7fae */ /* 0x0003e8000e121848 */
[----:B------:R-:W4:Y:S04]  /*ea80*/  LDL.LU.64 R22, [R1+0x4c8] ;  /* 0x0004c80001167983 */ /* 0x000f280000300a00 */
[----:B------:R-:W1:Y:S04]  /*ea90*/  S2R R11, SR_TID.X ;  /* 0x00000000000b7919 */ /* 0x000e680000002100 */
[----:B-1----:R-:W4:Y:S01]  /*eaa0*/  LDL.LU.64 R18, [R1+0x4c0] ;  /* 0x0004c00001127983 */ /* 0x002f220000300a00 */
[----:B------:R-:W-:Y:S01]  /*eab0*/  IADD3 R2, R4, -0xfd, RZ ;  /* 0xffffff0304027810 */ /* 0x000fe20007ffe0ff */
[----:B------:R-:W-:-:S02]  /*eac0*/  IMAD.WIDE R28, R0, 0x4, R120 ;  /* 0x00000004001c7825 */ /* 0x000fc400078e0278 */
[----:B------:R1:W-:Y:S01]  /*ead0*/  LDGSTS.E [R252+0x7c200], [R16.64], !P4 ;  /* 0x7c20000010fc7fae */ /* 0x0003e2000e121848 */
[----:B------:R-:W-:Y:S01]  /*eae0*/  ISETP.GE.U32.AND P1, PT, R2, 0x7ffffe84, PT ;  /* 0x7ffffe840200780c */ /* 0x000fe20003f26070 */
[C---:B------:R-:W-:Y:S02]  /*eaf0*/  IMAD.WIDE R26, R0.reuse, 0x4, R122 ;  /* 0x00000004001a7825 */ /* 0x040fe400078e027a */
[----:B------:R1:W-:Y:S02]  /*eb00*/  LDGSTS.E [R252+0x7c400], [R14.64], !P4 ;  /* 0x7c4000000efc7fae */ /* 0x0003e4000e121848 */
[----:B------:R-:W-:Y:S02]  /*eb10*/  IMAD.WIDE R24, R0, 0x4, R124 ;  /* 0x0000000400187825 */ /* 0x000fe400078e027c */
[----:B------:R1:W-:Y:S01]  /*eb20*/  LDGSTS.E [R252+0x7c600], [R12.64], !P4 ;  /* 0x7c6000000cfc7fae */ /* 0x0003e2000e121848 */
[----:B------:R-:W-:-:S03]  /*eb30*/  IADD3 R2, R4, -0x82, RZ ;  /* 0xffffff7e04027810 */ /* 0x000fc60007ffe0ff */
[----:B-1----:R-:W4:Y:S04]  /*eb40*/  LDL.LU.64 R16, [R1+0x4b8] ;  /* 0x0004b80001107983 */ /* 0x002f280000300a00 */
[----:B------:R-:W4:Y:S01]  /*eb50*/  LDL.LU.64 R14, [R1+0x4b0] ;  /* 0x0004b000010e7983 */ /* 0x000f220000300a00 */
[----:B------:R-:W-:Y:S01]  /*eb60*/  LOP3.LUT R11, R11, 0x7f, RZ, 0xc0, !PT ;  /* 0x0000007f0b0b7812 */ /* 0x000fe200078ec0ff */
[----:B------:R-:W-:Y:S02]  /*eb70*/  IMAD.WIDE R12, R0, 0x4, R126 ;  /* 0x00000004000c7825 */ /* 0x000fe400078e027e */
[----:B------:R-:W-:Y:S04]  /*eb80*/  STL.64 [R1+0x1308], R28 ;  /* 0x0013081c01007387 */ /* 0x000fe80000100a00 */
[----:B------:R1:W-:Y:S01]  /*eb90*/  LDGSTS.E [R252+0x7e000], [R28.64], !P1 ;  /* 0x7e0000001cfc7fae */ /* 0x0003e2000c921848 */
[----:B------:R-:W-:-:S03]  /*eba0*/  ISETP.GE.U32.AND P2, PT, R2, 0x7ffffeff, PT ;  /* 0x7ffffeff0200780c */ /* 0x000fc60003f46070 */
[----:B------:R-:W-:Y:S04]  /*ebb0*/  STL.64 [R1+0x12f8], R26 ;  /* 0x0012f81a01007387 */ /* 0x000fe80000100a00 */
[----:B------:R2:W-:Y:S04]  /*ebc0*/  LDGSTS.E [R252+0x7e200], [R26.64], !P1 ;  /* 0x7e2000001afc7fae */ /* 0x0005e8000c921848 */
[----:B------:R-:W-:Y:S04]  /*ebd0*/  STL.64 [R1+0x12e8], R24 ;  /* 0x0012e81801007387 */ /* 0x000fe80000100a00 */
[----:B------:R3:W-:Y:S01]  /*ebe0*/  LDGSTS.E [R252+0x7e400], [R24.64], !P1 ;  /* 0x7e40000018fc7fae */ /* 0x0007e2000c921848 */
[----:B------:R-:W-:-:S03]  /*ebf0*/  IMAD.SHL.U32 R11, R11, 0x4, RZ ;  /* 0x000000040b0b7824 */ /* 0x000fc600078e00ff */
[----:B------:R1:W-:Y:S04]  /*ec00*/  STL.64 [R1+0x12d8], R12 ;  /* 0x0012d80c01007387 */ /* 0x0003e80000100a00 */
[----:B------:R1:W-:Y:S01]  /*ec10*/  LDGSTS.E [R252+0x7e600], [R12.64], !P1 ;  /* 0x7e6000000cfc7fae */ /* 0x0003e2000c921848 */
[----:B------:R-:W-:-:S03]  /*ec20*/  LOP3.LUT R11, R11, 0x20, RZ, 0x3c, !PT ;  /* 0x000000200b0b7812 */ /* 0x000fc600078e3cff */
[----:B-1----:R-:W4:Y:S04]  /*ec30*/  LDL.LU.64 R12, [R1+0x468] ;  /* 0x00046800010c7983 */ /* 0x002f280000300a00 */
[----:B------:R-:W4:Y:S01]  /*ec40*/  LDL.LU.64 R248, [R1+0x460] ;  /* 0x0004600001f87983 */ /* 0x000f220000300a00 */
[----:B--2---:R-:W-:-:S05]  /*ec50*/  IMAD.WIDE R26, R0, 0x4, R250 ;  /* 0x00000004001a7825 */ /* 0x004fca00078e02fa */
[----:B------:R-:W-:Y:S04]  /*ec60*/  STL.64 [R1+0x12c8], R26 ;  /* 0x0012c81a01007387 */ /* 0x000fe80000100a00 */
[----:B------:R-:W2:Y:S04]  /*ec70*/  LDL.LU.64 R250, [R1+0x458] ;  /* 0x0004580001fa7983 */ /* 0x000ea80000300a00 */
[----:B------:R1:W-:Y:S01]  /*ec80*/  LDGSTS.E [R11+0x40800], [R26.64], !P2 ;  /* 0x408000001a0b7fae */ /* 0x0003e2000d121848 */
[----:B---3--:R-:W-:-:S03]  /*ec90*/  IMAD.WIDE R24, R0, 0x4, R8 ;  /* 0x0000000400187825 */ /* 0x008fc600078e0208 */
[----:B------:R-:W3:Y:S01]  /*eca0*/  LDL.LU.64 R8, [R1+0x450] ;  /* 0x0004500001087983 */ /* 0x000ee20000300a00 */
[----:B------:R-:W-:-:S04]  /*ecb0*/  IMAD.WIDE R20, R0, 0x4, R20 ;  /* 0x0000000400147825 */ /* 0x000fc800078e0214 */
[C---:B----4-:R-:W-:Y:S01]  /*ecc0*/  IMAD.WIDE R6, R0.reuse, 0x4, R6 ;  /* 0x0000000400067825 */ /* 0x050fe200078e0206 */
[----:B------:R4:W-:Y:S04]  /*ecd0*/  STL.64 [R1+0x12c0], R24 ;  /* 0x0012c01801007387 */ /* 0x0009e80000100a00 */
[----:B------:R1:W-:Y:S04]  /*ece0*/  STL.64 [R1+0x12b8], R20 ;  /* 0x0012b81401007387 */ /* 0x0003e80000100a00 */
[----:B------:R4:W-:Y:S04]  /*ecf0*/  LDGSTS.E [R11+0x40a00], [R24.64], !P2 ;  /* 0x40a00000180b7fae */ /* 0x0009e8000d121848 */
[----:B------:R1:W-:Y:S04]  /*ed00*/  STL.64 [R1+0x12b0], R6 ;  /* 0x0012b00601007387 */ /* 0x0003e80000100a00 */
[----:B------:R1:W-:Y:S04]  /*ed10*/  LDGSTS.E [R11+0x40c00], [R20.64], !P2 ;  /* 0x40c00000140b7fae */ /* 0x0003e8000d121848 */
[----:B----4-:R-:W4:Y:S04]  /*ed20*/  LDL.LU.64 R24, [R1+0x408] ;  /* 0x0004080001187983 */ /* 0x010f280000300a00 */
[----:B------:R1:W-:Y:S04]  /*ed30*/  LDGSTS.E [R11+0x40e00], [R6.64], !P2 ;  /* 0x40e00000060b7fae */ /* 0x0003e8000d121848 */
[----:B-1----:R-:W4:Y:S01]  /*ed40*/  LDL.LU.64 R20, [R1+0x400] ;  /* 0x0004000001147983 */ /* 0x002f220000300a00 */
[----:B------:R-:W-:-:S03]  /*ed50*/  IMAD.WIDE R26, R0, 0x4, R22 ;  /* 0x00000004001a7825 */ /* 0x000fc600078e0216 */
[----:B------:R-:W4:Y:S01]  /*ed60*/  LDL.LU.64 R6, [R1+0x3f8] ;  /* 0x0003f80001067983 */ /* 0x000f220000300a00 */
[----:B------:R-:W-:-:S03]  /*ed70*/  IMAD.WIDE R22, R0, 0x4, R18 ;  /* 0x0000000400167825 */ /* 0x000fc600078e0212 */
[----:B------:R-:W4:Y:S01]  /*ed80*/  LDL.LU.64 R18, [R1+0x3f0] ;  /* 0x0003f00001127983 */ /* 0x000f220000300a00 */
[----:B------:R-:W-:-:S04]  /*ed90*/  IADD3 R2, R4, -0x86, RZ ;  /* 0xffffff7a04027810 */ /* 0x000fc80007ffe0ff */
[----:B------:R-:W-:Y:S02]  /*eda0*/  ISETP.GE.U32.AND P6, PT, R2, 0x7ffffefb, PT ;  /* 0x7ffffefb0200780c */ /* 0x000fe40003fc6070 */
[----:B------:R-:W-:Y:S01]  /*edb0*/  IADD3 R2, R4, -0x8a, RZ ;  /* 0xffffff7604027810 */ /* 0x000fe20007ffe0ff */
[----:B------:R-:W-:Y:S01]  /*edc0*/  IMAD.WIDE R16, R0, 0x4, R16 ;  /* 0x0000000400107825 */ /* 0x000fe200078e0210 */
[----:B------:R-:W-:Y:S02]  /*edd0*/  STL.64 [R1+0x12a8], R26 ;  /* 0x0012a81a01007387 */ /* 0x000fe40000100a00 */
[----:B------:R-:W-:Y:S01]  /*ede0*/  ISETP.GE.U32.AND P5, PT, R2, 0x7ffffef7, PT ;  /* 0x7ffffef70200780c */ /* 0x000fe20003fa6070 */
[----:B------:R-:W-:Y:S01]  /*edf0*/  IMAD.WIDE R14, R0, 0x4, R14 ;  /* 0x00000004000e7825 */ /* 0x000fe200078e020e */
[----:B------:R1:W-:Y:S05]  /*ee00*/  STL.64 [R1+0x12a0], R22 ;  /* 0x0012a01601007387 */ /* 0x0003ea0000100a00 */
[----:B------:R2:W-:Y:S04]  /*ee10*/  LDGSTS.E [R11+0x42800], [R26.64], !P6 ;  /* 0x428000001a0b7fae */ /* 0x0005e8000f121848 */
[----:B------:R1:W-:Y:S04]  /*ee20*/  STL.64 [R1+0x1298], R16 ;  /* 0x0012981001007387 */ /* 0x0003e80000100a00 */
[----:B------:R1:W-:Y:S04]  /*ee30*/  LDGSTS.E [R11+0x42a00], [R22.64], !P6 ;  /* 0x42a00000160b7fae */ /* 0x0003e8000f121848 */
[----:B------:R1:W-:Y:S04]  /*ee40*/  STL.64 [R1+0x1290], R14 ;  /* 0x0012900e01007387 */ /* 0x0003e80000100a00 */
[----:B------:R1:W-:Y:S04]  /*ee50*/  LDGSTS.E [R11+0x42c00], [R16.64], !P6 ;  /* 0x42c00000100b7fae */ /* 0x0003e8000f121848 */
[----:B-1----:R-:W4:Y:S04]  /*ee60*/  LDL.LU.64 R22, [R1+0x3a8] ;  /* 0x0003a80001167983 */ /* 0x002f280000300a00 */
[----:B------:R1:W-:Y:S04]  /*ee70*/  LDGSTS.E [R11+0x42e00], [R14.64], !P6 ;  /* 0x42e000000e0b7fae */ /* 0x0003e8000f121848 */
[----:B------:R-:W4:Y:S01]  /*ee80*/  LDL.LU.64 R16, [R1+0x3a0] ;  /* 0x0003a00001107983 */ /* 0x000f220000300a00 */
[----:B------:R-:W-:-:S03]  /*ee90*/  IADD3 R2, R4, -0x8e, RZ ;  /* 0xffffff7204027810 */ /* 0x000fc60007ffe0ff */
[----:B-1----:R-:W4:Y:S01]  /*eea0*/  LDL.LU.64 R14, [R1+0x390] ;  /* 0x00039000010e7983 */ /* 0x002f220000300a00 */
[----:B------:R-:W-:-:S03]  /*eeb0*/  IMAD.WIDE R30, R0, 0x4, R12 ;  /* 0x00000004001e7825 */ /* 0x000fc600078e020c */
[----:B------:R-:W4:Y:S01]  /*eec0*/  LDL.LU.64 R12, [R1+0x388] ;  /* 0x00038800010c7983 */ /* 0x000f220000300a00 */
[----:B------:R-:W-:-:S03]  /*eed0*/  IMAD.WIDE R28, R0, 0x4, R248 ;  /* 0x00000004001c7825 */ /* 0x000fc600078e02f8 */
[----:B------:R-:W-:Y:S04]  /*eee0*/  STL.64 [R1+0x1288], R30 ;  /* 0x0012881e01007387 */ /* 0x000fe80000100a00 */
[----:B------:R-:W-:Y:S04]  /*eef0*/  STL.64 [R1+0x1280], R28 ;  /* 0x0012801c01007387 */ /* 0x000fe80000100a00 */
[----:B------:R3:W-:Y:S01]  /*ef00*/  LDGSTS.E [R11+0x44800], [R30.64], !P5 ;  /* 0x448000001e0b7fae */ /* 0x0007e2000e921848 */
[----:B------:R-:W-:-:S03]  /*ef10*/  ISETP.GE.U32.AND P3, PT, R2, 0x7ffffef3, PT ;  /* 0x7ffffef30200780c */ /* 0x000fc60003f66070 */
[----:B------:R3:W-:Y:S01]  /*ef20*/  LDGSTS.E [R11+0x44a00], [R28.64], !P5 ;  /* 0x44a000001c0b7fae */ /* 0x0007e2000e921848 */
[----:B--2---:R-:W-:-:S05]  /*ef30*/  IMAD.WIDE R26, R0, 0x4, R250 ;  /* 0x00000004001a7825 */ /* 0x004fca00078e02fa */
[----:B------:R-:W-:Y:S04]  /*ef40*/  STL.64 [R1+0x1278], R26 ;  /* 0x0012781a01007387 */ /* 0x000fe80000100a00 */
[----:B------:R4:W-:Y:S01]  /*ef50*/  LDGSTS.E [R11+0x44c00], [R26.64], !P5 ;  /* 0x44c000001a0b7fae */ /* 0x0009e2000e921848 */
[----:B---3--:R-:W-:-:S05]  /*ef60*/  IMAD.WIDE R8, R0, 0x4, R8 ;  /* 0x0000000400087825 */ /* 0x008fca00078e0208 */
[----:B------:R2:W-:Y:S04]  /*ef70*/  STL.64 [R1+0x1270], R8 ;  /* 0x0012700801007387 */ /* 0x0005e80000100a00 */
[----:B------:R-:W3:Y:S04]  /*ef80*/  LDL.LU.64 R248, [R1+0x340] ;  /* 0x0003400001f87983 */ /* 0x000ee80000300a00 */
[----:B------:R2:W-:Y:S04]  /*ef90*/  LDGSTS.E [R11+0x44e00], [R8.64], !P5 ;  /* 0x44e00000080b7fae */ /* 0x0005e8000e921848 */
[----:B------:R-:W3:Y:S04]  /*efa0*/  LDL.LU.64 R250, [R1+0x338] ;  /* 0x0003380001fa7983 */ /* 0x000ee80000300a00 */
[----:B--2---:R-:W2:Y:S01]  /*efb0*/  LDL.LU.64 R8, [R1+0x330] ;  /* 0x0003300001087983 */ /* 0x004ea20000300a00 */
[----:B----4-:R-:W-:-:S05]  /*efc0*/  IMAD.WIDE R26, R0, 0x4, R24 ;  /* 0x00000004001a7825 */ /* 0x010fca00078e0218 */
[----:B------:R4:W-:Y:S01]  /*efd0*/  LDGSTS.E [R11+0x46800], [R26.64], !P3 ;  /* 0x468000001a0b7fae */ /* 0x0009e2000d921848 */
[----:B------:R-:W-:-:S05]  /*efe0*/  IMAD.WIDE R24, R0, 0x4, R20 ;  /* 0x0000000400187825 */ /* 0x000fca00078e0214 */
[----:B------:R4:W-:Y:S01]  /*eff0*/  LDGSTS.E [R11+0x46a00], [R24.64], !P3 ;  /* 0x46a00000180b7fae */ /* 0x0009e2000d921848 */
[----:B------:R-:W-:-:S03]  /*f000*/  IMAD.WIDE R20, R0, 0x4, R6 ;  /* 0x0000000400147825 */ /* 0x000fc600078e0206 */
[----:B------:R-:W2:Y:S01]  /*f010*/  LDL.LU.64 R6, [R1+0x328] ;  /* 0x0003280001067983 */ /* 0x000ea20000300a00 */
[----:B------:R-:W-:-:S03]  /*f020*/  IMAD.WIDE R18, R0, 0x4, R18 ;  /* 0x0000000400127825 */ /* 0x000fc600078e0212 */
[----:B------:R-:W-:Y:S04]  /*f030*/  STL.64 [R1+0x1268], R26 ;  /* 0x0012681a01007387 */ /* 0x000fe80000100a00 */
[----:B------:R4:W-:Y:S04]  /*f040*/  STL.64 [R1+0x1260], R24 ;  /* 0x0012601801007387 */ /* 0x0009e80000100a00 */
[----:B------:R4:W-:Y:S04]  /*f050*/  STL.64 [R1+0x1258], R20 ;  /* 0x0012581401007387 */ /* 0x0009e80000100a00 */
[----:B------:R4:W-:Y:S04]  /*f060*/  STL.64 [R1+0x1250], R18 ;  /* 0x0012501201007387 */ /* 0x0009e80000100a00 */
[----:B------:R4:W-:Y:S04]  /*f070*/  LDGSTS.E [R11+0x46c00], [R20.64], !P3 ;  /* 0x46c00000140b7fae */ /* 0x0009e8000d921848 */
[----:B----4-:R-:W4:Y:S01]  /*f080*/  LDL.LU.64 R24, [R1+0x2e0] ;  /* 0x0002e00001187983 */ /* 0x010f220000300a00 */
[----:B------:R-:W-:-:S03]  /*f090*/  IADD3 R2, R4, -0x92, RZ ;  /* 0xffffff6e04027810 */ /* 0x000fc60007ffe0ff */
[----:B------:R1:W-:Y:S04]  /*f0a0*/  LDGSTS.E [R11+0x46e00], [R18.64], !P3 ;  /* 0x46e00000120b7fae */ /* 0x0003e8000d921848 */
[----:B------:R-:W4:Y:S01]  /*f0b0*/  LDL.LU.64 R20, [R1+0x2d8] ;  /* 0x0002d80001147983 */ /* 0x000f220000300a00 */
[----:B------:R-:W-:Y:S02]  /*f0c0*/  ISETP.GE.U32.AND P0, PT, R2, 0x7ffffeef, PT ;  /* 0x7ffffeef0200780c */ /* 0x000fe40003f06070 */
[----:B------:R-:W-:Y:S01]  /*f0d0*/  IADD3 R2, R4, -0x96, RZ ;  /* 0xffffff6a04027810 */ /* 0x000fe20007ffe0ff */
[----:B------:R-:W-:Y:S01]  /*f0e0*/  IMAD.WIDE R26, R0, 0x4, R22 ;  /* 0x00000004001a7825 */ /* 0x000fe200078e0216 */
[----:B-1----:R-:W4:Y:S02]  /*f0f0*/  LDL.LU.64 R18, [R1+0x2d0] ;  /* 0x0002d00001127983 */ /* 0x002f240000300a00 */
[----:B------:R-:W-:-:S02]  /*f100*/  ISETP.GE.U32.AND P4, PT, R2, 0x7ffffeeb, PT ;  /* 0x7ffffeeb0200780c */ /* 0x000fc40003f86070 */
[----:B------:R-:W4:Y:S01]  /*f110*/  LDL.LU.64 R22, [R1+0x2c8] ;  /* 0x0002c80001167983 */ /* 0x000f220000300a00 */
[----:B------:R-:W-:-:S03]  /*f120*/  IMAD.WIDE R16, R0, 0x4, R16 ;  /* 0x0000000400107825 */ /* 0x000fc600078e0210 */
[----:B------:R-:W-:Y:S01]  /*f130*/  STL.64 [R1+0x1248], R26 ;  /* 0x0012481a01007387 */ /* 0x000fe20000100a00 */
[----:B------:R-:W-:-:S03]  /*f140*/  IMAD.WIDE R14, R0, 0x4, R14 ;  /* 0x00000004000e7825 */ /* 0x000fc600078e020e */
[----:B------:R1:W-:Y:S04]  /*f150*/  STL.64 [R1+0x1240], R16 ;  /* 0x0012401001007387 */ /* 0x0003e80000100a00 */
[----:B------:R1:W-:Y:S01]  /*f160*/  LDGSTS.E [R11+0x48800], [R26.64], !P0 ;  /* 0x488000001a0b7fae */ /* 0x0003e2000c121848 */
[----:B------:R-:W-:-:S03]  /*f170*/  IMAD.WIDE R12, R0, 0x4, R12 ;  /* 0x00000004000c7825 */ /* 0x000fc600078e020c */
[----:B------:R1:W-:Y:S04]  /*f180*/  STL.64 [R1+0x1238], R14 ;  /* 0x0012380e01007387 */ /* 0x0003e80000100a00 */
[----:B------:R1:W-:Y:S04]  /*f190*/  LDGSTS.E [R11+0x48a00], [R16.64], !P0 ;  /* 0x48a00000100b7fae */ /* 0x0003e8000c121848 */
[----:B------:R1:W-:Y:S04]  /*f1a0*/  STL.64 [R1+0x1230], R12 ;  /* 0x0012300c01007387 */ /* 0x0003e80000100a00 */
[----:B------:R1:W-:Y:S04]  /*f1b0*/  LDGSTS.E [R11+0x48c00], [R14.64], !P0 ;  /* 0x48c000000e0b7fae */ /* 0x0003e8000c121848 */
[----:B-1----:R-:W4:Y:S04]  /*f1c0*/  LDL.LU.64 R16, [R1+0x280] ;  /* 0x0002800001107983 */ /* 0x002f280000300a00 */
[----:B------:R1:W-:Y:S04]  /*f1d0*/  LDGSTS.E [R11+0x48e00], [R12.64], !P0 ;  /* 0x48e000000c0b7fae */ /* 0x0003e8000c121848 */
[----:B------:R-:W4:Y:S04]  /*f1e0*/  LDL.LU.64 R14, [R1+0x278] ;  /* 0x00027800010e7983 */ /* 0x000f280000300a00 */
[----:B-1----:R-:W4:Y:S01]  /*f1f0*/  LDL.LU.64 R12, [R1+0x270] ;  /* 0x00027000010c7983 */ /* 0x002f220000300a00 */
[----:B---3--:R-:W-:-:S05]  /*f200*/  IMAD.WIDE R28, R0, 0x4, R248 ;  /* 0x00000004001c7825 */ /* 0x008fca00078e02f8 */
[----:B------:R-:W-:Y:S01]  /*f210*/  STL.64 [R1+0x1228], R28 ;  /* 0x0012281c01007387 */ /* 0x000fe20000100a00 */
[----:B------:R-:W-:-:S03]  /*f220*/  IMAD.WIDE R26, R0, 0x4, R250 ;  /* 0x00000004001a7825 */ /* 0x000fc600078e02fa */
[----:B------:R-:W3:Y:S01]  /*f230*/  LDL.LU.64 R248, [R1+0x268] ;  /* 0x0002680001f87983 */ /* 0x000ee20000300a00 */
[----:B--2---:R-:W-:-:S03]  /*f240*/  IMAD.WIDE R8, R0, 0x4, R8 ;  /* 0x0000000400087825 */ /* 0x004fc600078e0208 */
[----:B------:R-:W-:Y:S04]  /*f250*/  STL.64 [R1+0x1220], R26 ;  /* 0x0012201a01007387 */ /* 0x000fe80000100a00 */
[----:B------:R-:W-:Y:S04]  /*f260*/  STL.64 [R1+0x1218], R8 ;  /* 0x0012180801007387 */ /* 0x000fe80000100a00 */
[----:B------:R1:W-:Y:S04]  /*f270*/  LDGSTS.E [R11+0x4a800], [R28.64], !P4 ;  /* 0x4a8000001c0b7fae */ /* 0x0003e8000e121848 */
[----:B------:R4:W-:Y:S04]  /*f280*/  LDGSTS.E [R11+0x4aa00], [R26.64], !P4 ;  /* 0x4aa000001a0b7fae */ /* 0x0009e8000e121848 */
[----:B------:R2:W-:Y:S01]  /*f290*/  LDGSTS.E [R11+0x4ac00], [R8.64], !P4 ;  /* 0x4ac00000080b7fae */ /* 0x0005e2000e121848 */
[----:B------:R-:W-:-:S05]  /*f2a0*/  IMAD.WIDE R6, R0, 0x4, R6 ;  /* 0x0000000400067825 */ /* 0x000fca00078e0206 */
[----:B------:R1:W-:Y:S04]  /*f2b0*/  STL.64 [R1+0x1210], R6 ;  /* 0x0012100601007387 */ /* 0x0003e80000100a00 */
[----:B------:R-:W3:Y:S04]  /*f2c0*/  LDL.LU.64 R250, [R1+0x220] ;  /* 0x0002200001fa7983 */ /* 0x000ee80000300a00 */
[----:B------:R1:W-:Y:S04]  /*f2d0*/  LDGSTS.E [R11+0x4ae00], [R6.64], !P4 ;  /* 0x4ae00000060b7fae */ /* 0x0003e8000e121848 */
[----:B-1----:R-:W3:Y:S01]  /*f2e0*/  LDL.LU.64 R6, [R1+0x218] ;  /* 0x0002180001067983 */ /* 0x002ee20000300a00 */
[----:B----4-:R-:W-:-:S03]  /*f2f0*/  IMAD.WIDE R26, R0, 0x4, R24 ;  /* 0x00000004001a7825 */ /* 0x010fc600078e0218 */
[----:B--2---:R-:W2:Y:S01]  /*f300*/  LDL.LU.64 R8, [R1+0x210] ;  /* 0x0002100001087983 */ /* 0x004ea20000300a00 */
[----:B------:R-:W-:-:S03]  /*f310*/  IMAD.WIDE R24, R0, 0x4, R20 ;  /* 0x0000000400187825 */ /* 0x000fc600078e0214 */
[----:B------:R-:W4:Y:S01]  /*f320*/  LDL.LU.64 R20, [R1+0x208] ;  /* 0x0002080001147983 */ /* 0x000f220000300a00 */
[----:B------:R-:W-:-:S04]  /*f330*/  IADD3 R2, R4, -0x9a, RZ ;  /* 0xffffff6604027810 */ /* 0x000fc80007ffe0ff */
[----:B------:R-:W-:Y:S02]  /*f340*/  ISETP.GE.U32.AND P1, PT, R2, 0x7ffffee7, PT ;  /* 0x7ffffee70200780c */ /* 0x000fe40003f26070 */
[----:B------:R-:W-:Y:S01]  /*f350*/  IADD3 R2, R4, -0x9e, RZ ;  /* 0xffffff6204027810 */ /* 0x000fe20007ffe0ff */
[----:B------:R-:W-:-:S03]  /*f360*/  IMAD.WIDE R18, R0, 0x4, R18 ;  /* 0x0000000400127825 */ /* 0x000fc600078e0212 */
[----:B------:R-:W-:Y:S01]  /*f370*/  ISETP.GE.U32.AND P2, PT, R2, 0x7ffffee3, PT ;  /* 0x7ffffee30200780c */ /* 0x000fe20003f46070 */
[C---:B------:R-:W-:Y:S01]  /*f380*/  IMAD.WIDE R22, R0.reuse, 0x4, R22 ;  /* 0x0000000400167825 */ /* 0x040fe200078e0216 */
[----:B------:R-:W-:Y:S04]  /*f390*/  STL.64 [R1+0x1208], R26 ;  /* 0x0012081a01007387 */ /* 0x000fe80000100a00 */
[----:B------:R-:W-:Y:S04]  /*f3a0*/  STL.64 [R1+0x1200], R24 ;  /* 0x0012001801007387 */ /* 0x000fe80000100a00 */
[----:B------:R1:W-:Y:S04]  /*f3b0*/  LDGSTS.E [R11+0x4c800], [R26.64], !P1 ;  /* 0x4c8000001a0b7fae */ /* 0x0003e8000c921848 */
[----:B------:R1:W-:Y:S04]  /*f3c0*/  STL.64 [R1+0x11f8], R18 ;  /* 0x0011f81201007387 */ /* 0x0003e80000100a00 */
[----:B------:R1:W-:Y:S04]  /*f3d0*/  LDGSTS.E [R11+0x4ca00], [R24.64], !P1 ;  /* 0x4ca00000180b7fae */ /* 0x0003e8000c921848 */
[----:B------:R3:W-:Y:S04]  /*f3e0*/  STL.64 [R1+0x11f0], R22 ;  /* 0x0011f01601007387 */ /* 0x0007e80000100a00 */
[----:B------:R1:W-:Y:S04]  /*f3f0*/  LDGSTS.E [R11+0x4cc00], [R18.64], !P1 ;  /* 0x4cc00000120b7fae */ /* 0x0003e8000c921848 */
[----:B------:R3:W-:Y:S01]  /*f400*/  LDGSTS.E [R11+0x4ce00], [R22.64], !P1 ;  /* 0x4ce00000160b7fae */ /* 0x0007e2000c921848 */
[----:B------:R-:W-:-:S03]  /*f410*/  IMAD.WIDE R28, R0, 0x4, R16 ;  /* 0x00000004001c7825 */ /* 0x000fc600078e0210 */
[----:B-1----:R-:W4:Y:S01]  /*f420*/  LDL.LU.64 R18, [R1+0x1d8] ;  /* 0x0001d80001127983 */ /* 0x002f220000300a00 */
[----:B------:R-:W-:-:S03]  /*f430*/  IADD3 R2, R4, -0xa2, RZ ;  /* 0xffffff5e04027810 */ /* 0x000fc60007ffe0ff */
[----:B------:R1:W-:Y:S01]  /*f440*/  LDGSTS.E [R11+0x4e800], [R28.64], !P2 ;  /* 0x4e8000001c0b7fae */ /* 0x0003e2000d121848 */
[----:B------:R-:W-:-:S03]  /*f450*/  IMAD.WIDE R26, R0, 0x4, R14 ;  /* 0x00000004001a7825 */ /* 0x000fc600078e020e */
[----:B------:R-:W4:Y:S04]  /*f460*/  LDL.LU.64 R14, [R1+0x1d0] ;  /* 0x0001d000010e7983 */ /* 0x000f280000300a00 */
[----:B------:R-:W4:Y:S01]  /*f470*/  LDL.LU.64 R24, [R1+0x1c8] ;  /* 0x0001c80001187983 */ /* 0x000f220000300a00 */
[----:B------:R-:W-:-:S03]  /*f480*/  IMAD.WIDE R12, R0, 0x4, R12 ;  /* 0x00000004000c7825 */ /* 0x000fc600078e020c */
[----:B------:R-:W-:Y:S04]  /*f490*/  STL.64 [R1+0x11e8], R28 ;  /* 0x0011e81c01007387 */ /* 0x000fe80000100a00 */
[----:B------:R-:W4:Y:S04]  /*f4a0*/  LDL.LU.64 R16, [R1+0x1c0] ;  /* 0x0001c00001107983 */ /* 0x000f280000300a00 */
[----:B------:R-:W-:Y:S01]  /*f4b0*/  STL.64 [R1+0x11e0], R26 ;  /* 0x0011e01a01007387 */ /* 0x000fe20000100a00 */
[----:B------:R-:W-:-:S03]  /*f4c0*/  ISETP.GE.U32.AND P6, PT, R2, 0x7ffffedf, PT ;  /* 0x7ffffedf0200780c */ /* 0x000fc60003fc6070 */
[----:B------:R1:W-:Y:S04]  /*f4d0*/  STL.64 [R1+0x11d8], R12 ;  /* 0x0011d80c01007387 */ /* 0x0003e80000100a00 */
[----:B------:R1:W-:Y:S04]  /*f4e0*/  LDGSTS.E [R11+0x4ea00], [R26.64], !P2 ;  /* 0x4ea000001a0b7fae */ /* 0x0003e8000d121848 */
[----:B------:R1:W-:Y:S01]  /*f4f0*/  LDGSTS.E [R11+0x4ec00], [R12.64], !P2 ;  /* 0x4ec000000c0b7fae */ /* 0x0003e2000d121848 */
[----:B---3--:R-:W-:-:S05]  /*f500*/  IMAD.WIDE R22, R0, 0x4, R248 ;  /* 0x0000000400167825 */ /* 0x008fca00078e02f8 */
[----:B------:R2:W-:Y:S04]  /*f510*/  STL.64 [R1+0x11d0], R22 ;  /* 0x0011d01601007387 */ /* 0x0005e80000100a00 */
[----:B-1----:R-:W3:Y:S04]  /*f520*/  LDL.LU.64 R12, [R1+0x198] ;  /* 0x00019800010c7983 */ /* 0x002ee80000300a00 */
[----:B------:R-:W3:Y:S04]  /*f530*/  LDL.LU.64 R248, [R1+0x190] ;  /* 0x0001900001f87983 */ /* 0x000ee80000300a00 */
[----:B------:R2:W-:Y:S01]  /*f540*/  LDGSTS.E [R11+0x4ee00], [R22.64], !P2 ;  /* 0x4ee00000160b7fae */ /* 0x0005e2000d121848 */
[----:B------:R-:W-:-:S03]  /*f550*/  IMAD.WIDE R26, R0, 0x4, R250 ;  /* 0x00000004001a7825 */ /* 0x000fc600078e02fa */
[----:B------:R-:W3:Y:S04]  /*f560*/  LDL.LU.64 R250, [R1+0x188] ;  /* 0x0001880001fa7983 */ /* 0x000ee80000300a00 */
[----:B------:R-:W-:Y:S04]  /*f570*/  STL.64 [R1+0x11c8], R26 ;  /* 0x0011c81a01007387 */ /* 0x000fe80000100a00 */
[----:B------:R1:W-:Y:S01]  /*f580*/  LDGSTS.E [R11+0x50800], [R26.64], !P6 ;  /* 0x508000001a0b7fae */ /* 0x0003e2000f121848 */
[----:B------:R-:W-:-:S04]  /*f590*/  IMAD.WIDE R6, R0, 0x4, R6 ;  /* 0x0000000400067825 */ /* 0x000fc800078e0206 */
[C---:B--2---:R-:W-:Y:S01]  /*f5a0*/  IMAD.WIDE R22, R0.reuse, 0x4, R8 ;  /* 0x0000000400167825 */ /* 0x044fe200078e0208 */
[----:B------:R2:W-:Y:S04]  /*f5b0*/  LDGSTS.E [R11+0x50a00], [R6.64], !P6 ;  /* 0x50a00000060b7fae */ /* 0x0005e8000f121848 */
[----:B------:R-:W3:Y:S01]  /*f5c0*/  LDL.LU.64 R8, [R1+0x180] ;  /* 0x0001800001087983 */ /* 0x000ee20000300a00 */
[----:B----4-:R-:W-:-:S03]  /*f5d0*/  IMAD.WIDE R20, R0, 0x4, R20 ;  /* 0x0000000400147825 */ /* 0x010fc600078e0214 */
[----:B------:R2:W-:Y:S04]  /*f5e0*/  STL.64 [R1+0x11c0], R6 ;  /* 0x0011c00601007387 */ /* 0x0005e80000100a00 */
[----:B------:R4:W-:Y:S04]  /*f5f0*/  STL.64 [R1+0x11b8], R22 ;  /* 0x0011b81601007387 */ /* 0x0009e80000100a00 */
[----:B------:R1:W-:Y:S04]  /*f600*/  STL.64 [R1+0x11b0], R20 ;  /* 0x0011b01401007387 */ /* 0x0003e80000100a00 */
[----:B--2---:R-:W2:Y:S01]  /*f610*/  LDL.LU.64 R6, [R1+0x158] ;  /* 0x0001580001067983 */ /* 0x004ea20000300a00 */
[----:B------:R-:W-:-:S03]  /*f620*/  IADD3 R2, R4, -0xa6, RZ ;  /* 0xffffff5a04027810 */ /* 0x000fc60007ffe0ff */
[----:B------:R4:W-:Y:S01]  /*f630*/  LDGSTS.E [R11+0x50c00], [R22.64], !P6 ;  /* 0x50c00000160b7fae */ /* 0x0009e2000f121848 */
[----:B------:R-:W-:Y:S02]  /*f640*/  ISETP.GE.U32.AND P5, PT, R2, 0x7ffffedb, PT ;  /* 0x7ffffedb0200780c */ /* 0x000fe40003fa6070 */
[----:B------:R-:W-:Y:S01]  /*f650*/  IADD3 R2, R4, -0xaa, RZ ;  /* 0xffffff5604027810 */ /* 0x000fe20007ffe0ff */
[----:B------:R1:W-:Y:S03]  /*f660*/  LDGSTS.E [R11+0x50e00], [R20.64], !P6 ;  /* 0x50e00000140b7fae */ /* 0x0003e6000f121848 */
[----:B------:R-:W-:Y:S01]  /*f670*/  ISETP.GE.U32.AND P3, PT, R2, 0x7ffffed7, PT ;  /* 0x7ffffed70200780c */ /* 0x000fe20003f66070 */
[----:B----4-:R-:W4:Y:S04]  /*f680*/  LDL.LU.64 R22, [R1+0x150] ;  /* 0x0001500001167983 */ /* 0x010f280000300a00 */
[----:B-1----:R-:W4:Y:S01]  /*f690*/  LDL.LU.64 R20, [R1+0x148] ;  /* 0x0001480001147983 */ /* 0x002f220000300a00 */
[----:B------:R-:W-:-:S03]  /*f6a0*/  IMAD.WIDE R26, R0, 0x4, R18 ;  /* 0x00000004001a7825 */ /* 0x000fc600078e0212 */
[----:B------:R-:W4:Y:S01]  /*f6b0*/  LDL.LU.64 R18, [R1+0x140] ;  /* 0x0001400001127983 */ /* 0x000f220000300a00 */
[----:B------:R-:W-:-:S03]  /*f6c0*/  IMAD.WIDE R14, R0, 0x4, R14 ;  /* 0x00000004000e7825 */ /* 0x000fc600078e020e */
[----:B------:R-:W-:Y:S01]  /*f6d0*/  STL.64 [R1+0x11a8], R26 ;  /* 0x0011a81a01007387 */ /* 0x000fe20000100a00 */
[----:B------:R-:W-:-:S03]  /*f6e0*/  IMAD.WIDE R24, R0, 0x4, R24 ;  /* 0x0000000400187825 */ /* 0x000fc600078e0218 */
[----:B------:R1:W-:Y:S04]  /*f6f0*/  STL.64 [R1+0x11a0], R14 ;  /* 0x0011a00e01007387 */ /* 0x0003e80000100a00 */
[----:B------:R1:W-:Y:S01]  /*f700*/  LDGSTS.E [R11+0x52800], [R26.64], !P5 ;  /* 0x528000001a0b7fae */ /* 0x0003e2000e921848 */
[----:B------:R-:W-:-:S03]  /*f710*/  IMAD.WIDE R16, R0, 0x4, R16 ;  /* 0x0000000400107825 */ /* 0x000fc600078e0210 */
[----:B------:R-:W-:Y:S04]  /*f720*/  STL.64 [R1+0x1198], R24 ;  /* 0x0011981801007387 */ /* 0x000fe80000100a00 */
[----:B------:R1:W-:Y:S04]  /*f730*/  LDGSTS.E [R11+0x52a00], [R14.64], !P5 ;  /* 0x52a000000e0b7fae */ /* 0x0003e8000e921848 */
[----:B------:R3:W-:Y:S04]  /*f740*/  STL.64 [R1+0x1190], R16 ;  /* 0x0011901001007387 */ /* 0x0007e80000100a00 */
[----:B------:R3:W-:Y:S04]  /*f750*/  LDGSTS.E [R11+0x52c00], [R24.64], !P5 ;  /* 0x52c00000180b7fae */ /* 0x0007e8000e921848 */
[----:B-1----:R-:W4:Y:S04]  /*f760*/  LDL.LU.64 R14, [R1+0x118] ;  /* 0x00011800010e7983 */ /* 0x002f280000300a00 */
[----:B------:R1:W-:Y:S01]  /*f770*/  LDGSTS.E [R11+0x52e00], [R16.64], !P5 ;  /* 0x52e00000100b7fae */ /* 0x0003e2000e921848 */
[----:B---3--:R-:W-:-:S03]  /*f780*/  IMAD.WIDE R28, R0, 0x4, R12 ;  /* 0x00000004001c7825 */ /* 0x008fc600078e020c */
[----:B------:R-:W3:Y:S01]  /*f790*/  LDL.LU.64 R12, [R1+0x110] ;  /* 0x00011000010c7983 */ /* 0x000ee20000300a00 */
[----:B------:R-:W-:-:S03]  /*f7a0*/  IMAD.WIDE R26, R0, 0x4, R248 ;  /* 0x00000004001a7825 */ /* 0x000fc600078e02f8 */
[----:B-1----:R-:W3:Y:S04]  /*f7b0*/  LDL.LU.64 R16, [R1+0x108] ;  /* 0x0001080001107983 */ /* 0x002ee80000300a00 */
[----:B------:R-:W-:Y:S04]  /*f7c0*/  STL.64 [R1+0x1188], R28 ;  /* 0x0011881c01007387 */ /* 0x000fe80000100a00 */
[----:B------:R-:W3:Y:S04]  /*f7d0*/  LDL.LU.64 R248, [R1+0x100] ;  /* 0x0001000001f87983 */ /* 0x000ee80000300a00 */
[----:B------:R-:W-:Y:S04]  /*f7e0*/  STL.64 [R1+0x1180], R26 ;  /* 0x0011801a01007387 */ /* 0x000fe80000100a00 */
[----:B------:R1:W-:Y:S04]  /*f7f0*/  LDGSTS.E [R11+0x54800], [R28.64], !P3 ;  /* 0x548000001c0b7fae */ /* 0x0003e8000d921848 */
[----:B------:R1:W-:Y:S01]  /*f800*/  LDGSTS.E [R11+0x54a00], [R26.64], !P3 ;  /* 0x54a000001a0b7fae */ /* 0x0003e2000d921848 */
[----:B------:R-:W-:-:S05]  /*f810*/  IMAD.WIDE R24, R0, 0x4, R250 ;  /* 0x0000000400187825 */ /* 0x000fca00078e02fa */
[----:B------:R2:W-:Y:S04]  /*f820*/  STL.64 [R1+0x1178], R24 ;  /* 0x0011781801007387 */ /* 0x0005e80000100a00 */
[----:B------:R2:W-:Y:S01]  /*f830*/  LDGSTS.E [R11+0x54c00], [R24.64], !P3 ;  /* 0x54c00000180b7fae */ /* 0x0005e2000d921848 */
[----:B------:R-:W-:-:S05]  /*f840*/  IMAD.WIDE R8, R0, 0x4, R8 ;  /* 0x0000000400087825 */ /* 0x000fca00078e0208 */
[----:B------:R1:W-:Y:S04]  /*f850*/  STL.64 [R1+0x1170], R8 ;  /* 0x0011700801007387 */ /* 0x0003e80000100a00 */
[----:B------:R-:W3:Y:S04]  /*f860*/  LDL.LU.64 R250, [R1+0xd8] ;  /* 0x0000d80001fa7983 */ /* 0x000ee80000300a00 */
[----:B------:R1:W-:Y:S01]  /*f870*/  LDGSTS.E [R11+0x54e00], [R8.64], !P3 ;  /* 0x54e00000080b7fae */ /* 0x0003e2000d921848 */
[----:B--2---:R-:W-:-:S03]  /*f880*/  IMAD.WIDE R24, R0, 0x4, R6 ;  /* 0x0000000400187825 */ /* 0x004fc600078e0206 */
[----:B-1----:R-:W2:Y:S04]  /*f890*/  LDL.LU.64 R8, [R1+0xd0] ;  /* 0x0000d00001087983 */ /* 0x002ea80000300a00 */
[----:B------:R-:W2:Y:S01]  /*f8a0*/  LDL.LU.64 R6, [R1+0xc8] ;  /* 0x0000c80001067983 */ /* 0x000ea20000300a00 */
[----:B------:R-:W-:-:S04]  /*f8b0*/  IADD3 R2, R4, -0xae, RZ ;  /* 0xffffff5204027810 */ /* 0x000fc80007ffe0ff */
[----:B------:R-:W-:Y:S01]  /*f8c0*/  ISETP.GE.U32.AND P0, PT, R2, 0x7ffffed3, PT ;  /* 0x7ffffed30200780c */ /* 0x000fe20003f06070 */
[----:B----4-:R-:W-:Y:S01]  /*f8d0*/  IMAD.WIDE R22, R0, 0x4, R22 ;  /* 0x0000000400167825 */ /* 0x010fe200078e0216 */
[----:B------:R-:W-:-:S03]  /*f8e0*/  IADD3 R2, R4, -0xb2, RZ ;  /* 0xffffff4e04027810 */ /* 0x000fc60007ffe0ff */
[----:B------:R-:W-:Y:S01]  /*f8f0*/  IMAD.WIDE R20, R0, 0x4, R20 ;  /* 0x0000000400147825 */ /* 0x000fe200078e0214 */
[----:B------:R-:W-:Y:S01]  /*f900*/  ISETP.GE.U32.AND P4, PT, R2, 0x7ffffecf, PT ;  /* 0x7ffffecf0200780c */ /* 0x000fe20003f86070 */
[----:B------:R1:W-:Y:S04]  /*f910*/  STL.64 [R1+0x1168], R24 ;  /* 0x0011681801007387 */ /* 0x0003e80000100a00 */
[----:B------:R4:W-:Y:S01]  /*f920*/  STL.64 [R1+0x1160], R22 ;  /* 0x0011601601007387 */ /* 0x0009e20000100a00 */
[----:B------:R-:W-:-:S03]  /*f930*/  IMAD.WIDE R18, R0, 0x4, R18 ;  /* 0x0000000400127825 */ /* 0x000fc600078e0212 */
[----:B------:R1:W-:Y:S04]  /*f940*/  STL.64 [R1+0x1158], R20 ;  /* 0x0011581401007387 */ /* 0x0003e80000100a00 */
[----:B------:R1:W-:Y:S04]  /*f950*/  STL.64 [R1+0x1150], R18 ;  /* 0x0011501201007387 */ /* 0x0003e80000100a00 */
[----:B------:R-:W2:Y:S04]  /*f960*/  LDL.LU.64 R28, [R1+0xc0] ;  /* 0x0000c000011c7983 */ /* 0x000ea80000300a00 */
[----:B------:R1:W-:Y:S04]  /*f970*/  LDGSTS.E [R11+0x56800], [R24.64], !P0 ;  /* 0x56800000180b7fae */ /* 0x0003e8000c121848 */
[----:B------:R-:W2:Y:S04]  /*f980*/  LDL.LU.64 R26, [R1+0x98] ;  /* 0x00009800011a7983 */ /* 0x000ea80000300a00 */
[----:B------:R4:W-:Y:S04]  /*f990*/  LDGSTS.E [R11+0x56a00], [R22.64], !P0 ;  /* 0x56a00000160b7fae */ /* 0x0009e8000c121848 */
[----:B-1----:R-:W2:Y:S04]  /*f9a0*/  LDL.LU.64 R24, [R1+0x90] ;  /* 0x0000900001187983 */ /* 0x002ea80000300a00 */
[----:B------:R1:W-:Y:S04]  /*f9b0*/  LDGSTS.E [R11+0x56c00], [R20.64], !P0 ;  /* 0x56c00000140b7fae */ /* 0x0003e8000c121848 */
[----:B----4-:R-:W2:Y:S01]  /*f9c0*/  LDL.LU.64 R22, [R1+0x88] ;  /* 0x0000880001167983 */ /* 0x010ea20000300a00 */
[----:B------:R-:W-:-:S03]  /*f9d0*/  IMAD.WIDE R14, R0, 0x4, R14 ;  /* 0x00000004000e7825 */ /* 0x000fc600078e020e */
[----:B------:R3:W-:Y:S04]  /*f9e0*/  LDGSTS.E [R11+0x56e00], [R18.64], !P0 ;  /* 0x56e00000120b7fae */ /* 0x0007e8000c121848 */
[----:B------:R3:W-:Y:S04]  /*f9f0*/  STL.64 [R1+0x1148], R14 ;  /* 0x0011480e01007387 */ /* 0x0007e80000100a00 */
[----:B-1----:R-:W2:Y:S04]  /*fa00*/  LDL.LU.64 R20, [R1+0x80] ;  /* 0x0000800001147983 */ /* 0x002ea80000300a00 */
[----:B------:R1:W-:Y:S01]  /*fa10*/  LDGSTS.E [R11+0x58800], [R14.64], !P4 ;  /* 0x588000000e0b7fae */ /* 0x0003e2000e121848 */
[----:B---3--:R-:W-:-:S04]  /*fa20*/  IMAD.WIDE R12, R0, 0x4, R12 ;  /* 0x00000004000c7825 */ /* 0x008fc800078e020c */
[C---:B------:R-:W-:Y:S01]  /*fa30*/  IMAD.WIDE R32, R0.reuse, 0x4, R16 ;  /* 0x0000000400207825 */ /* 0x040fe200078e0210 */
[----:B------:R3:W-:Y:S03]  /*fa40*/  STL.64 [R1+0x1140], R12 ;  /* 0x0011400c01007387 */ /* 0x0007e60000100a00 */
[C---:B------:R-:W-:Y:S01]  /*fa50*/  IMAD.WIDE R30, R0.reuse, 0x4, R248 ;  /* 0x00000004001e7825 */ /* 0x040fe200078e02f8 */
[----:B------:R2:W-:Y:S04]  /*fa60*/  STL.64 [R1+0x1138], R32 ;  /* 0x0011382001007387 */ /* 0x0005e80000100a00 */
[----:B------:R1:W-:Y:S04]  /*fa70*/  STL.64 [R1+0x1130], R30 ;  /* 0x0011301e01007387 */ /* 0x0003e80000100a00 */
[----:B------:R-:W4:Y:S04]  /*fa80*/  LDL.LU.64 R18, [R1+0x58] ;  /* 0x0000580001127983 */ /* 0x000f280000300a00 */
[----:B------:R3:W-:Y:S04]  /*fa90*/  LDGSTS.E [R11+0x58a00], [R12.64], !P4 ;  /* 0x58a000000c0b7fae */ /* 0x0007e8000e121848 */
[----:B------:R-:W4:Y:S04]  /*faa0*/  LDL.LU.64 R16, [R1+0x50] ;  /* 0x0000500001107983 */ /* 0x000f280000300a00 */
[----:B-1----:R-:W4:Y:S04]  /*fab0*/  LDL.LU.64 R14, [R1+0x48] ;  /* 0x00004800010e7983 */ /* 0x002f280000300a00 */
[----:B------:R2:W-:Y:S04]  /*fac0*/  LDGSTS.E [R11+0x58c00], [R32.64], !P4 ;  /* 0x58c00000200b7fae */ /* 0x0005e8000e121848 */
[----:B---3--:R-:W3:Y:S04]  /*fad0*/  LDL.LU.64 R12, [R1+0x40] ;  /* 0x00004000010c7983 */ /* 0x008ee80000300a00 */
[----:B------:R1:W-:Y:S04]  /*fae0*/  LDGSTS.E [R11+0x58e00], [R30.64], !P4 ;  /* 0x58e000001e0b7fae */ /* 0x0003e8000e121848 */
[----:B------:R-:W3:Y:S01]  /*faf0*/  LDL.LU.64 R248, [R1+0x18] ;  /* 0x0000180001f87983 */ /* 0x000ee20000300a00 */
[----:B------:R-:W-:-:S05]  /*fb00*/  IMAD.WIDE R34, R0, 0x4, R250 ;  /* 0x0000000400227825 */ /* 0x000fca00078e02fa */
[----:B------:R-:W-:Y:S04]  /*fb10*/  STL.64 [R1+0x1128], R34 ;  /* 0x0011282201007387 */ /* 0x000fe80000100a00 */
[----:B------:R-:W3:Y:S01]  /*fb20*/  LDL.LU.64 R250, [R1+0x10] ;  /* 0x0000100001fa7983 */ /* 0x000ee20000300a00 */
[----:B--2---:R-:W-:-:S04]  /*fb30*/  IMAD.WIDE R32, R0, 0x4, R8 ;  /* 0x0000000400207825 */ /* 0x004fc800078e0208 */
[----:B-1----:R-:W-:Y:S01]  /*fb40*/  IMAD.WIDE R30, R0, 0x4, R6 ;  /* 0x00000004001e7825 */ /* 0x002fe200078e0206 */
[----:B------:R-:W-:Y:S04]  /*fb50*/  STL.64 [R1+0x10f8], R32 ;  /* 0x0010f82001007387 */ /* 0x000fe80000100a00 */
[----:B------:R-:W2:Y:S04]  /*fb60*/  LDL.64 R8, [R1+0x8] ;  /* 0x0000080001087983 */ /* 0x000ea80000100a00 */
[----:B------:R-:W-:Y:S04]  /*fb70*/  STL.64 [R1+0x10e0], R30 ;  /* 0x0010e01e01007387 */ /* 0x000fe80000100a00 */
[----:B------:R-:W2:Y:S01]  /*fb80*/  LDL.64 R6, [R1] ;  /* 0x0000000001067983 */ /* 0x000ea20000100a00 */
[----:B------:R-:W-:-:S04]  /*fb90*/  IADD3 R2, R4, -0xb6, RZ ;  /* 0xffffff4a04027810 */ /* 0x000fc80007ffe0ff */
[----:B------:R-:W-:Y:S02]  /*fba0*/  ISETP.GE.U32.AND P1, PT, R2, 0x7ffffecb, PT ;  /* 0x7ffffecb0200780c */ /* 0x000fe40003f26070 */
[----:B------:R-:W-:-:S04]  /*fbb0*/  IADD3 R2, R4, -0xba, RZ ;  /* 0xffffff4604027810 */ /* 0x000fc80007ffe0ff */
[----:B------:R-:W-:Y:S02]  /*fbc0*/  ISETP.GE.U32.AND P2, PT, R2, 0x7ffffec7, PT ;  /* 0x7ffffec70200780c */ /* 0x000fe40003f46070 */
[----:B------:R-:W-:-:S04]  /*fbd0*/  IADD3 R2, R4, -0xbe, RZ ;  /* 0xffffff4204027810 */ /* 0x000fc80007ffe0ff */
[----:B------:R-:W-:Y:S01]  /*fbe0*/  ISETP.GE.U32.AND P6, PT, R2, 0x7ffffec3, PT ;  /* 0x7ffffec30200780c */ /* 0x000fe20003fc6070 */
[----:B------:R-:W-:Y:S01]  /*fbf0*/  IMAD.WIDE R28, R0, 0x4, R28 ;  /* 0x00000004001c7825 */ /* 0x000fe200078e021c */
[----:B------:R-:W-:Y:S01]  /*fc00*/  IADD3 R2, R4, -0xc2, RZ ;  /* 0xffffff3e04027810 */ /* 0x000fe20007ffe0ff */
[----:B------:R1:W-:Y:S04]  /*fc10*/  LDGSTS.E [R11+0x5a800], [R34.64], !P1 ;  /* 0x5a800000220b7fae */ /* 0x0003e8000c921848 */
[----:B------:R1:W-:Y:S01]  /*fc20*/  LDGSTS.E [R11+0x5aa00], [R32.64], !P1 ;  /* 0x5aa00000200b7fae */ /* 0x0003e2000c921848 */
[----:B------:R-:W-:Y:S01]  /*fc30*/  IMAD.WIDE R26, R0, 0x4, R26 ;  /* 0x00000004001a7825 */ /* 0x000fe200078e021a */
[----:B------:R-:W-:Y:S02]  /*fc40*/  ISETP.GE.U32.AND P5, PT, R2, 0x7ffffebf, PT ;  /* 0x7ffffebf0200780c */ /* 0x000fe40003fa6070 */
[----:B------:R1:W-:Y:S01]  /*fc50*/  LDGSTS.E [R11+0x5ac00], [R30.64], !P1 ;  /* 0x5ac000001e0b7fae */ /* 0x0003e2000c921848 */
[----:B------:R-:W-:Y:S01]  /*fc60*/  IADD3 R2, R4, -0xc6, RZ ;  /* 0xffffff3a04027810 */ /* 0x000fe20007ffe0ff */
[----:B------:R-:W-:-:S02]  /*fc70*/  IMAD.WIDE R24, R0, 0x4, R24 ;  /* 0x0000000400187825 */ /* 0x000fc400078e0218 */
[----:B------:R-:W-:Y:S04]  /*fc80*/  STL.64 [R1+0x10b8], R28 ;  /* 0x0010b81c01007387 */ /* 0x000fe80000100a00 */
[----:B------:R1:W-:Y:S01]  /*fc90*/  LDGSTS.E [R11+0x5ae00], [R28.64], !P1 ;  /* 0x5ae000001c0b7fae */ /* 0x0003e2000c921848 */
[----:B------:R-:W-:-:S03]  /*fca0*/  IMAD.WIDE R22, R0, 0x4, R22 ;  /* 0x0000000400167825 */ /* 0x000fc600078e0216 */
[----:B------:R-:W-:Y:S04]  /*fcb0*/  STL.64 [R1+0x10a8], R26 ;  /* 0x0010a81a01007387 */ /* 0x000fe80000100a00 */
[----:B------:R1:W-:Y:S04]  /*fcc0*/  LDGSTS.E [R11+0x5c800], [R26.64], !P2 ;  /* 0x5c8000001a0b7fae */ /* 0x0003e8000d121848 */
[----:B------:R-:W-:Y:S01]  /*fcd0*/  STL.64 [R1+0x1098], R24 ;  /* 0x0010981801007387 */ /* 0x000fe20000100a00 */
[----:B------:R-:W-:-:S03]  /*fce0*/  IMAD.WIDE R20, R0, 0x4, R20 ;  /* 0x0000000400147825 */ /* 0x000fc600078e0214 */
[----:B------:R1:W-:Y:S01]  /*fcf0*/  LDGSTS.E [R11+0x5ca00], [R24.64], !P2 ;  /* 0x5ca00000180b7fae */ /* 0x0003e2000d121848 */
[----:B------:R-:W-:-:S03]  /*fd00*/  ISETP.GE.U32.AND P3, PT, R2, 0x7ffffebb, PT ;  /* 0x7ffffebb0200780c */ /* 0x000fc60003f66070 */
[----:B------:R-:W-:Y:S04]  /*fd10*/  STL.64 [R1+0x1088], R22 ;  /* 0x0010881601007387 */ /* 0x000fe80000100a00 */
[----:B------:R1:W-:Y:S04]  /*fd20*/  LDGSTS.E [R11+0x5cc00], [R22.64], !P2 ;  /* 0x5cc00000160b7fae */ /* 0x0003e8000d121848 */
[----:B------:R-:W-:Y:S04]  /*fd30*/  STL.64 [R1+0x1078], R20 ;  /* 0x0010781401007387 */ /* 0x000fe80000100a00 */
[----:B------:R1:W-:Y:S01]  /*fd40*/  LDGSTS.E [R11+0x5ce00], [R20.64], !P2 ;  /* 0x5ce00000140b7fae */ /* 0x0003e2000d121848 */
        /* <DEDUP_REMOVED lines=10> */
[C---:B------:R-:W-:Y:S01]  /*fdf0*/  IMAD.WIDE R16, R0.reuse, 0x4, R16 ;  /* 0x0000000400107825 */ /* 0x040fe200078e0210 */
[----:B------:R-:W-:Y:S03]  /*fe00*/  STL.64 [R1+0x1068], R18 ;  /* 0x0010681201007387 */ /* 0x000fe60000100a00 */
[C---:B------:R-:W-:Y:S01]  /*fe10*/  IMAD.WIDE R14, R0.reuse, 0x4, R14 ;  /* 0x00000004000e7825 */ /* 0x040fe200078e020e */
[----:B------:R4:W-:Y:S04]  /*fe20*/  LDGSTS.E [R11+0x5e800], [R18.64], !P6 ;  /* 0x5e800000120b7fae */ /* 0x0009e8000f121848 */
[----:B------:R-:W-:Y:S01]  /*fe30*/  STL.64 [R1+0x1058], R16 ;  /* 0x0010581001007387 */ /* 0x000fe20000100a00 */
[----:B---3--:R-:W-:-:S03]  /*fe40*/  IMAD.WIDE R12, R0, 0x4, R12 ;  /* 0x00000004000c7825 */ /* 0x008fc600078e020c */
[----:B------:R3:W-:Y:S04]  /*fe50*/  LDGSTS.E [R11+0x5ea00], [R16.64], !P6 ;  /* 0x5ea00000100b7fae */ /* 0x0007e8000f121848 */
[----:B------:R1:W-:Y:S04]  /*fe60*/  STL.64 [R1+0x1048], R14 ;  /* 0x0010480e01007387 */ /* 0x0003e80000100a00 */
[----:B------:R1:W-:Y:S04]  /*fe70*/  LDGSTS.E [R11+0x5ec00], [R14.64], !P6 ;  /* 0x5ec000000e0b7fae */ /* 0x0003e8000f121848 */
[----:B------:R3:W-:Y:S04]  /*fe80*/  STL.64 [R1+0x1028], R12 ;  /* 0x0010280c01007387 */ /* 0x0007e80000100a00 */
[----:B------:R3:W-:Y:S01]  /*fe90*/  LDGSTS.E [R11+0x5ee00], [R12.64], !P6 ;  /* 0x5ee000000c0b7fae */ /* 0x0007e2000f121848 */
[----:B-1----:R-:W-:-:S04]  /*fea0*/  IMAD.WIDE R14, R0, 0x4, R248 ;  /* 0x00000004000e7825 */ /* 0x002fc800078e02f8 */
[C---:B---3--:R-:W-:Y:S01]  /*feb0*/  IMAD.WIDE R12, R0.reuse, 0x4, R250 ;  /* 0x00000004000c7825 */ /* 0x048fe200078e02fa */
[----:B------:R1:W-:Y:S04]  /*fec0*/  STL.64 [R1+0x1018], R14 ;  /* 0x0010180e01007387 */ /* 0x0003e80000100a00 */
[----:B------:R1:W-:Y:S04]  /*fed0*/  LDGSTS.E [R11+0x60800], [R14.64], !P5 ;  /* 0x608000000e0b7fae */ /* 0x0003e8000e921848 */
[----:B------:R3:W-:Y:S04]  /*fee0*/  STL.64 [R1+0xfd8], R12 ;  /* 0x000fd80c01007387 */ /* 0x0007e80000100a00 */
[----:B------:R3:W-:Y:S01]  /*fef0*/  LDGSTS.E [R11+0x60a00], [R12.64], !P5 ;  /* 0x60a000000c0b7fae */ /* 0x0007e2000e921848 */
[----:B--2---:R-:W-:-:S04]  /*ff00*/  IMAD.WIDE R8, R0, 0x4, R8 ;  /* 0x0000000400087825 */ /* 0x004fc800078e0208 */
[----:B-1----:R-:W-:-:S04]  /*ff10*/  IMAD.WIDE R14, R0, 0x4, R128 ;  /* 0x00000004000e7825 */ /* 0x002fc800078e0280 */
[C---:B------:R-:W-:Y:S01]  /*ff20*/  IMAD.WIDE R6, R0.reuse, 0x4, R6 ;  /* 0x0000000400067825 */ /* 0x040fe200078e0206 */
[----:B------:R1:W-:Y:S03]  /*ff30*/  STL.64 [R1+0xfc8], R8 ;  /* 0x000fc80801007387 */ /* 0x0003e60000100a00 */
[C---:B---3--:R-:W-:Y:S01]  /*ff40*/  IMAD.WIDE R12, R0.reuse, 0x4, R130 ;  /* 0x00000004000c7825 */ /* 0x048fe200078e0282 */
[----:B------:R1:W-:Y:S04]  /*ff50*/  LDGSTS.E [R11+0x60c00], [R8.64], !P5 ;  /* 0x60c00000080b7fae */ /* 0x0003e8000e921848 */
        /* <DEDUP_REMOVED lines=33> */
[----:B------:R1:W-:Y:S01]  /*10170*/  STL.64 [R1+0xec8], R8 ;  /* 0x000ec80801007387 */ /* 0x0003e20000100a00 */
[----:B------:R-:W-:-:S03]  /*10180*/  ISETP.GE.U32.AND P6, PT, R2, 0x7ffffea7, PT ;  /* 0x7ffffea70200780c */ /* 0x000fc60003fc6070 */
[----:B------:R1:W-:Y:S01]  /*10190*/  LDGSTS.E [R11+0x66c00], [R8.64], !P4 ;  /* 0x66c00000080b7fae */ /* 0x0003e2000e121848 */
[----:B--2---:R-:W-:-:S03]  /*101a0*/  IMAD.WIDE R12, R0, 0x4, R154 ;  /* 0x00000004000c7825 */ /* 0x004fc600078e029a */
[----:B------:R2:W-:Y:S04]  /*101b0*/  STL.64 [R1+0xeb8], R6 ;  /* 0x000eb80601007387 */ /* 0x0005e80000100a00 */
[----:B------:R2:W-:Y:S01]  /*101c0*/  LDGSTS.E [R11+0x66e00], [R6.64], !P4 ;  /* 0x66e00000060b7fae */ /* 0x0005e2000e121848 */
[----:B-1----:R-:W-:-:S03]  /*101d0*/  IMAD.WIDE R8, R0, 0x4, R156 ;  /* 0x0000000400087825 */ /* 0x002fc600078e029c */
[----:B------:R1:W-:Y:S01]  /*101e0*/  STL.64 [R1+0xea8], R14 ;  /* 0x000ea80e01007387 */ /* 0x0003e20000100a00 */
[----:B------:R-:W-:-:S03]  /*101f0*/  IADD3 R2, R4, -0xde, RZ ;  /* 0xffffff2204027810 */ /* 0x000fc60007ffe0ff */
        /* <DEDUP_REMOVED lines=91> */
[----:B------:R2:W-:Y:S01]  /*107b0*/  STL.64 [R1+0xc40], R6 ;  /* 0x000c400601007387 */ /* 0x0005e20000100a00 */
[----:B------:R-:W-:-:S03]  /*107c0*/  IADD3 R2, R4, -0xf6, RZ ;  /* 0xffffff0a04027810 */ /* 0x000fc60007ffe0ff */
[----:B------:R2:W-:Y:S01]  /*107d0*/  LDGSTS.E [R11+0x74e00], [R6.64], !P4 ;  /* 0x74e00000060b7fae */ /* 0x0005e2000e121848 */
[----:B-1----:R-:W-:-:S03]  /*107e0*/  IMAD.WIDE R8, R0, 0x4, R212 ;  /* 0x0000000400087825 */ /* 0x002fc600078e02d4 */
[----:B------:R1:W-:Y:S04]  /*107f0*/  STL.64 [R1+0xc30], R14 ;  /* 0x000c300e01007387 */ /* 0x0003e80000100a00 */
[----:B------:R1:W-:Y:S01]  /*10800*/  LDGSTS.E [R11+0x76800], [R14.64], !P1 ;  /* 0x768000000e0b7fae */ /* 0x0003e2000c921848 */
[----:B--2---:R-:W-:-:S03]  /*10810*/  IMAD.WIDE R6, R0, 0x4, R214 ;  /* 0x0000000400067825 */ /* 0x004fc600078e02d6 */
[----:B------:R2:W-:Y:S01]  /*10820*/  STL.64 [R1+0xc20], R12 ;  /* 0x000c200c01007387 */ /* 0x0005e20000100a00 */
[----:B------:R-:W-:-:S03]  /*10830*/  ISETP.GE.U32.AND P6, PT, R2, 0x7ffffe8b, PT ;  /* 0x7ffffe8b0200780c */ /* 0x000fc60003fc6070 */
        /* <DEDUP_REMOVED lines=21> */
[----:B------:R-:W-:Y:S01]  /*10990*/  STL.64 [R1+0xb40], R12 ;  /* 0x000b400c01007387 */ /* 0x000fe20000100a00 */
[----:B--2---:R-:W-:-:S03]  /*109a0*/  IMAD.WIDE R6, R0, 0x4, R230 ;  /* 0x0000000400067825 */ /* 0x004fc600078e02e6 */
[----:B------:R-:W-:Y:S04]  /*109b0*/  STL.64 [R1+0xb18], R8 ;  /* 0x000b180801007387 */ /* 0x000fe80000100a00 */
[----:B------:R2:W-:Y:S04]  /*109c0*/  STL.64 [R1+0xaf0], R6 ;  /* 0x000af00601007387 */ /* 0x0005e80000100a00 */
[----:B------:R-:W3:Y:S04]  /*109d0*/  LDL.LU.64 R16, [R1+0x508] ;  /* 0x0005080001107983 */ /* 0x000ee80000300a00 */
[----:B------:R1:W-:Y:S04]  /*109e0*/  LDGSTS.E [R11+0x7a800], [R14.64], !P6 ;  /* 0x7a8000000e0b7fae */ /* 0x0003e8000f121848 */
[----:B------:R2:W-:Y:S04]  /*109f0*/  LDGSTS.E [R11+0x7aa00], [R12.64], !P6 ;  /* 0x7aa000000c0b7fae */ /* 0x0005e8000f121848 */
[----:B------:R2:W-:Y:S04]  /*10a00*/  LDGSTS.E [R11+0x7ac00], [R8.64], !P6 ;  /* 0x7ac00000080b7fae */ /* 0x0005e8000f121848 */
[----:B-1----:R-:W3:Y:S04]  /*10a10*/  LDL.LU.64 R14, [R1+0x500] ;  /* 0x00050000010e7983 */ /* 0x002ee80000300a00 */
[----:B------:R2:W-:Y:S04]  /*10a20*/  LDGSTS.E [R11+0x7ae00], [R6.64], !P6 ;  /* 0x7ae00000060b7fae */ /* 0x0005e8000f121848 */
[----:B--2---:R-:W2:Y:S04]  /*10a30*/  LDL.LU.64 R6, [R1+0x4f8] ;  /* 0x0004f80001067983 */ /* 0x004ea80000300a00 */
[----:B------:R-:W2:Y:S01]  /*10a40*/  LDL.LU.64 R250, [R1+0x4f0] ;  /* 0x0004f00001fa7983 */ /* 0x000ea20000300a00 */
[----:B------:R-:W-:-:S04]  /*10a50*/  IADD3 R2, R4, -0xfa, RZ ;  /* 0xffffff0604027810 */ /* 0x000fc80007ffe0ff */
[----:B------:R-:W-:Y:S02]  /*10a60*/  ISETP.GE.U32.AND P5, PT, R2, 0x7ffffe87, PT ;  /* 0x7ffffe870200780c */ /* 0x000fe40003fa6070 */
[----:B------:R-:W-:Y:S01]  /*10a70*/  IADD3 R2, R4, -0xfe, RZ ;  /* 0xffffff0204027810 */ /* 0x000fe20007ffe0ff */
[----:B------:R-:W-:-:S03]  /*10a80*/  IMAD.WIDE R20, R0, 0x4, R232 ;  /* 0x0000000400147825 */ /* 0x000fc600078e02e8 */
[----:B------:R-:W-:Y:S01]  /*10a90*/  ISETP.GE.U32.AND P3, PT, R2, 0x7ffffe83, PT ;  /* 0x7ffffe830200780c */ /* 0x000fe20003f66070 */
[C---:B----4-:R-:W-:Y:S01]  /*10aa0*/  IMAD.WIDE R18, R0.reuse, 0x4, R234 ;  /* 0x0000000400127825 */ /* 0x050fe200078e02ea */
[----:B------:R1:W-:Y:S03]  /*10ab0*/  STL.64 [R1+0x870], R20 ;  /* 0x0008701401007387 */ /* 0x0003e60000100a00 */
[C---:B------:R-:W-:Y:S01]  /*10ac0*/  IMAD.WIDE R12, R0.reuse, 0x4, R236 ;  /* 0x00000004000c7825 */ /* 0x040fe200078e02ec */
[----:B------:R4:W-:Y:S03]  /*10ad0*/  STL.64 [R1+0x860], R18 ;  /* 0x0008601201007387 */ /* 0x0009e60000100a00 */
[C---:B------:R-:W-:Y:S01]  /*10ae0*/  IMAD.WIDE R8, R0.reuse, 0x4, R238 ;  /* 0x0000000400087825 */ /* 0x040fe200078e02ee */
[----:B------:R1:W-:Y:S03]  /*10af0*/  LDGSTS.E [R11+0x7c800], [R20.64], !P5 ;  /* 0x7c800000140b7fae */ /* 0x0003e6000e921848 */
[C---:B------:R-:W-:Y:S01]  /*10b00*/  IMAD.WIDE R26, R0.reuse, 0x4, R240 ;  /* 0x00000004001a7825 */ /* 0x040fe200078e02f0 */
[----:B------:R1:W-:Y:S03]  /*10b10*/  STL.64 [R1+0x850], R12 ;  /* 0x0008500c01007387 */ /* 0x0003e60000100a00 */
[C---:B------:R-:W-:Y:S01]  /*10b20*/  IMAD.WIDE R24, R0.reuse, 0x4, R242 ;  /* 0x0000000400187825 */ /* 0x040fe200078e02f2 */
[----:B------:R4:W-:Y:S04]  /*10b30*/  LDGSTS.E [R11+0x7ca00], [R18.64], !P5 ;  /* 0x7ca00000120b7fae */ /* 0x0009e8000e921848 */
[----:B------:R4:W-:Y:S01]  /*10b40*/  STL.64 [R1+0x840], R8 ;  /* 0x0008400801007387 */ /* 0x0009e20000100a00 */
[----:B------:R-:W-:-:S03]  /*10b50*/  IMAD.WIDE R22, R0, 0x4, R244 ;  /* 0x0000000400167825 */ /* 0x000fc600078e02f4 */
[----:B------:R4:W-:Y:S04]  /*10b60*/  LDGSTS.E [R11+0x7cc00], [R12.64], !P5 ;  /* 0x7cc000000c0b7fae */ /* 0x0009e8000e921848 */
[----:B-1----:R-:W2:Y:S04]  /*10b70*/  LDL.LU.64 R20, [R1+0x4a8] ;  /* 0x0004a80001147983 */ /* 0x002ea80000300a00 */
[----:B------:R1:W-:Y:S04]  /*10b80*/  LDGSTS.E [R11+0x7ce00], [R8.64], !P5 ;  /* 0x7ce00000080b7fae */ /* 0x0003e8000e921848 */
[----:B----4-:R-:W4:Y:S01]  /*10b90*/  LDL.LU.64 R18, [R1+0x4a0] ;  /* 0x0004a00001127983 */ /* 0x010f220000300a00 */
[----:B------:R-:W-:-:S03]  /*10ba0*/  IADD3 R2, R4, -0x83, RZ ;  /* 0xffffff7d04027810 */ /* 0x000fc60007ffe0ff */
[----:B------:R-:W4:Y:S01]  /*10bb0*/  LDL.LU.64 R12, [R1+0x498] ;  /* 0x00049800010c7983 */ /* 0x000f220000300a00 */
[----:B-1----:R-:W-:-:S03]  /*10bc0*/  IMAD.WIDE R8, R0, 0x4, R246 ;  /* 0x0000000400087825 */ /* 0x002fc600078e02f6 */
[----:B------:R-:W4:Y:S04]  /*10bd0*/  LDL.LU.64 R248, [R1+0x490] ;  /* 0x0004900001f87983 */ /* 0x000f280000300a00 */
[----:B------:R-:W-:Y:S04]  /*10be0*/  STL.64 [R1+0x830], R26 ;  /* 0x0008301a01007387 */ /* 0x000fe80000100a00 */
[----:B------:R1:W-:Y:S04]  /*10bf0*/  LDGSTS.E [R11+0x7e800], [R26.64], !P3 ;  /* 0x7e8000001a0b7fae */ /* 0x0003e8000d921848 */
[----:B------:R-:W-:Y:S04]  /*10c00*/  STL.64 [R1+0x820], R24 ;  /* 0x0008201801007387 */ /* 0x000fe80000100a00 */
[----:B------:R1:W-:Y:S01]  /*10c10*/  LDGSTS.E [R11+0x7ea00], [R24.64], !P3 ;  /* 0x7ea00000180b7fae */ /* 0x0003e2000d921848 */
[----:B------:R-:W-:-:S03]  /*10c20*/  ISETP.GE.U32.AND P0, PT, R2, 0x7ffffefe, PT ;  /* 0x7ffffefe0200780c */ /* 0x000fc60003f06070 */
[----:B------:R-:W-:Y:S01]  /*10c30*/  STL.64 [R1+0x810], R22 ;  /* 0x0008101601007387 */ /* 0x000fe20000100a00 */
[----:B------:R-:W-:-:S03]  /*10c40*/  LOP3.LUT R5, R10, 0x7f, RZ, 0xc0, !PT ;  /* 0x0000007f0a057812 */ /* 0x000fc600078ec0ff */
[----:B------:R1:W-:Y:S04]  /*10c50*/  LDGSTS.E [R11+0x7ec00], [R22.64], !P3 ;  /* 0x7ec00000160b7fae */ /* 0x0003e8000d921848 */
[----:B------:R1:W-:Y:S04]  /*10c60*/  STL.64 [R1+0x800], R8 ;  /* 0x0008000801007387 */ /* 0x0003e80000100a00 */
[----:B------:R1:W-:Y:S01]  /*10c70*/  LDGSTS.E [R11+0x7ee00], [R8.64], !P3 ;  /* 0x7ee00000080b7fae */ /* 0x0003e2000d921848 */
[----:B------:R-:W-:-:S03]  /*10c80*/  SHF.L.U32 R5, R5, 0x2, RZ ;  /* 0x0000000205057819 */ /* 0x000fc600000006ff */
[----:B-1----:R-:W4:Y:S04]  /*10c90*/  LDL.LU.64 R8, [R1+0x448] ;  /* 0x0004480001087983 */ /* 0x002f280000300a00 */
[----:B------:R-:W4:Y:S01]  /*10ca0*/  LDL.LU.64 R10, [R1+0x440] ;  /* 0x00044000010a7983 */ /* 0x000f220000300a00 */
[----:B------:R-:W-:Y:S01]  /*10cb0*/  LOP3.LUT R39, R5, 0x40, RZ, 0x3c, !PT ;  /* 0x0000004005277812 */ /* 0x000fe200078e3cff */
[----:B---3--:R-:W-:-:S05]  /*10cc0*/  IMAD.WIDE R26, R0, 0x4, R16 ;  /* 0x00000004001a7825 */ /* 0x008fca00078e0210 */
[----:B------:R-:W-:Y:S04]  /*10cd0*/  STL.64 [R1+0x7f0], R26 ;  /* 0x0007f01a01007387 */ /* 0x000fe80000100a00 */
[----:B------:R1:W-:Y:S01]  /*10ce0*/  LDGSTS.E [R39+0x41000], [R26.64], !P0 ;  /* 0x410000001a277fae */ /* 0x0003e2000c121848 */
[----:B------:R-:W-:-:S05]  /*10cf0*/  IMAD.WIDE R24, R0, 0x4, R14 ;  /* 0x0000000400187825 */ /* 0x000fca00078e020e */
[----:B------:R4:W-:Y:S01]  /*10d00*/  LDGSTS.E [R39+0x41200], [R24.64], !P0 ;  /* 0x4120000018277fae */ /* 0x0009e2000c121848 */
[----:B--2---:R-:W-:-:S03]  /*10d10*/  IMAD.WIDE R16, R0, 0x4, R6 ;  /* 0x0000000400107825 */ /* 0x004fc600078e0206 */
[----:B------:R-:W2:Y:S01]  /*10d20*/  LDL.LU.64 R6, [R1+0x438] ;  /* 0x0004380001067983 */ /* 0x000ea20000300a00 */
[----:B------:R-:W-:-:S03]  /*10d30*/  IMAD.WIDE R14, R0, 0x4, R250 ;  /* 0x00000004000e7825 */ /* 0x000fc600078e02fa */
[----:B------:R-:W-:Y:S04]  /*10d40*/  STL.64 [R1+0x7e8], R24 ;  /* 0x0007e81801007387 */ /* 0x000fe80000100a00 */
[----:B------:R-:W3:Y:S04]  /*10d50*/  LDL.LU.64 R22, [R1+0x430] ;  /* 0x0004300001167983 */ /* 0x000ee80000300a00 */
[----:B------:R1:W-:Y:S04]  /*10d60*/  STL.64 [R1+0x7e0], R16 ;  /* 0x0007e01001007387 */ /* 0x0003e80000100a00 */
[----:B------:R1:W-:Y:S04]  /*10d70*/  STL.64 [R1+0x7d8], R14 ;  /* 0x0007d80e01007387 */ /* 0x0003e80000100a00 */
[----:B------:R1:W-:Y:S04]  /*10d80*/  LDGSTS.E [R39+0x41400], [R16.64], !P0 ;  /* 0x4140000010277fae */ /* 0x0003e8000c121848 */
[----:B------:R1:W-:Y:S04]  /*10d90*/  LDGSTS.E [R39+0x41600], [R14.64], !P0 ;  /* 0x416000000e277fae */ /* 0x0003e8000c121848 */
[----:B-1----:R-:W3:Y:S04]  /*10da0*/  LDL.LU.64 R16, [R1+0x3e8] ;  /* 0x0003e80001107983 */ /* 0x002ee80000300a00 */
[----:B------:R-:W3:Y:S04]  /*10db0*/  LDL.LU.64 R14, [R1+0x3e0] ;  /* 0x0003e000010e7983 */ /* 0x000ee80000300a00 */
[----:B------:R-:W3:Y:S01]  /*10dc0*/  LDL.LU.64 R250, [R1+0x3d8] ;  /* 0x0003d80001fa7983 */ /* 0x000ee20000300a00 */
[----:B------:R-:W-:-:S04]  /*10dd0*/  IADD3 R2, R4, -0x87, RZ ;  /* 0xffffff7904027810 */ /* 0x000fc80007ffe0ff */
[----:B------:R-:W-:Y:S01]  /*10de0*/  ISETP.GE.U32.AND P4, PT, R2, 0x7ffffefa, PT ;  /* 0x7ffffefa0200780c */ /* 0x000fe20003f86070 */
[----:B------:R-:W-:-:S04]  /*10df0*/  IMAD.WIDE R26, R0, 0x4, R20 ;  /* 0x00000004001a7825 */ /* 0x000fc800078e0214 */
[----:B----4-:R-:W-:-:S04]  /*10e00*/  IMAD.WIDE R24, R0, 0x4, R18 ;  /* 0x0000000400187825 */ /* 0x010fc800078e0212 */
[C---:B------:R-:W-:Y:S02]  /*10e10*/  IMAD.WIDE R20, R0.reuse, 0x4, R12 ;  /* 0x0000000400147825 */ /* 0x040fe400078e020c */
[----:B------:R-:W3:Y:S02]  /*10e20*/  LDL.LU.64 R12, [R1+0x3d0] ;  /* 0x0003d000010c7983 */ /* 0x000ee40000300a00 */
[----:B------:R-:W-:Y:S02]  /*10e30*/  IMAD.WIDE R18, R0, 0x4, R248 ;  /* 0x0000000400127825 */ /* 0x000fe400078e02f8 */
[----:B------:R-:W-:Y:S01]  /*10e40*/  STL.64 [R1+0x7d0], R26 ;  /* 0x0007d01a01007387 */ /* 0x000fe20000100a00 */
[----:B------:R-:W-:-:S03]  /*10e50*/  IADD3 R2, R4, -0x8b, RZ ;  /* 0xffffff7504027810 */ /* 0x000fc60007ffe0ff */
[----:B------:R1:W-:Y:S04]  /*10e60*/  LDGSTS.E [R39+0x43000], [R26.64], !P4 ;  /* 0x430000001a277fae */ /* 0x0003e8000e121848 */
[----:B------:R1:W-:Y:S04]  /*10e70*/  STL.64 [R1+0x7c8], R24 ;  /* 0x0007c81801007387 */ /* 0x0003e80000100a00 */
[----:B------:R1:W-:Y:S01]  /*10e80*/  LDGSTS.E [R39+0x43200], [R24.64], !P4 ;  /* 0x4320000018277fae */ /* 0x0003e2000e121848 */
[----:B------:R-:W-:-:S03]  /*10e90*/  ISETP.GE.U32.AND P1, PT, R2, 0x7ffffef6, PT ;  /* 0x7ffffef60200780c */ /* 0x000fc60003f26070 */
[----:B------:R1:W-:Y:S04]  /*10ea0*/  STL.64 [R1+0x7c0], R20 ;  /* 0x0007c01401007387 */ /* 0x0003e80000100a00 */
[----:B------:R1:W-:Y:S04]  /*10eb0*/  STL.64 [R1+0x7b8], R18 ;  /* 0x0007b81201007387 */ /* 0x0003e80000100a00 */
[----:B------:R-:W3:Y:S04]  /*10ec0*/  LDL.LU.64 R248, [R1+0x380] ;  /* 0x0003800001f87983 */ /* 0x000ee80000300a00 */
[----:B------:R1:W-:Y:S04]  /*10ed0*/  LDGSTS.E [R39+0x43400], [R20.64], !P4 ;  /* 0x4340000014277fae */ /* 0x0003e8000e121848 */
[----:B------:R1:W-:Y:S02]  /*10ee0*/  LDGSTS.E [R39+0x43600], [R18.64], !P4 ;  /* 0x4360000012277fae */ /* 0x0003e4000e121848 */
[----:B-1----:R-:W-:-:S04]  /*10ef0*/  IMAD.WIDE R24, R0, 0x4, R8 ;  /* 0x0000000400187825 */ /* 0x002fc800078e0208 */
[C---:B------:R-:W-:Y:S01]  /*10f00*/  IMAD.WIDE R8, R0.reuse, 0x4, R10 ;  /* 0x0000000400087825 */ /* 0x040fe200078e020a */
[----:B------:R1:W-:Y:S04]  /*10f10*/  LDGSTS.E [R39+0x45000], [R24.64], !P1 ;  /* 0x4500000018277fae */ /* 0x0003e8000c921848 */
[----:B------:R-:W3:Y:S04]  /*10f20*/  LDL.LU.64 R10, [R1+0x378] ;  /* 0x00037800010a7983 */ /* 0x000ee80000300a00 */
[----:B------:R-:W3:Y:S04]  /*10f30*/  LDL.LU.64 R20, [R1+0x370] ;  /* 0x0003700001147983 */ /* 0x000ee80000300a00 */
[----:B------:R-:W-:Y:S04]  /*10f40*/  STL.64 [R1+0x7b0], R24 ;  /* 0x0007b01801007387 */ /* 0x000fe80000100a00 */
[----:B------:R-:W3:Y:S04]  /*10f50*/  LDL.LU.64 R18, [R1+0x368] ;  /* 0x0003680001127983 */ /* 0x000ee80000300a00 */
[----:B------:R1:W-:Y:S04]  /*10f60*/  STL.64 [R1+0x7a8], R8 ;  /* 0x0007a80801007387 */ /* 0x0003e80000100a00 */
[----:B------:R1:W-:Y:S01]  /*10f70*/  LDGSTS.E [R39+0x45200], [R8.64], !P1 ;  /* 0x4520000008277fae */ /* 0x0003e2000c921848 */
[----:B--2---:R-:W-:-:S04]  /*10f80*/  IMAD.WIDE R6, R0, 0x4, R6 ;  /* 0x0000000400067825 */ /* 0x004fc800078e0206 */
[C---:B---3--:R-:W-:Y:S01]  /*10f90*/  IMAD.WIDE R22, R0.reuse, 0x4, R22 ;  /* 0x0000000400167825 */ /* 0x048fe200078e0216 */
[----:B------:R2:W-:Y:S04]  /*10fa0*/  STL.64 [R1+0x7a0], R6 ;  /* 0x0007a00601007387 */ /* 0x0005e80000100a00 */
[----:B------:R3:W-:Y:S04]  /*10fb0*/  STL.64 [R1+0x528], R22 ;  /* 0x0005281601007387 */ /* 0x0007e80000100a00 */
[----:B------:R2:W-:Y:S04]  /*10fc0*/  LDGSTS.E [R39+0x45400], [R6.64], !P1 ;  /* 0x4540000006277fae */ /* 0x0005e8000c921848 */
[----:B-1----:R-:W4:Y:S04]  /*10fd0*/  LDL.LU.64 R8, [R1+0x320] ;  /* 0x0003200001087983 */ /* 0x002f280000300a00 */
[----:B------:R3:W-:Y:S04]  /*10fe0*/  LDGSTS.E [R39+0x45600], [R22.64], !P1 ;  /* 0x4560000016277fae */ /* 0x0007e8000c921848 */
[----:B--2---:R-:W2:Y:S01]  /*10ff0*/  LDL.LU.64 R6, [R1+0x318] ;  /* 0x0003180001067983 */ /* 0x004ea20000300a00 */
[----:B------:R-:W-:-:S04]  /*11000*/  IMAD.WIDE R24, R0, 0x4, R16 ;  /* 0x0000000400187825 */ /* 0x000fc800078e0210 */
[C---:B---3--:R-:W-:Y:S02]  /*11010*/  IMAD.WIDE R22, R0.reuse, 0x4, R14 ;  /* 0x0000000400167825 */ /* 0x048fe400078e020e */
[----:B------:R-:W3:Y:S02]  /*11020*/  LDL.LU.64 R14, [R1+0x310] ;  /* 0x00031000010e7983 */ /* 0x000ee40000300a00 */
[----:B------:R-:W-:Y:S02]  /*11030*/  IMAD.WIDE R16, R0, 0x4, R250 ;  /* 0x0000000400107825 */ /* 0x000fe400078e02fa */
[----:B------:R1:W-:Y:S04]  /*11040*/  STL.64 [R1+0x798], R24 ;  /* 0x0007981801007387 */ /* 0x0003e80000100a00 */
[----:B------:R-:W3:Y:S01]  /*11050*/  LDL.LU.64 R250, [R1+0x308] ;  /* 0x0003080001fa7983 */ /* 0x000ee20000300a00 */
[----:B------:R-:W-:-:S04]  /*11060*/  IADD3 R2, R4, -0x8f, RZ ;  /* 0xffffff7104027810 */ /* 0x000fc80007ffe0ff */
[----:B------:R-:W-:Y:S02]  /*11070*/  ISETP.GE.U32.AND P2, PT, R2, 0x7ffffef2, PT ;  /* 0x7ffffef20200780c */ /* 0x000fe40003f46070 */
[----:B------:R-:W-:Y:S01]  /*11080*/  IADD3 R2, R4, -0x93, RZ ;  /* 0xffffff6d04027810 */ /* 0x000fe20007ffe0ff */
[----:B------:R-:W-:-:S03]  /*11090*/  IMAD.WIDE R12, R0, 0x4, R12 ;  /* 0x00000004000c7825 */ /* 0x000fc600078e020c */
[----:B------:R-:W-:Y:S01]  /*110a0*/  ISETP.GE.U32.AND P6, PT, R2, 0x7ffffeee, PT ;  /* 0x7ffffeee0200780c */ /* 0x000fe20003fc6070 */
[----:B------:R1:W-:Y:S04]  /*110b0*/  STL.64 [R1+0x788], R22 ;  /* 0x0007881601007387 */ /* 0x0003e80000100a00 */
[----:B------:R1:W-:Y:S04]  /*110c0*/  STL.64 [R1+0x778], R16 ;  /* 0x0007781001007387 */ /* 0x0003e80000100a00 */
[----:B------:R1:W-:Y:S04]  /*110d0*/  LDGSTS.E [R39+0x47000], [R24.64], !P2 ;  /* 0x4700000018277fae */ /* 0x0003e8000d121848 */
[----:B------:R1:W-:Y:S04]  /*110e0*/  LDGSTS.E [R39+0x47200], [R22.64], !P2 ;  /* 0x4720000016277fae */ /* 0x0003e8000d121848 */
[----:B------:R1:W-:Y:S04]  /*110f0*/  STL.64 [R1+0x768], R12 ;  /* 0x0007680c01007387 */ /* 0x0003e80000100a00 */
[----:B------:R1:W-:Y:S04]  /*11100*/  LDGSTS.E [R39+0x47400], [R16.64], !P2 ;  /* 0x4740000010277fae */ /* 0x0003e8000d121848 */
[----:B-1----:R-:W3:Y:S01]  /*11110*/  LDL.LU.64 R24, [R1+0x2c0] ;  /* 0x0002c00001187983 */ /* 0x002ee20000300a00 */
[----:B------:R-:W-:-:S03]  /*11120*/  IMAD.WIDE R22, R0, 0x4, R248 ;  /* 0x0000000400167825 */ /* 0x000fc600078e02f8 */
[----:B------:R1:W-:Y:S04]  /*11130*/  LDGSTS.E [R39+0x47600], [R12.64], !P2 ;  /* 0x476000000c277fae */ /* 0x0003e8000d121848 */
[----:B------:R-:W3:Y:S04]  /*11140*/  LDL.LU.64 R16, [R1+0x2b8] ;  /* 0x0002b80001107983 */ /* 0x000ee80000300a00 */
[----:B------:R1:W-:Y:S04]  /*11150*/  LDGSTS.E [R39+0x49000], [R22.64], !P6 ;  /* 0x4900000016277fae */ /* 0x0003e8000f121848 */
[----:B-1----:R-:W3:Y:S04]  /*11160*/  LDL.LU.64 R12, [R1+0x2b0] ;  /* 0x0002b000010c7983 */ /* 0x002ee80000300a00 */
[----:B------:R-:W-:Y:S04]  /*11170*/  STL.64 [R1+0x758], R22 ;  /* 0x0007581601007387 */ /* 0x000fe80000100a00 */
[----:B------:R-:W3:Y:S01]  /*11180*/  LDL.LU.64 R248, [R1+0x2a8] ;  /* 0x0002a80001f87983 */ /* 0x000ee20000300a00 */
[----:B------:R-:W-:-:S04]  /*11190*/  IMAD.WIDE R10, R0, 0x4, R10 ;  /* 0x00000004000a7825 */ /* 0x000fc800078e020a */
[C---:B------:R-:W-:Y:S01]  /*111a0*/  IMAD.WIDE R20, R0.reuse, 0x4, R20 ;  /* 0x0000000400147825 */ /* 0x040fe200078e0214 */
[----:B------:R1:W-:Y:S03]  /*111b0*/  STL.64 [R1+0x748], R10 ;  /* 0x0007480a01007387 */ /* 0x0003e60000100a00 */
[C---:B------:R-:W-:Y:S01]  /*111c0*/  IMAD.WIDE R18, R0.reuse, 0x4, R18 ;  /* 0x0000000400127825 */ /* 0x040fe200078e0212 */
[----:B------:R1:W-:Y:S04]  /*111d0*/  STL.64 [R1+0x738], R20 ;  /* 0x0007381401007387 */ /* 0x0003e80000100a00 */
[----:B------:R1:W-:Y:S04]  /*111e0*/  LDGSTS.E [R39+0x49200], [R10.64], !P6 ;  /* 0x492000000a277fae */ /* 0x0003e8000f121848 */
[----:B------:R2:W-:Y:S04]  /*111f0*/  STL.64 [R1+0x728], R18 ;  /* 0x0007281201007387 */ /* 0x0005e80000100a00 */
[----:B------:R1:W-:Y:S04]  /*11200*/  LDGSTS.E [R39+0x49400], [R20.64], !P6 ;  /* 0x4940000014277fae */ /* 0x0003e8000f121848 */
[----:B-1----:R-:W3:Y:S04]  /*11210*/  LDL.LU.64 R10, [R1+0x260] ;  /* 0x00026000010a7983 */ /* 0x002ee80000300a00 */
[----:B------:R-:W3:Y:S04]  /*11220*/  LDL.LU.64 R22, [R1+0x258] ;  /* 0x0002580001167983 */ /* 0x000ee80000300a00 */
[----:B------:R-:W3:Y:S04]  /*11230*/  LDL.LU.64 R20, [R1+0x250] ;  /* 0x0002500001147983 */ /* 0x000ee80000300a00 */
[----:B------:R1:W-:Y:S01]  /*11240*/  LDGSTS.E [R39+0x49600], [R18.64], !P6 ;  /* 0x4960000012277fae */ /* 0x0003e2000f121848 */
[----:B----4-:R-:W-:-:S05]  /*11250*/  IMAD.WIDE R8, R0, 0x4, R8 ;  /* 0x0000000400087825 */ /* 0x010fca00078e0208 */
[----:B------:R4:W-:Y:S01]  /*11260*/  STL.64 [R1+0x718], R8 ;  /* 0x0007180801007387 */ /* 0x0009e20000100a00 */
[----:B--2---:R-:W-:-:S03]  /*11270*/  IMAD.WIDE R6, R0, 0x4, R6 ;  /* 0x0000000400067825 */ /* 0x004fc600078e0206 */
[----:B-1----:R-:W2:Y:S04]  /*11280*/  LDL.LU.64 R18, [R1+0x248] ;  /* 0x0002480001127983 */ /* 0x002ea80000300a00 */
[----:B------:R1:W-:Y:S01]  /*11290*/  STL.64 [R1+0x708], R6 ;  /* 0x0007080601007387 */ /* 0x0003e20000100a00 */
[----:B---3--:R-:W-:-:S04]  /*112a0*/  IMAD.WIDE R28, R0, 0x4, R14 ;  /* 0x00000004001c7825 */ /* 0x008fc800078e020e */
[----:B------:R-:W-:Y:S01]  /*112b0*/  IMAD.WIDE R26, R0, 0x4, R250 ;  /* 0x00000004001a7825 */ /* 0x000fe200078e02fa */
[----:B------:R-:W-:Y:S04]  /*112c0*/  STL.64 [R1+0x6f8], R28 ;  /* 0x0006f81c01007387 */ /* 0x000fe80000100a00 */
[----:B------:R3:W-:Y:S04]  /*112d0*/  STL.64 [R1+0x6e0], R26 ;  /* 0x0006e01a01007387 */ /* 0x0007e80000100a00 */
[----:B------:R-:W2:Y:S04]  /*112e0*/  LDL.LU.64 R14, [R1+0x200] ;  /* 0x00020000010e7983 */ /* 0x000ea80000300a00 */
[----:B------:R-:W2:Y:S01]  /*112f0*/  LDL.LU.64 R250, [R1+0x530] ;  /* 0x0005300001fa7983 */ /* 0x000ea20000300a00 */
[----:B------:R-:W-:-:S04]  /*11300*/  IADD3 R2, R4, -0x97, RZ ;  /* 0xffffff6904027810 */ /* 0x000fc80007ffe0ff */
[----:B------:R-:W-:Y:S02]  /*11310*/  ISETP.GE.U32.AND P5, PT, R2, 0x7ffffeea, PT ;  /* 0x7ffffeea0200780c */ /* 0x000fe40003fa6070 */
[----:B------:R-:W-:-:S04]  /*11320*/  IADD3 R2, R4, -0x9b, RZ ;  /* 0xffffff6504027810 */ /* 0x000fc80007ffe0ff */
[----:B------:R-:W-:-:S07]  /*11330*/  ISETP.GE.U32.AND P3, PT, R2, 0x7ffffee6, PT ;  /* 0x7ffffee60200780c */ /* 0x000fce0003f66070 */
[----:B------:R4:W-:Y:S04]  /*11340*/  LDGSTS.E [R39+0x4b000], [R8.64], !P5 ;  /* 0x4b00000008277fae */ /* 0x0009e8000e921848 */
[----:B------:R1:W-:Y:S04]  /*11350*/  LDGSTS.E [R39+0x4b200], [R6.64], !P5 ;  /* 0x4b20000006277fae */ /* 0x0003e8000e921848 */
[----:B------:R1:W-:Y:S04]  /*11360*/  LDGSTS.E [R39+0x4b400], [R28.64], !P5 ;  /* 0x4b4000001c277fae */ /* 0x0003e8000e921848 */
[----:B------:R3:W-:Y:S04]  /*11370*/  LDGSTS.E [R39+0x4b600], [R26.64], !P5 ;  /* 0x4b6000001a277fae */ /* 0x0007e8000e921848 */
[----:B----4-:R-:W4:Y:S04]  /*11380*/  LDL.LU.64 R8, [R1+0x538] ;  /* 0x0005380001087983 */ /* 0x010f280000300a00 */
[----:B-1----:R-:W4:Y:S01]  /*11390*/  LDL.LU.64 R6, [R1+0x540] ;  /* 0x0005400001067983 */ /* 0x002f220000300a00 */
[----:B---3--:R-:W-:-:S04]  /*113a0*/  IMAD.WIDE R26, R0, 0x4, R24 ;  /* 0x00000004001a7825 */ /* 0x008fc800078e0218 */
[C---:B------:R-:W-:Y:S01]  /*113b0*/  IMAD.WIDE R24, R0.reuse, 0x4, R16 ;  /* 0x0000000400187825 */ /* 0x040fe200078e0210 */
[----:B------:R-:W-:Y:S03]  /*113c0*/  STL.64 [R1+0x6d0], R26 ;  /* 0x0006d01a01007387 */ /* 0x000fe60000100a00 */
[C---:B------:R-:W-:Y:S01]  /*113d0*/  IMAD.WIDE R16, R0.reuse, 0x4, R12 ;  /* 0x0000000400107825 */ /* 0x040fe200078e020c */
[----:B------:R1:W-:Y:S03]  /*113e0*/  LDGSTS.E [R39+0x4d000], [R26.64], !P3 ;  /* 0x4d0000001a277fae */ /* 0x0003e6000d921848 */
[C---:B------:R-:W-:Y:S01]  /*113f0*/  IMAD.WIDE R12, R0.reuse, 0x4, R248 ;  /* 0x00000004000c7825 */ /* 0x040fe200078e02f8 */
[----:B------:R3:W-:Y:S04]  /*11400*/  STL.64 [R1+0x6c0], R24 ;  /* 0x0006c01801007387 */ /* 0x0007e80000100a00 */
[----:B------:R3:W-:Y:S04]  /*11410*/  LDGSTS.E [R39+0x4d200], [R24.64], !P3 ;  /* 0x4d20000018277fae */ /* 0x0007e8000d921848 */
[----:B------:R1:W-:Y:S04]  /*11420*/  STL.64 [R1+0x6b0], R16 ;  /* 0x0006b01001007387 */ /* 0x0003e80000100a00 */
[----:B------:R1:W-:Y:S04]  /*11430*/  STL.64 [R1+0x6a0], R12 ;  /* 0x0006a00c01007387 */ /* 0x0003e80000100a00 */
[----:B------:R1:W-:Y:S04]  /*11440*/  LDGSTS.E [R39+0x4d400], [R16.64], !P3 ;  /* 0x4d40000010277fae */ /* 0x0003e8000d921848 */
[----:B------:R3:W-:Y:S02]  /*11450*/  LDGSTS.E [R39+0x4d600], [R12.64], !P3 ;  /* 0x4d6000000c277fae */ /* 0x0007e4000d921848 */
[----:B---3--:R-:W-:-:S02]  /*11460*/  IMAD.WIDE R24, R0, 0x4, R10 ;  /* 0x0000000400187825 */ /* 0x008fc400078e020a */
[----:B-1----:R-:W3:Y:S04]  /*11470*/  LDL.LU.64 R16, [R1+0x548] ;  /* 0x0005480001107983 */ /* 0x002ee80000300a00 */
[----:B------:R-:W3:Y:S04]  /*11480*/  LDL.LU.64 R12, [R1+0x550] ;  /* 0x00055000010c7983 */ /* 0x000ee80000300a00 */
[----:B------:R-:W3:Y:S04]  /*11490*/  LDL.LU.64 R248, [R1+0x558] ;  /* 0x0005580001f87983 */ /* 0x000ee80000300a00 */
[----:B------:R-:W-:Y:S04]  /*114a0*/  STL.64 [R1+0x690], R24 ;  /* 0x0006901801007387 */ /* 0x000fe80000100a00 */
[----:B------:R-:W3:Y:S01]  /*114b0*/  LDL.LU.64 R10, [R1+0x560] ;  /* 0x00056000010a7983 */ /* 0x000ee20000300a00 */
[----:B------:R-:W-:-:S04]  /*114c0*/  IMAD.WIDE R22, R0, 0x4, R22 ;  /* 0x0000000400167825 */ /* 0x000fc800078e0216 */
[C---:B------:R-:W-:Y:S01]  /*114d0*/  IMAD.WIDE R20, R0.reuse, 0x4, R20 ;  /* 0x0000000400147825 */ /* 0x040fe200078e0214 */
[----:B------:R-:W-:Y:S04]  /*114e0*/  STL.64 [R1+0x680], R22 ;  /* 0x0006801601007387 */ /* 0x000fe80000100a00 */
[----:B------:R-:W-:Y:S01]  /*114f0*/  STL.64 [R1+0x670], R20 ;  /* 0x0006701401007387 */ /* 0x000fe20000100a00 */
[----:B--2---:R-:W-:-:S05]  /*11500*/  IMAD.WIDE R18, R0, 0x4, R18 ;  /* 0x0000000400127825 */ /* 0x004fca00078e0212 */
[----:B------:R1:W-:Y:S01]  /*11510*/  STL.64 [R1+0x650], R18 ;  /* 0x0006501201007387 */ /* 0x0003e20000100a00 */
[----:B------:R-:W-:-:S03]  /*11520*/  IMAD.WIDE R246, R0, 0x4, R14 ;  /* 0x0000000400f67825 */ /* 0x000fc600078e020e */
[----:B------:R-:W2:Y:S01]  /*11530*/  LDL.LU.64 R14, [R1+0x568] ;  /* 0x00056800010e7983 */ /* 0x000ea20000300a00 */
[----:B------:R-:W-:-:S03]  /*11540*/  IMAD.WIDE R244, R0, 0x4, R250 ;  /* 0x0000000400f47825 */ /* 0x000fc600078e02fa */
[----:B------:R-:W2:Y:S01]  /*11550*/  LDL.LU.64 R250, [R1+0x570] ;  /* 0x0005700001fa7983 */ /* 0x000ea20000300a00 */
[----:B------:R-:W-:-:S04]  /*11560*/  IADD3 R2, R4, -0x9f, RZ ;  /* 0xffffff6104027810 */ /* 0x000fc80007ffe0ff */
[----:B------:R-:W-:-:S13]  /*11570*/  ISETP.GE.U32.AND P0, PT, R2, 0x7ffffee2, PT ;  /* 0x7ffffee20200780c */ /* 0x000fda0003f06070 */
[----:B------:R1:W-:Y:S04]  /*11580*/  LDGSTS.E [R39+0x4f000], [R24.64], !P0 ;  /* 0x4f00000018277fae */ /* 0x0003e8000c121848 */
[----:B------:R1:W-:Y:S04]  /*11590*/  LDGSTS.E [R39+0x4f200], [R22.64], !P0 ;  /* 0x4f20000016277fae */ /* 0x0003e8000c121848 */
[----:B------:R1:W-:Y:S04]  /*115a0*/  LDGSTS.E [R39+0x4f400], [R20.64], !P0 ;  /* 0x4f40000014277fae */ /* 0x0003e8000c121848 */
[----:B------:R1:W-:Y:S01]  /*115b0*/  LDGSTS.E [R39+0x4f600], [R18.64], !P0 ;  /* 0x4f60000012277fae */ /* 0x0003e2000c121848 */
[----:B----4-:R-:W-:-:S03]  /*115c0*/  IMAD.WIDE R242, R0, 0x4, R8 ;  /* 0x0000000400f27825 */ /* 0x010fc600078e0208 */
[----:B------:R-:W4:Y:S01]  /*115d0*/  LDL.LU.64 R8, [R1+0x578] ;  /* 0x0005780001087983 */ /* 0x000f220000300a00 */
[----:B------:R-:W-:-:S03]  /*115e0*/  IMAD.WIDE R240, R0, 0x4, R6 ;  /* 0x0000000400f07825 */ /* 0x000fc600078e0206 */
[----:B------:R-:W4:Y:S04]  /*115f0*/  LDL.LU.64 R6, [R1+0x580] ;  /* 0x0005800001067983 */ /* 0x000f280000300a00 */
[----:B------:R1:W-:Y:S04]  /*11600*/  STL.64 [R1+0x18f0], R246 ;  /* 0x0018f0f601007387 */ /* 0x0003e80000100a00 */
[----:B------:R-:W-:Y:S04]  /*11610*/  STL.64 [R1+0x18f8], R244 ;  /* 0x0018f8f401007387 */ /* 0x000fe80000100a00 */
[----:B------:R-:W-:Y:S04]  /*11620*/  STL.64 [R1+0x1900], R242 ;  /* 0x001900f201007387 */ /* 0x000fe80000100a00 */
[----:B------:R-:W-:Y:S04]  /*11630*/  STL.64 [R1+0x1908], R240 ;  /* 0x001908f001007387 */ /* 0x000fe80000100a00 */
[----:B-1----:R-:W4:Y:S01]  /*11640*/  LDL.LU.64 R18, [R1+0x588] ;  /* 0x0005880001127983 */ /* 0x002f220000300a00 */
[----:B---3--:R-:W-:-:S04]  /*11650*/  IMAD.WIDE R238, R0, 0x4, R16 ;  /* 0x0000000400ee7825 */ /* 0x008fc800078e0210 */
[----:B------:R-:W-:-:S04]  /*11660*/  IMAD.WIDE R234, R0, 0x4, R12 ;  /* 0x0000000400ea7825 */ /* 0x000fc800078e020c */
[----:B------:R-:W-:-:S04]  /*11670*/  IMAD.WIDE R232, R0, 0x4, R248 ;  /* 0x0000000400e87825 */ /* 0x000fc800078e02f8 */
[C---:B------:R-:W-:Y:S02]  /*11680*/  IMAD.WIDE R230, R0.reuse, 0x4, R10 ;  /* 0x0000000400e67825 */ /* 0x040fe400078e020a */
[----:B------:R-:W3:Y:S04]  /*11690*/  LDL.LU.64 R10, [R1+0x590] ;  /* 0x00059000010a7983 */ /* 0x000ee80000300a00 */
[----:B------:R-:W3:Y:S04]  /*116a0*/  LDL.LU.64 R12, [R1+0x598] ;  /* 0x00059800010c7983 */ /* 0x000ee80000300a00 */
[----:B------:R-:W3:Y:S04]  /*116b0*/  LDL.LU.64 R248, [R1+0x5a0] ;  /* 0x0005a00001f87983 */ /* 0x000ee80000300a00 */
[----:B------:R-:W-:Y:S04]  /*116c0*/  STL.64 [R1+0x1910], R238 ;  /* 0x001910ee01007387 */ /* 0x000fe80000100a00 */
[----:B------:R1:W-:Y:S04]  /*116d0*/  STL.64 [R1+0x1918], R234 ;  /* 0x001918ea01007387 */ /* 0x0003e80000100a00 */
[----:B------:R1:W-:Y:S04]  /*116e0*/  STL.64 [R1+0x1920], R232 ;  /* 0x001920e801007387 */ /* 0x0003e80000100a00 */
[----:B------:R1:W-:Y:S01]  /*116f0*/  STL.64 [R1+0x1928], R230 ;  /* 0x001928e601007387 */ /* 0x0003e20000100a00 */
[----:B--2---:R-:W-:-:S03]  /*11700*/  IMAD.WIDE R226, R0, 0x4, R250 ;  /* 0x0000000400e27825 */ /* 0x004fc600078e02fa */
[----:B------:R-:W2:Y:S01]  /*11710*/  LDL.LU.64 R250, [R1+0x5a8] ;  /* 0x0005a80001fa7983 */ /* 0x000ea20000300a00 */
[----:B------:R-:W-:-:S03]  /*11720*/  IMAD.WIDE R228, R0, 0x4, R14 ;  /* 0x0000000400e47825 */ /* 0x000fc600078e020e */
[----:B------:R-:W2:Y:S04]  /*11730*/  LDL.LU.64 R16, [R1+0x5b0] ;  /* 0x0005b00001107983 */ /* 0x000ea80000300a00 */
[----:B------:R-:W2:Y:S01]  /*11740*/  LDL.LU.64 R14, [R1+0x5b8] ;  /* 0x0005b800010e7983 */ /* 0x000ea20000300a00 */
[----:B----4-:R-:W-:-:S03]  /*11750*/  IMAD.WIDE R224, R0, 0x4, R8 ;  /* 0x0000000400e07825 */ /* 0x010fc600078e0208 */
[----:B------:R-:W4:Y:S01]  /*11760*/  LDL.LU.64 R8, [R1+0x5c0] ;  /* 0x0005c00001087983 */ /* 0x000f220000300a00 */
[----:B------:R-:W-:-:S03]  /*11770*/  IMAD.WIDE R222, R0, 0x4, R6 ;  /* 0x0000000400de7825 */ /* 0x000fc600078e0206 */
[----:B------:R-:W4:Y:S04]  /*11780*/  LDL.LU.64 R6, [R1+0x5c8] ;  /* 0x0005c80001067983 */ /* 0x000f280000300a00 */
[----:B------:R-:W-:Y:S04]  /*11790*/  STL.64 [R1+0x1930], R228 ;  /* 0x001930e401007387 */ /* 0x000fe80000100a00 */
[----:B------:R1:W-:Y:S04]  /*117a0*/  STL.64 [R1+0x1938], R226 ;  /* 0x001938e201007387 */ /* 0x0003e80000100a00 */
[----:B------:R-:W-:Y:S04]  /*117b0*/  STL.64 [R1+0x1940], R224 ;  /* 0x001940e001007387 */ /* 0x000fe80000100a00 */
[----:B------:R1:W-:Y:S04]  /*117c0*/  STL.64 [R1+0x1948], R222 ;  /* 0x001948de01007387 */ /* 0x0003e80000100a00 */
[----:B------:R-:W4:Y:S04]  /*117d0*/  LDL.LU.64 R22, [R1+0x5d0] ;  /* 0x0005d00001167983 */ /* 0x000f280000300a00 */
[----:B------:R-:W4:Y:S01]  /*117e0*/  LDL.LU.64 R20, [R1+0x5d8] ;  /* 0x0005d80001147983 */ /* 0x000f220000300a00 */
[----:B------:R-:W-:-:S04]  /*117f0*/  IMAD.WIDE R220, R0, 0x4, R18 ;  /* 0x0000000400dc7825 */ /* 0x000fc800078e0212 */
[C---:B---3--:R-:W-:Y:S02]  /*11800*/  IMAD.WIDE R218, R0.reuse, 0x4, R10 ;  /* 0x0000000400da7825 */ /* 0x048fe400078e020a */
[----:B------:R-:W3:Y:S02]  /*11810*/  LDL.LU.64 R10, [R1+0x5e8] ;  /* 0x0005e800010a7983 */ /* 0x000ee40000300a00 */
[C---:B------:R-:W-:Y:S02]  /*11820*/  IMAD.WIDE R216, R0.reuse, 0x4, R12 ;  /* 0x0000000400d87825 */ /* 0x040fe400078e020c */
[----:B------:R-:W3:Y:S02]  /*11830*/  LDL.LU.64 R12, [R1+0x5f0] ;  /* 0x0005f000010c7983 */ /* 0x000ee40000300a00 */
[C---:B------:R-:W-:Y:S02]  /*11840*/  IMAD.WIDE R214, R0.reuse, 0x4, R248 ;  /* 0x0000000400d67825 */ /* 0x040fe400078e02f8 */
[----:B------:R1:W-:Y:S04]  /*11850*/  STL.64 [R1+0x1950], R220 ;  /* 0x001950dc01007387 */ /* 0x0003e80000100a00 */
[----:B------:R-:W3:Y:S04]  /*11860*/  LDL.LU.64 R18, [R1+0x5f8] ;  /* 0x0005f80001127983 */ /* 0x000ee80000300a00 */
[----:B------:R-:W3:Y:S01]  /*11870*/  LDL.LU.64 R248, [R1+0x600] ;  /* 0x0006000001f87983 */ /* 0x000ee20000300a00 */
[----:B--2---:R-:W-:-:S03]  /*11880*/  IMAD.WIDE R212, R0, 0x4, R250 ;  /* 0x0000000400d47825 */ /* 0x004fc600078e02fa */
[----:B------:R-:W2:Y:S01]  /*11890*/  LDL.LU.64 R250, [R1+0x608] ;  /* 0x0006080001fa7983 */ /* 0x000ea20000300a00 */
[----:B------:R-:W-:-:S04]  /*118a0*/  IMAD.WIDE R210, R0, 0x4, R16 ;  /* 0x0000000400d27825 */ /* 0x000fc800078e0210 */
[----:B------:R-:W-:-:S04]  /*118b0*/  IMAD.WIDE R208, R0, 0x4, R14 ;  /* 0x0000000400d07825 */ /* 0x000fc800078e020e */
[C---:B----4-:R-:W-:Y:S02]  /*118c0*/  IMAD.WIDE R206, R0.reuse, 0x4, R8 ;  /* 0x0000000400ce7825 */ /* 0x050fe400078e0208 */
[----:B------:R-:W4:Y:S02]  /*118d0*/  LDL.LU.64 R8, [R1+0x610] ;  /* 0x0006100001087983 */ /* 0x000f240000300a00 */
[C---:B------:R-:W-:Y:S02]  /*118e0*/  IMAD.WIDE R204, R0.reuse, 0x4, R6 ;  /* 0x0000000400cc7825 */ /* 0x040fe400078e0206 */
[----:B------:R-:W4:Y:S04]  /*118f0*/  LDL.LU.64 R16, [R1+0x618] ;  /* 0x0006180001107983 */ /* 0x000f280000300a00 */
[----:B------:R-:W4:Y:S04]  /*11900*/  LDL.LU.64 R14, [R1+0x620] ;  /* 0x00062000010e7983 */ /* 0x000f280000300a00 */
[----:B------:R-:W4:Y:S01]  /*11910*/  LDL.LU.64 R6, [R1+0x628] ;  /* 0x0006280001067983 */ /* 0x000f220000300a00 */
[----:B------:R-:W-:-:S04]  /*11920*/  IMAD.WIDE R202, R0, 0x4, R22 ;  /* 0x0000000400ca7825 */ /* 0x000fc800078e0216 */
[----:B------:R-:W-:-:S04]  /*11930*/  IMAD.WIDE R200, R0, 0x4, R20 ;  /* 0x0000000400c87825 */ /* 0x000fc800078e0214 */
[C---:B---3--:R-:W-:Y:S02]  /*11940*/  IMAD.WIDE R198, R0.reuse, 0x4, R10 ;  /* 0x0000000400c67825 */ /* 0x048fe400078e020a */
[----:B------:R-:W3:Y:S02]  /*11950*/  LDL.LU.64 R10, [R1+0x630] ;  /* 0x00063000010a7983 */ /* 0x000ee40000300a00 */
[C---:B------:R-:W-:Y:S02]  /*11960*/  IMAD.WIDE R196, R0.reuse, 0x4, R12 ;  /* 0x0000000400c47825 */ /* 0x040fe400078e020c */
[----:B------:R-:W3:Y:S04]  /*11970*/  LDL.LU.64 R22, [R1+0x638] ;  /* 0x0006380001167983 */ /* 0x000ee80000300a00 */
[----:B------:R-:W3:Y:S04]  /*11980*/  LDL.LU.64 R20, [R1+0x640] ;  /* 0x0006400001147983 */ /* 0x000ee80000300a00 */
[----:B------:R-:W3:Y:S01]  /*11990*/  LDL.LU.64 R12, [R1+0x648] ;  /* 0x00064800010c7983 */ /* 0x000ee20000300a00 */
[----:B------:R-:W-:-:S03]  /*119a0*/  IMAD.WIDE R192, R0, 0x4, R248 ;  /* 0x0000000400c07825 */ /* 0x000fc600078e02f8 */
[----:B------:R-:W3:Y:S01]  /*119b0*/  LDL.LU.64 R248, [R1+0x668] ;  /* 0x0006680001f87983 */ /* 0x000ee20000300a00 */
[----:B------:R-:W-:-:S03]  /*119c0*/  IMAD.WIDE R194, R0, 0x4, R18 ;  /* 0x0000000400c27825 */ /* 0x000fc600078e0212 */
[----:B------:R-:W3:Y:S01]  /*119d0*/  LDL.LU.64 R18, [R1+0x678] ;  /* 0x0006780001127983 */ /* 0x000ee20000300a00 */
[----:B--2---:R-:W-:-:S03]  /*119e0*/  IMAD.WIDE R190, R0, 0x4, R250 ;  /* 0x0000000400be7825 */ /* 0x004fc600078e02fa */
[----:B------:R-:W2:Y:S01]  /*119f0*/  LDL.LU.64 R250, [R1+0x688] ;  /* 0x0006880001fa7983 */ /* 0x000ea20000300a00 */
[----:B----4-:R-:W-:-:S03]  /*11a00*/  IMAD.WIDE R188, R0, 0x4, R8 ;  /* 0x0000000400bc7825 */ /* 0x010fc600078e0208 */
[----:B------:R-:W4:Y:S01]  /*11a10*/  LDL.LU.64 R8, [R1+0x698] ;  /* 0x0006980001087983 */ /* 0x000f220000300a00 */
[----:B------:R-:W-:-:S04]  /*11a20*/  IMAD.WIDE R186, R0, 0x4, R16 ;  /* 0x0000000400ba7825 */ /* 0x000fc800078e0210 */
[----:B------:R-:W-:-:S04]  /*11a30*/  IMAD.WIDE R184, R0, 0x4, R14 ;  /* 0x0000000400b87825 */ /* 0x000fc800078e020e */
[C---:B------:R-:W-:Y:S02]  /*11a40*/  IMAD.WIDE R182, R0.reuse, 0x4, R6 ;  /* 0x0000000400b67825 */ /* 0x040fe400078e0206 */
[----:B------:R-:W4:Y:S04]  /*11a50*/  LDL.LU.64 R6, [R1+0x6a8] ;  /* 0x0006a80001067983 */ /* 0x000f280000300a00 */
[----:B------:R-:W4:Y:S04]  /*11a60*/  LDL.LU.64 R16, [R1+0x6b8] ;  /* 0x0006b80001107983 */ /* 0x000f280000300a00 */
[----:B------:R-:W4:Y:S01]  /*11a70*/  LDL.LU.64 R14, [R1+0x6c8] ;  /* 0x0006c800010e7983 */ /* 0x000f220000300a00 */
[----:B---3--:R-:W-:-:S03]  /*11a80*/  IMAD.WIDE R180, R0, 0x4, R10 ;  /* 0x0000000400b47825 */ /* 0x008fc600078e020a */
[----:B------:R-:W3:Y:S04]  /*11a90*/  LDL.LU.64 R10, [R1+0x6d8] ;  /* 0x0006d800010a7983 */ /* 0x000ee80000300a00 */
[----:B------:R-:W3:Y:S01]  /*11aa0*/  LDL.LU.64 R24, [R1+0x6e8] ;  /* 0x0006e80001187983 */ /* 0x000ee20000300a00 */
[----:B------:R-:W-:-:S03]  /*11ab0*/  IMAD.WIDE R176, R0, 0x4, R20 ;  /* 0x0000000400b07825 */ /* 0x000fc600078e0214 */
[----:B------:R-:W3:Y:S01]  /*11ac0*/  LDL.LU.64 R20, [R1+0x6f0] ;  /* 0x0006f00001147983 */ /* 0x000ee20000300a00 */
[----:B------:R-:W-:-:S03]  /*11ad0*/  IMAD.WIDE R174, R0, 0x4, R12 ;  /* 0x0000000400ae7825 */ /* 0x000fc600078e020c */
[----:B------:R-:W3:Y:S01]  /*11ae0*/  LDL.LU.64 R12, [R1+0x700] ;  /* 0x00070000010c7983 */ /* 0x000ee20000300a00 */
[----:B------:R-:W-:-:S03]  /*11af0*/  IMAD.WIDE R172, R0, 0x4, R248 ;  /* 0x0000000400ac7825 */ /* 0x000fc600078e02f8 */
[----:B------:R-:W3:Y:S01]  /*11b00*/  LDL.LU.64 R248, [R1+0x710] ;  /* 0x0007100001f87983 */ /* 0x000ee20000300a00 */
[----:B--2---:R-:W-:-:S03]  /*11b10*/  IMAD.WIDE R168, R0, 0x4, R250 ;  /* 0x0000000400a87825 */ /* 0x004fc600078e02fa */
[----:B------:R-:W2:Y:S01]  /*11b20*/  LDL.LU.64 R250, [R1+0x720] ;  /* 0x0007200001fa7983 */ /* 0x000ea20000300a00 */
[----:B------:R-:W-:-:S03]  /*11b30*/  IMAD.WIDE R178, R0, 0x4, R22 ;  /* 0x0000000400b27825 */ /* 0x000fc600078e0216 */
[----:B------:R-:W2:Y:S01]  /*11b40*/  LDL.LU.64 R22, [R1+0x730] ;  /* 0x0007300001167983 */ /* 0x000ea20000300a00 */
[----:B------:R-:W-:-:S04]  /*11b50*/  IMAD.WIDE R170, R0, 0x4, R18 ;  /* 0x0000000400aa7825 */ /* 0x000fc800078e0212 */
[C---:B----4-:R-:W-:Y:S02]  /*11b60*/  IMAD.WIDE R166, R0.reuse, 0x4, R8 ;  /* 0x0000000400a67825 */ /* 0x050fe400078e0208 */
[----:B------:R-:W4:Y:S02]  /*11b70*/  LDL.LU.64 R8, [R1+0x740] ;  /* 0x0007400001087983 */ /* 0x000f240000300a00 */
[C---:B------:R-:W-:Y:S02]  /*11b80*/  IMAD.WIDE R164, R0.reuse, 0x4, R6 ;  /* 0x0000000400a47825 */ /* 0x040fe400078e0206 */
[----:B------:R-:W4:Y:S02]  /*11b90*/  LDL.LU.64 R6, [R1+0x750] ;  /* 0x0007500001067983 */ /* 0x000f240000300a00 */
[C---:B------:R-:W-:Y:S02]  /*11ba0*/  IMAD.WIDE R162, R0.reuse, 0x4, R16 ;  /* 0x0000000400a27825 */ /* 0x040fe400078e0210 */
[----:B------:R-:W4:Y:S02]  /*11bb0*/  LDL.LU.64 R18, [R1+0x760] ;  /* 0x0007600001127983 */ /* 0x000f240000300a00 */
[----:B------:R-:W-:-:S02]  /*11bc0*/  IMAD.WIDE R160, R0, 0x4, R14 ;  /* 0x0000000400a07825 */ /* 0x000fc400078e020e */
[----:B------:R-:W4:Y:S04]  /*11bd0*/  LDL.LU.64 R16, [R1+0x770] ;  /* 0x0007700001107983 */ /* 0x000f280000300a00 */
[----:B------:R-:W4:Y:S01]  /*11be0*/  LDL.LU.64 R14, [R1+0x780] ;  /* 0x00078000010e7983 */ /* 0x000f220000300a00 */
[----:B---3--:R-:W-:-:S03]  /*11bf0*/  IMAD.WIDE R158, R0, 0x4, R10 ;  /* 0x00000004009e7825 */ /* 0x008fc600078e020a */
[----:B------:R-:W3:Y:S01]  /*11c00*/  LDL.LU.64 R10, [R1+0x790] ;  /* 0x00079000010a7983 */ /* 0x000ee20000300a00 */
[----:B------:R-:W-:-:S04]  /*11c10*/  IMAD.WIDE R154, R0, 0x4, R20 ;  /* 0x00000004009a7825 */ /* 0x000fc800078e0214 */
[C---:B------:R-:W-:Y:S02]  /*11c20*/  IMAD.WIDE R152, R0.reuse, 0x4, R12 ;  /* 0x0000000400987825 */ /* 0x040fe400078e020c */
[----:B------:R-:W3:Y:S02]  /*11c30*/  LDL.LU.64 R12, [R1+0x7f8] ;  /* 0x0007f800010c7983 */ /* 0x000ee40000300a00 */
[C---:B------:R-:W-:Y:S02]  /*11c40*/  IMAD.WIDE R150, R0.reuse, 0x4, R248 ;  /* 0x0000000400967825 */ /* 0x040fe400078e02f8 */
        /* <DEDUP_REMOVED lines=10> */
[----:B------:R-:W4:Y:S01]  /*11cf0*/  LDL.LU.64 R26, [R1+0x858] ;  /* 0x00085800011a7983 */ /* 0x000f220000300a00 */
[----:B------:R-:W-:-:S04]  /*11d00*/  IMAD.WIDE R120, R0, 0x4, R18 ;  /* 0x0000000400787825 */ /* 0x000fc800078e0212 */
[----:B------:R-:W-:-:S04]  /*11d10*/  IMAD.WIDE R118, R0, 0x4, R16 ;  /* 0x0000000400767825 */ /* 0x000fc800078e0210 */
[----:B------:R-:W-:-:S04]  /*11d20*/  IMAD.WIDE R116, R0, 0x4, R14 ;  /* 0x0000000400747825 */ /* 0x000fc800078e020e */
[C---:B---3--:R-:W-:Y:S02]  /*11d30*/  IMAD.WIDE R114, R0.reuse, 0x4, R10 ;  /* 0x0000000400727825 */ /* 0x048fe400078e020a */
[----:B------:R-:W3:Y:S04]  /*11d40*/  LDL.LU.64 R10, [R1+0x868] ;  /* 0x00086800010a7983 */ /* 0x000ee80000300a00 */
[----:B------:R-:W3:Y:S04]  /*11d50*/  LDL.LU.64 R18, [R1+0x878] ;  /* 0x0008780001127983 */ /* 0x000ee80000300a00 */
[----:B------:R-:W3:Y:S01]  /*11d60*/  LDL.LU.64 R16, [R1+0x880] ;  /* 0x0008800001107983 */ /* 0x000ee20000300a00 */
[----:B------:R-:W-:-:S03]  /*11d70*/  IMAD.WIDE R112, R0, 0x4, R12 ;  /* 0x0000000400707825 */ /* 0x000fc600078e020c */
[----:B------:R-:W3:Y:S01]  /*11d80*/  LDL.LU.64 R14, [R1+0x888] ;  /* 0x00088800010e7983 */ /* 0x000ee20000300a00 */
[----:B------:R-:W-:-:S03]  /*11d90*/  IMAD.WIDE R110, R0, 0x4, R20 ;  /* 0x00000004006e7825 */ /* 0x000fc600078e0214 */
[----:B------:R-:W3:Y:S01]  /*11da0*/  LDL.LU.64 R12, [R1+0x890] ;  /* 0x00089000010c7983 */ /* 0x000ee20000300a00 */
[----:B------:R-:W-:-:S03]  /*11db0*/  IMAD.WIDE R108, R0, 0x4, R248 ;  /* 0x00000004006c7825 */ /* 0x000fc600078e02f8 */
[----:B------:R-:W3:Y:S04]  /*11dc0*/  LDL.LU.64 R24, [R1+0x8b0] ;  /* 0x0008b00001187983 */ /* 0x000ee80000300a00 */
[----:B------:R-:W3:Y:S04]  /*11dd0*/  LDL.LU.64 R22, [R1+0x8c8] ;  /* 0x0008c80001167983 */ /* 0x000ee80000300a00 */
[----:B------:R-:W3:Y:S04]  /*11de0*/  LDL.LU.64 R20, [R1+0x8e0] ;  /* 0x0008e00001147983 */ /* 0x000ee80000300a00 */
[----:B------:R-:W3:Y:S01]  /*11df0*/  LDL.LU.64 R248, [R1+0x8f8] ;  /* 0x0008f80001f87983 */ /* 0x000ee20000300a00 */
[----:B--2---:R-:W-:-:S03]  /*11e00*/  IMAD.WIDE R106, R0, 0x4, R250 ;  /* 0x00000004006a7825 */ /* 0x004fc600078e02fa */
[----:B------:R-:W2:Y:S01]  /*11e10*/  LDL.LU.64 R250, [R1+0x920] ;  /* 0x0009200001fa7983 */ /* 0x000ea20000300a00 */
[----:B----4-:R-:W-:-:S03]  /*11e20*/  IMAD.WIDE R104, R0, 0x4, R8 ;  /* 0x0000000400687825 */ /* 0x010fc600078e0208 */
[----:B------:R-:W4:Y:S01]  /*11e30*/  LDL.LU.64 R8, [R1+0x938] ;  /* 0x0009380001087983 */ /* 0x000f220000300a00 */
[----:B------:R-:W-:-:S03]  /*11e40*/  IMAD.WIDE R102, R0, 0x4, R6 ;  /* 0x0000000400667825 */ /* 0x000fc600078e0206 */
[----:B------:R-:W4:Y:S01]  /*11e50*/  LDL.LU.64 R6, [R1+0x950] ;  /* 0x0009500001067983 */ /* 0x000f220000300a00 */
[----:B---3--:R-:W-:-:S03]  /*11e60*/  IMAD.WIDE R98, R0, 0x4, R10 ;  /* 0x0000000400627825 */ /* 0x008fc600078e020a */
[----:B------:R-:W3:Y:S01]  /*11e70*/  LDL.LU.64 R10, [R1+0x968] ;  /* 0x00096800010a7983 */ /* 0x000ee20000300a00 */
[----:B------:R-:W-:-:S03]  /*11e80*/  IMAD.WIDE R96, R0, 0x4, R18 ;  /* 0x0000000400607825 */ /* 0x000fc600078e0212 */
        /* <DEDUP_REMOVED lines=11> */
[----:B------:R-:W-:-:S04]  /*11f40*/  IMAD.WIDE R86, R0, 0x4, R22 ;  /* 0x0000000400567825 */ /* 0x000fc800078e0216 */
[----:B------:R-:W-:-:S04]  /*11f50*/  IMAD.WIDE R84, R0, 0x4, R20 ;  /* 0x0000000400547825 */ /* 0x000fc800078e0214 */
[C---:B----4-:R-:W-:Y:S02]  /*11f60*/  IMAD.WIDE R78, R0.reuse, 0x4, R8 ;  /* 0x00000004004e7825 */ /* 0x050fe400078e0208 */
[----:B------:R-:W4:Y:S02]  /*11f70*/  LDL.LU.64 R8, [R1+0xa30] ;  /* 0x000a300001087983 */ /* 0x000f240000300a00 */
[C---:B---3--:R-:W-:Y:S02]  /*11f80*/  IMAD.WIDE R74, R0.reuse, 0x4, R10 ;  /* 0x00000004004a7825 */ /* 0x048fe400078e020a */
[----:B------:R-:W3:Y:S02]  /*11f90*/  LDL.LU.64 R10, [R1+0xa48] ;  /* 0x000a4800010a7983 */ /* 0x000ee40000300a00 */
[C---:B------:R-:W-:Y:S02]  /*11fa0*/  IMAD.WIDE R72, R0.reuse, 0x4, R18 ;  /* 0x0000000400487825 */ /* 0x040fe400078e0212 */
[----:B------:R-:W3:Y:S02]  /*11fb0*/  LDL.LU.64 R22, [R1+0xa70] ;  /* 0x000a700001167983 */ /* 0x000ee40000300a00 */
[----:B------:R-:W-:-:S02]  /*11fc0*/  IMAD.WIDE R70, R0, 0x4, R16 ;  /* 0x0000000400467825 */ /* 0x000fc400078e0210 */
[----:B------:R-:W3:Y:S02]  /*11fd0*/  LDL.LU.64 R20, [R1+0xa88] ;  /* 0x000a880001147983 */ /* 0x000ee40000300a00 */
[C---:B------:R-:W-:Y:S02]  /*11fe0*/  IMAD.WIDE R68, R0.reuse, 0x4, R14 ;  /* 0x0000000400447825 */ /* 0x040fe400078e020e */
[----:B------:R-:W3:Y:S02]  /*11ff0*/  LDL.LU.64 R18, [R1+0xaa0] ;  /* 0x000aa00001127983 */ /* 0x000ee40000300a00 */
[C---:B------:R-:W-:Y:S02]  /*12000*/  IMAD.WIDE R36, R0.reuse, 0x4, R12 ;  /* 0x0000000400247825 */ /* 0x040fe400078e020c */
[----:B------:R-:W3:Y:S04]  /*12010*/  LDL.LU.64 R16, [R1+0xab8] ;  /* 0x000ab80001107983 */ /* 0x000ee80000300a00 */
[----:B------:R-:W3:Y:S04]  /*12020*/  LDL.LU.64 R14, [R1+0xae0] ;  /* 0x000ae000010e7983 */ /* 0x000ee80000300a00 */
[----:B------:R-:W3:Y:S01]  /*12030*/  LDL.LU.64 R12, [R1+0xb08] ;  /* 0x000b0800010c7983 */ /* 0x000ee20000300a00 */
[----:B------:R-:W-:-:S03]  /*12040*/  IMAD.WIDE R34, R0, 0x4, R248 ;  /* 0x0000000400227825 */ /* 0x000fc600078e02f8 */
[----:B------:R-:W3:Y:S01]  /*12050*/  LDL.LU.64 R248, [R1+0xb30] ;  /* 0x000b300001f87983 */ /* 0x000ee20000300a00 */
[----:B--2---:R-:W-:-:S03]  /*12060*/  IMAD.WIDE R32, R0, 0x4, R250 ;  /* 0x0000000400207825 */ /* 0x004fc600078e02fa */
[----:B------:R-:W2:Y:S01]  /*12070*/  LDL.LU.64 R250, [R1+0xb58] ;  /* 0x000b580001fa7983 */ /* 0x000ea20000300a00 */
[----:B------:R-:W-:-:S04]  /*12080*/  IMAD.WIDE R100, R0, 0x4, R26 ;  /* 0x0000000400647825 */ /* 0x000fc800078e021a */
[----:B------:R-:W-:-:S04]  /*12090*/  IMAD.WIDE R88, R0, 0x4, R24 ;  /* 0x0000000400587825 */ /* 0x000fc800078e0218 */
[----:B----4-:R-:W-:-:S04]  /*120a0*/  IMAD.WIDE R30, R0, 0x4, R8 ;  /* 0x00000004001e7825 */ /* 0x010fc800078e0208 */
[C---:B---3--:R-:W-:Y:S02]  /*120b0*/  IMAD.WIDE R28, R0.reuse, 0x4, R10 ;  /* 0x00000004001c7825 */ /* 0x048fe400078e020a */
[----:B------:R-:W3:Y:S04]  /*120c0*/  LDL.LU.64 R10, [R1+0xb70] ;  /* 0x000b7000010a7983 */ /* 0x000ee80000300a00 */
[----:B------:R-:W4:Y:S04]  /*120d0*/  LDL.LU.64 R8, [R1+0xb80] ;  /* 0x000b800001087983 */ /* 0x000f280000300a00 */
        /* <DEDUP_REMOVED lines=14> */
[----:B------:R-:W3:Y:S04]  /*121c0*/  LDL.LU.64 R54, [R1+0xbd0] ;  /* 0x000bd00001367983 */ /* 0x000ee80000300a00 */
[----:B------:R-:W3:Y:S01]  /*121d0*/  LDL.LU.64 R52, [R1+0xbd8] ;  /* 0x000bd80001347983 */ /* 0x000ee20000300a00 */
[----:B------:R-:W-:-:S04]  /*121e0*/  IADD3 R2, R4, -0xa3, RZ ;  /* 0xffffff5d04027810 */ /* 0x000fc80007ffe0ff */
[----:B------:R-:W-:Y:S02]  /*121f0*/  ISETP.GE.U32.AND P4, PT, R2, 0x7ffffede, PT ;  /* 0x7ffffede0200780c */ /* 0x000fe40003f86070 */
[----:B------:R-:W-:Y:S01]  /*12200*/  IADD3 R2, R4, -0xa7, RZ ;  /* 0xffffff5904027810 */ /* 0x000fe20007ffe0ff */
[----:B--2---:R-:W-:-:S10]  /*12210*/  IMAD.WIDE R12, R0, 0x4, R250 ;  /* 0x00000004000c7825 */ /* 0x004fd400078e02fa */
[----:B------:R2:W-:Y:S04]  /*12220*/  LDGSTS.E [R39+0x51000], [R246.64], !P4 ;  /* 0x51000000f6277fae */ /* 0x0005e8000e121848 */
[----:B------:R-:W2:Y:S01]  /*12230*/  LDL.LU.64 R250, [R1+0xbe8] ;  /* 0x000be80001fa7983 */ /* 0x000ea20000300a00 */
[----:B------:R-:W-:Y:S02]  /*12240*/  ISETP.GE.U32.AND P1, PT, R2, 0x7ffffeda, PT ;  /* 0x7ffffeda0200780c */ /* 0x000fe40003f26070 */
[----:B------:R-:W-:Y:S01]  /*12250*/  IADD3 R2, R4, -0xab, RZ ;  /* 0xffffff5504027810 */ /* 0x000fe20007ffe0ff */
[----:B------:R1:W-:Y:S03]  /*12260*/  LDGSTS.E [R39+0x51200], [R244.64], !P4 ;  /* 0x51200000f4277fae */ /* 0x0003e6000e121848 */
[----:B------:R-:W-:Y:S01]  /*12270*/  ISETP.GE.U32.AND P2, PT, R2, 0x7ffffed6, PT ;  /* 0x7ffffed60200780c */ /* 0x000fe20003f46070 */
[----:B------:R1:W-:Y:S01]  /*12280*/  LDGSTS.E [R39+0x51400], [R242.64], !P4 ;  /* 0x51400000f2277fae */ /* 0x0003e2000e121848 */
[----:B------:R-:W-:-:S03]  /*12290*/  IADD3 R2, R4, -0xaf, RZ ;  /* 0xffffff5104027810 */ /* 0x000fc60007ffe0ff */
[----:B------:R1:W-:Y:S01]  /*122a0*/  LDGSTS.E [R39+0x51600], [R240.64], !P4 ;  /* 0x51600000f0277fae */ /* 0x0003e2000e121848 */
        /* <DEDUP_REMOVED lines=38> */
[----:B------:R-:W-:-:S03]  /*12510*/  ISETP.GE.U32.AND P3, PT, R2, 0x7ffffeae, PT ;  /* 0x7ffffeae0200780c */ /* 0x000fc60003f66070 */
[----:B------:R1:W-:Y:S01]  /*12520*/  LDGSTS.E [R39+0x5d000], [R196.64], !P0 ;  /* 0x5d000000c4277fae */ /* 0x0003e2000c121848 */
[----:B------:R-:W-:-:S03]  /*12530*/  IADD3 R2, R4, -0xd7, RZ ;  /* 0xffffff2904027810 */ /* 0x000fc60007ffe0ff */
        /* <DEDUP_REMOVED lines=57> */
[----:B------:R-:W-:-:S03]  /*128d0*/  IMAD.WIDE R76, R0, 0x4, R6 ;  /* 0x00000004004c7825 */ /* 0x000fc600078e0206 */
[----:B------:R1:W-:Y:S01]  /*128e0*/  LDGSTS.E [R39+0x71400], [R92.64], !P2 ;  /* 0x714000005c277fae */ /* 0x0003e2000d121848 */
[----:B------:R-:W-:-:S03]  /*128f0*/  ISETP.GE.U32.AND P4, PT, R2, 0x7ffffe8a, PT ;  /* 0x7ffffe8a0200780c */ /* 0x000fc60003f86070 */
[----:B------:R1:W-:Y:S01]  /*12900*/  LDGSTS.E [R39+0x71600], [R90.64], !P2 ;  /* 0x716000005a277fae */ /* 0x0003e2000d121848 */
[----:B------:R-:W-:-:S03]  /*12910*/  IADD3 R2, R4, -0x84, RZ ;  /* 0xffffff7c04027810 */ /* 0x000fc60007ffe0ff */
        /* <DEDUP_REMOVED lines=11> */
[----:B------:R-:W-:Y:S01]  /*129d0*/  ISETP.GE.AND P5, PT, R3, R7, PT ;  /* 0x000000070300720c */ /* 0x000fe20003fa6270 */
[----:B------:R-:W-:Y:S01]  /*129e0*/  IMAD.MOV.U32 R7, RZ, RZ, 0x7f ;  /* 0x0000007fff077424 */ /* 0x000fe200078e00ff */
[----:B------:R-:W-:Y:S01]  /*129f0*/  ISETP.GE.U32.AND P2, PT, R2, 0x7ffffef9, PT ;  /* 0x7ffffef90200780c */ /* 0x000fe20003f46070 */
[----:B------:R1:W-:Y:S01]  /*12a00*/  LDGSTS.E [R39+0x77000], [R72.64], !P3 ;  /* 0x7700000048277fae */ /* 0x0003e2000d921848 */
[----:B------:R-:W-:-:S02]  /*12a10*/  IADD3 R2, R4, -0x8c, RZ ;  /* 0xffffff7404027810 */ /* 0x000fc40007ffe0ff */
[----:B------:R-:W-:Y:S01]  /*12a20*/  IADD3 R7, R7, c[0x0][0x180], RZ ;  /* 0x0000600007077a10 */ /* 0x000fe20007ffe0ff */
[----:B------:R1:W-:Y:S01]  /*12a30*/  LDGSTS.E [R39+0x77200], [R70.64], !P3 ;  /* 0x7720000046277fae */ /* 0x0003e2000d921848 */
[----:B------:R-:W-:Y:S02]  /*12a40*/  ISETP.GE.U32.AND P6, PT, R2, 0x7ffffef5, PT ;  /* 0x7ffffef50200780c */ /* 0x000fe40003fc6070 */
[----:B------:R-:W-:Y:S01]  /*12a50*/  IADD3 R5, R4, -0x94, RZ ;  /* 0xffffff6c04057810 */ /* 0x000fe20007ffe0ff */
[----:B------:R1:W-:Y:S01]  /*12a60*/  LDGSTS.E [R39+0x77400], [R68.64], !P3 ;  /* 0x7740000044277fae */ /* 0x0003e2000d921848 */
[----:B------:R-:W-:-:S03]  /*12a70*/  SEL R2, RZ, 0x4, P5 ;  /* 0x00000004ff027807 */ /* 0x000fc60002800000 */
[----:B------:R1:W-:Y:S01]  /*12a80*/  LDGSTS.E [R39+0x77600], [R36.64], !P3 ;  /* 0x7760000024277fae */ /* 0x0003e2000d921848 */
[----:B------:R-:W-:Y:S02]  /*12a90*/  ISETP.GT.AND P3, PT, R7, 0xff, PT ;  /* 0x000000ff0700780c */ /* 0x000fe40003f64270 */
[----:B------:R-:W-:Y:S01]  /*12aa0*/  IADD3 R3, R4, -0xfb, RZ ;  /* 0xffffff0504037810 */ /* 0x000fe20007ffe0ff */
[----:B------:R1:W-:Y:S01]  /*12ab0*/  LDGSTS.E [R39+0x79000], [R34.64], !P0 ;  /* 0x7900000022277fae */ /* 0x0003e2000c121848 */
[----:B------:R-:W-:Y:S02]  /*12ac0*/  ISETP.GE.U32.AND P5, PT, R5, 0x7ffffeed, PT ;  /* 0x7ffffeed0500780c */ /* 0x000fe40003fa6070 */
[----:B------:R-:W-:Y:S01]  /*12ad0*/  SEL R5, R2, RZ, P3 ;  /* 0x000000ff02057207 */ /* 0x000fe20001800000 */
        /* <DEDUP_REMOVED lines=8> */
[----:B------:R1:W-:Y:S04]  /*12b60*/  LDGSTS.E [R39+0x7b400], [R22.64], !P4 ;  /* 0x7b40000016277fae */ /* 0x0003e8000e121848 */
[----:B------:R1:W-:Y:S01]  /*12b70*/  LDGSTS.E [R39+0x7b600], [R20.64], !P4 ;  /* 0x7b60000014277fae */ /* 0x0003e2000e121848 */
[----:B------:R-:W-:-:S02]  /*12b80*/  ISETP.GE.U32.AND P4, PT, R2, 0x7ffffe82, PT ;  /* 0x7ffffe820200780c */ /* 0x000fc40003f86070 */
[----:B------:R-:W-:Y:S01]  /*12b90*/  IADD3 R2, R4, -0x98, RZ ;  /* 0xffffff6804027810 */ /* 0x000fe20007ffe0ff */
[----:B------:R1:W-:Y:S01]  /*12ba0*/  LDGSTS.E [R39+0x7d000], [R18.64], !P3 ;  /* 0x7d00000012277fae */ /* 0x0003e2000d921848 */
[----:B------:R-:W-:Y:S01]  /*12bb0*/  ISETP.GE.U32.AND P0, PT, R6, 0x7ffffef1, PT ;  /* 0x7ffffef10600780c */ /* 0x000fe20003f06070 */
[C---:B---3--:R-:W-:Y:S02]  /*12bc0*/  IMAD.WIDE R6, R0.reuse, 0x4, R50 ;  /* 0x0000000400067825 */ /* 0x048fe400078e0232 */
[----:B------:R3:W-:Y:S04]  /*12bd0*/  LDGSTS.E [R39+0x7d200], [R16.64], !P3 ;  /* 0x7d20000010277fae */ /* 0x0007e8000d921848 */
[----:B------:R3:W-:Y:S01]  /*12be0*/  LDGSTS.E [R39+0x7d400], [R14.64], !P3 ;  /* 0x7d4000000e277fae */ /* 0x0007e2000d921848 */
[----:B------:R-:W-:-:S03]  /*12bf0*/  IMAD.WIDE R236, R0, 0x4, R46 ;  /* 0x0000000400ec7825 */ /* 0x000fc600078e022e */
[----:B------:R3:W-:Y:S01]  /*12c00*/  LDGSTS.E [R39+0x7d600], [R12.64], !P3 ;  /* 0x7d6000000c277fae */ /* 0x0007e2000d921848 */
[----:B------:R-:W-:Y:S01]  /*12c10*/  ISETP.GE.U32.AND P3, PT, R2, 0x7ffffee9, PT ;  /* 0x7ffffee90200780c */ /* 0x000fe20003f66070 */
[C---:B------:R-:W-:Y:S02]  /*12c20*/  IMAD.WIDE R2, R0.reuse, 0x4, R48 ;  /* 0x0000000400027825 */ /* 0x040fe400078e0230 */
[----:B------:R-:W3:Y:S02]  /*12c30*/  LDL.LU.64 R50, [R1+0xbf8] ;  /* 0x000bf80001327983 */ /* 0x000ee40000300a00 */
[C---:B------:R-:W-:Y:S02]  /*12c40*/  IMAD.WIDE R146, R0.reuse, 0x4, R44 ;  /* 0x0000000400927825 */ /* 0x040fe400078e022c */
[----:B------:R-:W4:Y:S02]  /*12c50*/  LDL.LU.64 R48, [R1+0xc08] ;  /* 0x000c080001307983 */ /* 0x000f240000300a00 */
[----:B------:R-:W-:-:S02]  /*12c60*/  IMAD.WIDE R144, R0, 0x4, R42 ;  /* 0x0000000400907825 */ /* 0x000fc400078e022a */
[----:B------:R-:W4:Y:S04]  /*12c70*/  LDL.LU.64 R46, [R1+0xc18] ;  /* 0x000c1800012e7983 */ /* 0x000f280000300a00 */
[----:B------:R-:W4:Y:S01]  /*12c80*/  LDL.LU.64 R44, [R1+0xc28] ;  /* 0x000c2800012c7983 */ /* 0x000f220000300a00 */
[----:B------:R-:W-:-:S03]  /*12c90*/  IMAD.WIDE R142, R0, 0x4, R40 ;  /* 0x00000004008e7825 */ /* 0x000fc600078e0228 */
[----:B------:R-:W4:Y:S01]  /*12ca0*/  LDL.LU.64 R42, [R1+0xc38] ;  /* 0x000c3800012a7983 */ /* 0x000f220000300a00 */
[----:B------:R-:W-:-:S03]  /*12cb0*/  IMAD.WIDE R140, R0, 0x4, R248 ;  /* 0x00000004008c7825 */ /* 0x000fc600078e02f8 */
[----:B------:R-:W4:Y:S01]  /*12cc0*/  LDL.LU.64 R56, [R1+0xc48] ;  /* 0x000c480001387983 */ /* 0x000f220000300a00 */
[----:B--2---:R-:W-:-:S03]  /*12cd0*/  IMAD.WIDE R134, R0, 0x4, R250 ;  /* 0x0000000400867825 */ /* 0x004fc600078e02fa */
[----:B------:R-:W2:Y:S04]  /*12ce0*/  LDL.LU.64 R40, [R1+0xc58] ;  /* 0x000c580001287983 */ /* 0x000ea80000300a00 */
[----:B------:R-:W2:Y:S04]  /*12cf0*/  LDL.LU.64 R248, [R1+0xc60] ;  /* 0x000c600001f87983 */ /* 0x000ea80000300a00 */
[----:B------:R-:W2:Y:S01]  /*12d00*/  LDL.LU.64 R250, [R1+0xc68] ;  /* 0x000c680001fa7983 */ /* 0x000ea20000300a00 */
[----:B------:R-:W-:-:S03]  /*12d10*/  IMAD.WIDE R138, R0, 0x4, R54 ;  /* 0x00000004008a7825 */ /* 0x000fc600078e0236 */
[----:B------:R-:W2:Y:S01]  /*12d20*/  LDL.LU.64 R54, [R1+0xc70] ;  /* 0x000c700001367983 */ /* 0x000ea20000300a00 */
[----:B------:R-:W-:-:S03]  /*12d30*/  IMAD.WIDE R136, R0, 0x4, R52 ;  /* 0x0000000400887825 */ /* 0x000fc600078e0234 */
[----:B------:R-:W2:Y:S01]  /*12d40*/  LDL.LU.64 R52, [R1+0xc78] ;  /* 0x000c780001347983 */ /* 0x000ea20000300a00 */
[----:B---3--:R-:W-:-:S03]  /*12d50*/  IMAD.WIDE R132, R0, 0x4, R50 ;  /* 0x0000000400847825 */ /* 0x008fc600078e0232 */
[----:B------:R-:W3:Y:S01]  /*12d60*/  LDL.LU.64 R50, [R1+0xc80] ;  /* 0x000c800001327983 */ /* 0x000ee20000300a00 */
[----:B----4-:R-:W-:-:S03]  /*12d70*/  IMAD.WIDE R130, R0, 0x4, R48 ;  /* 0x0000000400827825 */ /* 0x010fc600078e0230 */
[----:B------:R-:W4:Y:S01]  /*12d80*/  LDL.LU.64 R48, [R1+0xc88] ;  /* 0x000c880001307983 */ /* 0x000f220000300a00 */
[----:B------:R-:W-:-:S03]  /*12d90*/  IMAD.WIDE R128, R0, 0x4, R46 ;  /* 0x0000000400807825 */ /* 0x000fc600078e022e */
[----:B------:R-:W4:Y:S01]  /*12da0*/  LDL.LU.64 R46, [R1+0xca0] ;  /* 0x000ca000012e7983 */ /* 0x000f220000300a00 */
[----:B------:R-:W-:-:S03]  /*12db0*/  IMAD.WIDE R66, R0, 0x4, R44 ;  /* 0x0000000400427825 */ /* 0x000fc600078e022c */
[----:B------:R-:W4:Y:S01]  /*12dc0*/  LDL.LU.64 R44, [R1+0xca8] ;  /* 0x000ca800012c7983 */ /* 0x000f220000300a00 */
[----:B------:R-:W-:-:S03]  /*12dd0*/  IMAD.WIDE R64, R0, 0x4, R42 ;  /* 0x0000000400407825 */ /* 0x000fc600078e022a */
[----:B------:R-:W4:Y:S01]  /*12de0*/  LDL.LU.64 R42, [R1+0xcb0] ;  /* 0x000cb000012a7983 */ /* 0x000f220000300a00 */
[----:B------:R-:W-:-:S04]  /*12df0*/  IMAD.WIDE R62, R0, 0x4, R56 ;  /* 0x00000004003e7825 */ /* 0x000fc800078e0238 */
[C---:B--2---:R-:W-:Y:S02]  /*12e00*/  IMAD.WIDE R60, R0.reuse, 0x4, R40 ;  /* 0x00000004003c7825 */ /* 0x044fe400078e0228 */
[----:B------:R-:W2:Y:S02]  /*12e10*/  LDL.LU.64 R40, [R1+0xcc0] ;  /* 0x000cc00001287983 */ /* 0x000ea40000300a00 */
[C---:B------:R-:W-:Y:S02]  /*12e20*/  IMAD.WIDE R58, R0.reuse, 0x4, R248 ;  /* 0x00000004003a7825 */ /* 0x040fe400078e02f8 */
[----:B------:R-:W2:Y:S02]  /*12e30*/  LDL.LU.64 R246, [R1+0xcd0] ;  /* 0x000cd00001f67983 */ /* 0x000ea40000300a00 */
[C---:B------:R-:W-:Y:S02]  /*12e40*/  IMAD.WIDE R56, R0.reuse, 0x4, R250 ;  /* 0x0000000400387825 */ /* 0x040fe400078e02fa */
[----:B------:R-:W2:Y:S04]  /*12e50*/  LDL.LU.64 R248, [R1+0xce0] ;  /* 0x000ce00001f87983 */ /* 0x000ea80000300a00 */
[----:B------:R-:W2:Y:S04]  /*12e60*/  LDL.LU.64 R250, [R1+0xcf0] ;  /* 0x000cf00001fa7983 */ /* 0x000ea80000300a00 */
[----:B-1----:R-:W2:Y:S04]  /*12e70*/  LDL.LU.64 R234, [R1+0xd00] ;  /* 0x000d000001ea7983 */ /* 0x002ea80000300a00 */
[----:B------:R-:W2:Y:S04]  /*12e80*/  LDL.LU.64 R232, [R1+0xd10] ;  /* 0x000d100001e87983 */ /* 0x000ea80000300a00 */
[----:B------:R-:W2:Y:S04]  /*12e90*/  LDL.LU.64 R230, [R1+0xd20] ;  /* 0x000d200001e67983 */ /* 0x000ea80000300a00 */
[----:B------:R-:W2:Y:S01]  /*12ea0*/  LDL.LU.64 R226, [R1+0xd30] ;  /* 0x000d300001e27983 */ /* 0x000ea20000300a00 */
[----:B------:R-:W-:-:S04]  /*12eb0*/  IMAD.WIDE R10, R0, 0x4, R10 ;  /* 0x00000004000a7825 */ /* 0x000fc800078e020a */
[----:B------:R-:W-:Y:S01]  /*12ec0*/  IMAD.WIDE R8, R0, 0x4, R8 ;  /* 0x0000000400087825 */ /* 0x000fe200078e0208 */
[----:B------:R-:W-:Y:S01]  /*12ed0*/  IADD3 R38, R4, -0x9c, RZ ;  /* 0xffffff6404267810 */ /* 0x000fe20007ffe0ff */
[----:B------:R1:W-:Y:S01]  /*12ee0*/  LDGSTS.E [R39+0x7f000], [R10.64], !P4 ;  /* 0x7f0000000a277fae */ /* 0x0003e2000e121848 */
[----:B------:R-:W-:-:S03]  /*12ef0*/  LOP3.LUT R239, R252, 0x60, RZ, 0x3c, !PT ;  /* 0x00000060fcef7812 */ /* 0x000fc600078e3cff */
[----:B------:R1:W-:Y:S04]  /*12f00*/  LDGSTS.E [R39+0x7f200], [R8.64], !P4 ;  /* 0x7f20000008277fae */ /* 0x0003e8000e121848 */
[----:B------:R1:W-:Y:S04]  /*12f10*/  LDGSTS.E [R39+0x7f400], [R6.64], !P4 ;  /* 0x7f40000006277fae */ /* 0x0003e8000e121848 */
[----:B------:R1:W-:Y:S01]  /*12f20*/  LDGSTS.E [R39+0x7f600], [R2.64], !P4 ;  /* 0x7f60000002277fae */ /* 0x0003e2000e121848 */
[----:B------:R-:W-:Y:S02]  /*12f30*/  ISETP.GE.U32.AND P4, PT, R38, 0x7ffffee5, PT ;  /* 0x7ffffee52600780c */ /* 0x000fe40003f86070 */
        /* <DEDUP_REMOVED lines=15> */
[----:B------:R1:W-:Y:S01]  /*13030*/  LDGSTS.E [R239+0x45c00], [R128.64], !P6 ;  /* 0x45c0000080ef7fae */ /* 0x0003e2000f121848 */
[----:B------:R-:W-:-:S03]  /*13040*/  IMAD.WIDE R54, R0, 0x4, R54 ;  /* 0x0000000400367825 */ /* 0x000fc600078e0236 */
[----:B------:R1:W-:Y:S01]  /*13050*/  LDGSTS.E [R239+0x45e00], [R66.64], !P6 ;  /* 0x45e0000042ef7fae */ /* 0x0003e2000f121848 */
[----:B------:R-:W-:Y:S02]  /*13060*/  ISETP.GE.U32.AND P6, PT, R38, 0x7ffffed9, PT ;  /* 0x7ffffed92600780c */ /* 0x000fe40003fc6070 */
[----:B------:R-:W-:Y:S01]  /*13070*/  IADD3 R38, R4, -0xac, RZ ;  /* 0xffffff5404267810 */ /* 0x000fe20007ffe0ff */
[----:B------:R1:W-:Y:S01]  /*13080*/  LDGSTS.E [R239+0x47800], [R64.64], !P0 ;  /* 0x4780000040ef7fae */ /* 0x0003e2000c121848 */
[----:B------:R-:W-:-:S03]  /*13090*/  IMAD.WIDE R52, R0, 0x4, R52 ;  /* 0x0000000400347825 */ /* 0x000fc600078e0234 */
        /* <DEDUP_REMOVED lines=8> */
[----:B------:R-:W2:Y:S04]  /*13120*/  LDL.LU.64 R244, [R1+0xd38] ;  /* 0x000d380001f47983 */ /* 0x000ea80000300a00 */
[----:B------:R-:W2:Y:S04]  /*13130*/  LDL.LU.64 R242, [R1+0xd40] ;  /* 0x000d400001f27983 */ /* 0x000ea80000300a00 */
[----:B------:R-:W2:Y:S04]  /*13140*/  LDL.LU.64 R228, [R1+0xd50] ;  /* 0x000d500001e47983 */ /* 0x000ea80000300a00 */
[----:B------:R-:W2:Y:S01]  /*13150*/  LDL.LU.64 R222, [R1+0xd58] ;  /* 0x000d580001de7983 */ /* 0x000ea20000300a00 */
[----:B---3--:R-:W-:-:S04]  /*13160*/  IMAD.WIDE R50, R0, 0x4, R50 ;  /* 0x0000000400327825 */ /* 0x008fc800078e0232 */
[C---:B----4-:R-:W-:Y:S01]  /*13170*/  IMAD.WIDE R48, R0.reuse, 0x4, R48 ;  /* 0x0000000400307825 */ /* 0x050fe200078e0230 */
[----:B------:R3:W-:Y:S03]  /*13180*/  LDGSTS.E [R239+0x49e00], [R50.64], !P5 ;  /* 0x49e0000032ef7fae */ /* 0x0007e6000e921848 */
[----:B------:R-:W-:Y:S01]  /*13190*/  IMAD.WIDE R46, R0, 0x4, R46 ;  /* 0x00000004002e7825 */ /* 0x000fe200078e022e */
[----:B------:R-:W-:Y:S01]  /*131a0*/  ISETP.GE.U32.AND P5, PT, R38, 0x7ffffed1, PT ;  /* 0x7ffffed12600780c */ /* 0x000fe20003fa6070 */
[----:B------:R3:W-:Y:S02]  /*131b0*/  LDGSTS.E [R239+0x4b800], [R48.64], !P3 ;  /* 0x4b80000030ef7fae */ /* 0x0007e4000d921848 */
[----:B------:R-:W-:Y:S01]  /*131c0*/  IMAD.WIDE R44, R0, 0x4, R44 ;  /* 0x00000004002c7825 */ /* 0x000fe200078e022c */
[----:B------:R-:W-:Y:S01]  /*131d0*/  IADD3 R38, R4, -0xb4, RZ ;  /* 0xffffff4c04267810 */ /* 0x000fe20007ffe0ff */
[----:B------:R3:W-:Y:S02]  /*131e0*/  LDGSTS.E [R239+0x4ba00], [R46.64], !P3 ;  /* 0x4ba000002eef7fae */ /* 0x0007e4000d921848 */
[----:B------:R-:W-:-:S02]  /*131f0*/  IMAD.WIDE R42, R0, 0x4, R42 ;  /* 0x00000004002a7825 */ /* 0x000fc400078e022a */
[----:B------:R3:W-:Y:S04]  /*13200*/  LDGSTS.E [R239+0x4bc00], [R44.64], !P3 ;  /* 0x4bc000002cef7fae */ /* 0x0007e8000d921848 */
[----:B------:R3:W-:Y:S01]  /*13210*/  LDGSTS.E [R239+0x4be00], [R42.64], !P3 ;  /* 0x4be000002aef7fae */ /* 0x0007e2000d921848 */
[----:B------:R-:W-:Y:S01]  /*13220*/  ISETP.GE.U32.AND P3, PT, R38, 0x7ffffecd, PT ;  /* 0x7ffffecd2600780c */ /* 0x000fe20003f66070 */
[----:B--2---:R-:W-:-:S04]  /*13230*/  IMAD.WIDE R40, R0, 0x4, R40 ;  /* 0x0000000400287825 */ /* 0x004fc800078e0228 */
[C---:B-1----:R-:W-:Y:S01]  /*13240*/  IMAD.WIDE R38, R0.reuse, 0x4, R246 ;  /* 0x0000000400267825 */ /* 0x042fe200078e02f6 */
[----:B------:R3:W-:Y:S03]  /*13250*/  LDGSTS.E [R239+0x4d800], [R40.64], !P4 ;  /* 0x4d80000028ef7fae */ /* 0x0007e6000e121848 */
[C---:B------:R-:W-:Y:S01]  /*13260*/  IMAD.WIDE R248, R0.reuse, 0x4, R248 ;  /* 0x0000000400f87825 */ /* 0x040fe200078e02f8 */
[----:B------:R-:W2:Y:S03]  /*13270*/  LDL.LU.64 R246, [R1+0xd68] ;  /* 0x000d680001f67983 */ /* 0x000ea60000300a00 */
[C---:B------:R-:W-:Y:S01]  /*13280*/  IMAD.WIDE R250, R0.reuse, 0x4, R250 ;  /* 0x0000000400fa7825 */ /* 0x040fe200078e02fa */
[----:B------:R-:W4:Y:S03]  /*13290*/  LDL.LU.64 R240, [R1+0xd70] ;  /* 0x000d700001f07983 */ /* 0x000f260000300a00 */
[C---:B------:R-:W-:Y:S01]  /*132a0*/  IMAD.WIDE R234, R0.reuse, 0x4, R234 ;  /* 0x0000000400ea7825 */ /* 0x040fe200078e02ea */
[----:B------:R-:W3:Y:S03]  /*132b0*/  LDL.LU.64 R224, [R1+0xd78] ;  /* 0x000d780001e07983 */ /* 0x000ee60000300a00 */
[C---:B------:R-:W-:Y:S01]  /*132c0*/  IMAD.WIDE R232, R0.reuse, 0x4, R232 ;  /* 0x0000000400e87825 */ /* 0x040fe200078e02e8 */
[----:B------:R-:W3:Y:S03]  /*132d0*/  LDL.LU.64 R220, [R1+0xd80] ;  /* 0x000d800001dc7983 */ /* 0x000ee60000300a00 */
[C---:B------:R-:W-:Y:S01]  /*132e0*/  IMAD.WIDE R230, R0.reuse, 0x4, R230 ;  /* 0x0000000400e67825 */ /* 0x040fe200078e02e6 */
[----:B------:R1:W-:Y:S03]  /*132f0*/  LDGSTS.E [R239+0x4da00], [R38.64], !P4 ;  /* 0x4da0000026ef7fae */ /* 0x0003e6000e121848 */
[C---:B------:R-:W-:Y:S01]  /*13300*/  IMAD.WIDE R226, R0.reuse, 0x4, R226 ;  /* 0x0000000400e27825 */ /* 0x040fe200078e02e2 */
[----:B------:R1:W-:Y:S04]  /*13310*/  STL.64 [R1+0x520], R234 ;  /* 0x000520ea01007387 */ /* 0x0003e80000100a00 */
[----:B------:R1:W-:Y:S04]  /*13320*/  LDGSTS.E [R239+0x4dc00], [R248.64], !P4 ;  /* 0x4dc00000f8ef7fae */ /* 0x0003e8000e121848 */
[----:B------:R1:W-:Y:S04]  /*13330*/  STL.64 [R1+0x518], R232 ;  /* 0x000518e801007387 */ /* 0x0003e80000100a00 */
[----:B------:R1:W-:Y:S04]  /*13340*/  LDGSTS.E [R239+0x4de00], [R250.64], !P4 ;  /* 0x4de00000faef7fae */ /* 0x0003e8000e121848 */
[----:B------:R1:W-:Y:S04]  /*13350*/  STL.64 [R1+0x510], R230 ;  /* 0x000510e601007387 */ /* 0x0003e80000100a00 */
[----:B------:R1:W-:Y:S04]  /*13360*/  LDGSTS.E [R239+0x4f800], [R234.64], !P1 ;  /* 0x4f800000eaef7fae */ /* 0x0003e8000c921848 */
[----:B------:R1:W-:Y:S04]  /*13370*/  STL.64 [R1+0x508], R226 ;  /* 0x000508e201007387 */ /* 0x0003e80000100a00 */
[----:B------:R1:W-:Y:S04]  /*13380*/  LDGSTS.E [R239+0x4fa00], [R232.64], !P1 ;  /* 0x4fa00000e8ef7fae */ /* 0x0003e8000c921848 */
[----:B-1----:R-:W3:Y:S04]  /*13390*/  LDL.LU.64 R234, [R1+0xd88] ;  /* 0x000d880001ea7983 */ /* 0x002ee80000300a00 */
[----:B------:R1:W-:Y:S04]  /*133a0*/  LDGSTS.E [R239+0x4fc00], [R230.64], !P1 ;  /* 0x4fc00000e6ef7fae */ /* 0x0003e8000c921848 */
[----:B------:R-:W3:Y:S04]  /*133b0*/  LDL.LU.64 R232, [R1+0xd90] ;  /* 0x000d900001e87983 */ /* 0x000ee80000300a00 */
[----:B------:R1:W-:Y:S04]  /*133c0*/  LDGSTS.E [R239+0x4fe00], [R226.64], !P1 ;  /* 0x4fe00000e2ef7fae */ /* 0x0003e8000c921848 */
[----:B-1----:R-:W3:Y:S04]  /*133d0*/  LDL.LU.64 R230, [R1+0xda0] ;  /* 0x000da00001e67983 */ /* 0x002ee80000300a00 */
[----:B------:R-:W3:Y:S01]  /*133e0*/  LDL.LU.64 R226, [R1+0xdb0] ;  /* 0x000db00001e27983 */ /* 0x000ee20000300a00 */
[----:B------:R-:W-:-:S04]  /*133f0*/  IMAD.WIDE R244, R0, 0x4, R244 ;  /* 0x0000000400f47825 */ /* 0x000fc800078e02f4 */
[C---:B------:R-:W-:Y:S01]  /*13400*/  IMAD.WIDE R242, R0.reuse, 0x4, R242 ;  /* 0x0000000400f27825 */ /* 0x040fe200078e02f2 */
[----:B------:R1:W-:Y:S03]  /*13410*/  STL.64 [R1+0x500], R244 ;  /* 0x000500f401007387 */ /* 0x0003e60000100a00 */
        /* <DEDUP_REMOVED lines=13> */
[----:B--2---:R-:W-:-:S04]  /*134f0*/  IMAD.WIDE R246, R0, 0x4, R246 ;  /* 0x0000000400f67825 */ /* 0x004fc800078e02f6 */
[C---:B----4-:R-:W-:Y:S01]  /*13500*/  IMAD.WIDE R240, R0.reuse, 0x4, R240 ;  /* 0x0000000400f07825 */ /* 0x050fe200078e02f0 */
[----:B------:R1:W-:Y:S03]  /*13510*/  STL.64 [R1+0x4e0], R246 ;  /* 0x0004e0f601007387 */ /* 0x0003e60000100a00 */
[C---:B---3--:R-:W-:Y:S01]  /*13520*/  IMAD.WIDE R224, R0.reuse, 0x4, R224 ;  /* 0x0000000400e07825 */ /* 0x048fe200078e02e0 */
        /* <DEDUP_REMOVED lines=8> */
[----:B--2---:R-:W2:Y:S04]  /*135b0*/  LDL.LU.64 R240, [R1+0xe10] ;  /* 0x000e100001f07983 */ /* 0x004ea80000300a00 */
[----:B------:R4:W-:Y:S04]  /*135c0*/  LDGSTS.E [R239+0x53e00], [R220.64], !P6 ;  /* 0x53e00000dcef7fae */ /* 0x0009e8000f121848 */
[----:B-1----:R-:W2:Y:S01]  /*135d0*/  LDL.LU.64 R224, [R1+0xe18] ;  /* 0x000e180001e07983 */ /* 0x002ea20000300a00 */
[----:B------:R-:W-:-:S03]  /*135e0*/  IMAD.WIDE R234, R0, 0x4, R234 ;  /* 0x0000000400ea7825 */ /* 0x000fc600078e02ea */
[----:B----4-:R-:W4:Y:S01]  /*135f0*/  LDL.LU.64 R220, [R1+0xe28] ;  /* 0x000e280001dc7983 */ /* 0x010f220000300a00 */
[----:B------:R-:W-:-:S03]  /*13600*/  IMAD.WIDE R232, R0, 0x4, R232 ;  /* 0x0000000400e87825 */ /* 0x000fc600078e02e8 */
[----:B------:R1:W-:Y:S01]  /*13610*/  STL.64 [R1+0x4c0], R234 ;  /* 0x0004c0ea01007387 */ /* 0x0003e20000100a00 */
[----:B------:R-:W-:-:S03]  /*13620*/  IMAD.WIDE R230, R0, 0x4, R230 ;  /* 0x0000000400e67825 */ /* 0x000fc600078e02e6 */
[----:B------:R1:W-:Y:S01]  /*13630*/  STL.64 [R1+0x4b8], R232 ;  /* 0x0004b8e801007387 */ /* 0x0003e20000100a00 */
        /* <DEDUP_REMOVED lines=8> */
[----:B------:R1:W-:Y:S04]  /*136c0*/  LDGSTS.E [R239+0x55e00], [R226.64], !P0 ;  /* 0x55e00000e2ef7fae */ /* 0x0003e8000c121848 */
[----:B-1----:R-:W4:Y:S04]  /*136d0*/  LDL.LU.64 R230, [R1+0xe40] ;  /* 0x000e400001e67983 */ /* 0x002f280000300a00 */
[----:B------:R-:W4:Y:S01]  /*136e0*/  LDL.LU.64 R226, [R1+0xe48] ;  /* 0x000e480001e27983 */ /* 0x000f220000300a00 */
[----:B------:R-:W-:-:S04]  /*136f0*/  IMAD.WIDE R244, R0, 0x4, R244 ;  /* 0x0000000400f47825 */ /* 0x000fc800078e02f4 */
[C---:B------:R-:W-:Y:S01]  /*13700*/  IMAD.WIDE R242, R0.reuse, 0x4, R242 ;  /* 0x0000000400f27825 */ /* 0x040fe200078e02f2 */
[----:B------:R1:W-:Y:S03]  /*13710*/  STL.64 [R1+0x4a0], R244 ;  /* 0x0004a0f401007387 */ /* 0x0003e60000100a00 */
[C---:B------:R-:W-:Y:S01]  /*13720*/  IMAD.WIDE R228, R0.reuse, 0x4, R228 ;  /* 0x0000000400e47825 */ /* 0x040fe200078e02e4 */
[----:B------:R1:W-:Y:S03]  /*13730*/  STL.64 [R1+0x498], R242 ;  /* 0x000498f201007387 */ /* 0x0003e60000100a00 */
[----:B------:R-:W-:Y:S01]  /*13740*/  IMAD.WIDE R222, R0, 0x4, R222 ;  /* 0x0000000400de7825 */ /* 0x000fe200078e02de */
        /* <DEDUP_REMOVED lines=10> */
[----:B------:R-:W-:-:S04]  /*137f0*/  IADD3 R252, R4, -0xb8, RZ ;  /* 0xffffff4804fc7810 */ /* 0x000fc80007ffe0ff */
[----:B------:R-:W-:Y:S01]  /*13800*/  ISETP.GE.U32.AND P4, PT, R252, 0x7ffffec9, PT ;  /* 0x7ffffec9fc00780c */ /* 0x000fe20003f86070 */
[----:B---3--:R-:W-:-:S04]  /*13810*/  IMAD.WIDE R246, R0, 0x4, R246 ;  /* 0x0000000400f67825 */ /* 0x008fc800078e02f6 */
[C---:B--2---:R-:W-:Y:S01]  /*13820*/  IMAD.WIDE R240, R0.reuse, 0x4, R240 ;  /* 0x0000000400f07825 */ /* 0x044fe200078e02f0 */
[----:B------:R1:W-:Y:S03]  /*13830*/  STL.64 [R1+0x480], R246 ;  /* 0x000480f601007387 */ /* 0x0003e60000100a00 */
[C---:B------:R-:W-:Y:S01]  /*13840*/  IMAD.WIDE R224, R0.reuse, 0x4, R224 ;  /* 0x0000000400e07825 */ /* 0x040fe200078e02e0 */
[----:B------:R2:W-:Y:S03]  /*13850*/  STL.64 [R1+0x478], R240 ;  /* 0x000478f001007387 */ /* 0x0005e60000100a00 */
[C---:B----4-:R-:W-:Y:S01]  /*13860*/  IMAD.WIDE R220, R0.reuse, 0x4, R220 ;  /* 0x0000000400dc7825 */ /* 0x050fe200078e02dc */
[----:B------:R3:W-:Y:S04]  /*13870*/  STL.64 [R1+0x470], R224 ;  /* 0x000470e001007387 */ /* 0x0007e80000100a00 */
[----:B------:R1:W-:Y:S04]  /*13880*/  LDGSTS.E [R239+0x59800], [R246.64], !P3 ;  /* 0x59800000f6ef7fae */ /* 0x0003e8000d921848 */
[----:B------:R2:W-:Y:S04]  /*13890*/  STL.64 [R1+0x468], R220 ;  /* 0x000468dc01007387 */ /* 0x0005e80000100a00 */
[----:B------:R2:W-:Y:S04]  /*138a0*/  LDGSTS.E [R239+0x59a00], [R240.64], !P3 ;  /* 0x59a00000f0ef7fae */ /* 0x0005e8000d921848 */
[----:B-1----:R-:W4:Y:S04]  /*138b0*/  LDL.LU.64 R246, [R1+0xe80] ;  /* 0x000e800001f67983 */ /* 0x002f280000300a00 */
[----:B------:R3:W-:Y:S04]  /*138c0*/  LDGSTS.E [R239+0x59c00], [R224.64], !P3 ;  /* 0x59c00000e0ef7fae */ /* 0x0007e8000d921848 */
[----:B--2---:R-:W2:Y:S04]  /*138d0*/  LDL.LU.64 R240, [R1+0xe90] ;  /* 0x000e900001f07983 */ /* 0x004ea80000300a00 */
[----:B------:R1:W-:Y:S04]  /*138e0*/  LDGSTS.E [R239+0x59e00], [R220.64], !P3 ;  /* 0x59e00000dcef7fae */ /* 0x0003e8000d921848 */
[----:B---3--:R-:W3:Y:S01]  /*138f0*/  LDL.LU.64 R224, [R1+0xea0] ;  /* 0x000ea00001e07983 */ /* 0x008ee20000300a00 */
[----:B------:R-:W-:-:S05]  /*13900*/  IMAD.WIDE R234, R0, 0x4, R234 ;  /* 0x0000000400ea7825 */ /* 0x000fca00078e02ea */
[----:B------:R1:W-:Y:S04]  /*13910*/  STL.64 [R1+0x460], R234 ;  /* 0x000460ea01007387 */ /* 0x0003e80000100a00 */
[----:B-1----:R-:W3:Y:S01]  /*13920*/  LDL.LU.64 R220, [R1+0xeb0] ;  /* 0x000eb00001dc7983 */ /* 0x002ee20000300a00 */
[----:B------:R-:W-:-:S03]  /*13930*/  IMAD.WIDE R232, R0, 0x4, R232 ;  /* 0x0000000400e87825 */ /* 0x000fc600078e02e8 */
[----:B------:R1:W-:Y:S01]  /*13940*/  LDGSTS.E [R239+0x5b800], [R234.64], !P4 ;  /* 0x5b800000eaef7fae */ /* 0x0003e2000e121848 */
[----:B------:R-:W-:-:S03]  /*13950*/  IMAD.WIDE R230, R0, 0x4, R230 ;  /* 0x0000000400e67825 */ /* 0x000fc600078e02e6 */
[----:B------:R1:W-:Y:S01]  /*13960*/  STL.64 [R1+0x458], R232 ;  /* 0x000458e801007387 */ /* 0x0003e20000100a00 */
[----:B------:R-:W-:-:S03]  /*13970*/  IMAD.WIDE R226, R0, 0x4, R226 ;  /* 0x0000000400e27825 */ /* 0x000fc600078e02e2 */
[----:B------:R1:W-:Y:S04]  /*13980*/  STL.64 [R1+0x450], R230 ;  /* 0x000450e601007387 */ /* 0x0003e80000100a00 */
[----:B------:R1:W-:Y:S04]  /*13990*/  STL.64 [R1+0x448], R226 ;  /* 0x000448e201007387 */ /* 0x0003e80000100a00 */
[----:B-1----:R-:W3:Y:S01]  /*139a0*/  LDL.LU.64 R234, [R1+0xec0] ;  /* 0x000ec00001ea7983 */ /* 0x002ee20000300a00 */
[----:B------:R-:W-:-:S03]  /*139b0*/  IADD3 R252, R4, -0xbc, RZ ;  /* 0xffffff4404fc7810 */ /* 0x000fc60007ffe0ff */
[----:B------:R1:W-:Y:S01]  /*139c0*/  LDGSTS.E [R239+0x5ba00], [R232.64], !P4 ;  /* 0x5ba00000e8ef7fae */ /* 0x0003e2000e121848 */
[----:B------:R-:W-:Y:S02]  /*139d0*/  ISETP.GE.U32.AND P1, PT, R252, 0x7ffffec5, PT ;  /* 0x7ffffec5fc00780c */ /* 0x000fe40003f26070 */
[----:B------:R-:W-:Y:S01]  /*139e0*/  IADD3 R252, R4, -0xc0, RZ ;  /* 0xffffff4004fc7810 */ /* 0x000fe20007ffe0ff */
[----:B------:R1:W-:Y:S04]  /*139f0*/  LDGSTS.E [R239+0x5bc00], [R230.64], !P4 ;  /* 0x5bc00000e6ef7fae */ /* 0x0003e8000e121848 */
[----:B------:R1:W-:Y:S01]  /*13a00*/  LDGSTS.E [R239+0x5be00], [R226.64], !P4 ;  /* 0x5be00000e2ef7fae */ /* 0x0003e2000e121848 */
[----:B------:R-:W-:-:S03]  /*13a10*/  ISETP.GE.U32.AND P2, PT, R252, 0x7ffffec1, PT ;  /* 0x7ffffec1fc00780c */ /* 0x000fc60003f46070 */
[----:B-1----:R-:W3:Y:S04]  /*13a20*/  LDL.LU.64 R232, [R1+0xed0] ;  /* 0x000ed00001e87983 */ /* 0x002ee80000300a00 */
[----:B------:R-:W3:Y:S01]  /*13a30*/  LDL.LU.64 R230, [R1+0xee0] ;  /* 0x000ee00001e67983 */ /* 0x000ee20000300a00 */
[----:B------:R-:W-:-:S05]  /*13a40*/  IMAD.WIDE R244, R0, 0x4, R244 ;  /* 0x0000000400f47825 */ /* 0x000fca00078e02f4 */
[----:B------:R1:W-:Y:S01]  /*13a50*/  LDGSTS.E [R239+0x5d800], [R244.64], !P1 ;  /* 0x5d800000f4ef7fae */ /* 0x0003e2000c921848 */
[----:B------:R-:W-:-:S05]  /*13a60*/  IMAD.WIDE R242, R0, 0x4, R242 ;  /* 0x0000000400f27825 */ /* 0x000fca00078e02f2 */
[----:B------:R1:W-:Y:S01]  /*13a70*/  LDGSTS.E [R239+0x5da00], [R242.64], !P1 ;  /* 0x5da00000f2ef7fae */ /* 0x0003e2000c921848 */
[----:B------:R-:W-:-:S03]  /*13a80*/  IMAD.WIDE R226, R0, 0x4, R228 ;  /* 0x0000000400e27825 */ /* 0x000fc600078e02e4 */
[----:B------:R-:W3:Y:S04]  /*13a90*/  LDL.LU.64 R228, [R1+0xef0] ;  /* 0x000ef00001e47983 */ /* 0x000ee80000300a00 */
[----:B------:R1:W-:Y:S01]  /*13aa0*/  STL.64 [R1+0x440], R244 ;  /* 0x000440f401007387 */ /* 0x0003e20000100a00 */
[----:B------:R-:W-:-:S03]  /*13ab0*/  IMAD.WIDE R222, R0, 0x4, R222 ;  /* 0x0000000400de7825 */ /* 0x000fc600078e02de */
[----:B------:R1:W-:Y:S04]  /*13ac0*/  STL.64 [R1+0x438], R242 ;  /* 0x000438f201007387 */ /* 0x0003e80000100a00 */
[----:B------:R1:W-:Y:S04]  /*13ad0*/  STL.64 [R1+0x430], R226 ;  /* 0x000430e201007387 */ /* 0x0003e80000100a00 */
[----:B------:R1:W-:Y:S04]  /*13ae0*/  STL.64 [R1+0x428], R222 ;  /* 0x000428de01007387 */ /* 0x0003e80000100a00 */
[----:B-1----:R-:W3:Y:S04]  /*13af0*/  LDL.LU.64 R244, [R1+0xef8] ;  /* 0x000ef80001f47983 */ /* 0x002ee80000300a00 */
[----:B------:R1:W-:Y:S04]  /*13b00*/  LDGSTS.E [R239+0x5dc00], [R226.64], !P1 ;  /* 0x5dc00000e2ef7fae */ /* 0x0003e8000c921848 */
[----:B------:R-:W3:Y:S04]  /*13b10*/  LDL.LU.64 R242, [R1+0xf08] ;  /* 0x000f080001f27983 */ /* 0x000ee80000300a00 */
[----:B------:R1:W-:Y:S04]  /*13b20*/  LDGSTS.E [R239+0x5de00], [R222.64], !P1 ;  /* 0x5de00000deef7fae */ /* 0x0003e8000c921848 */
[----:B-1----:R-:W3:Y:S04]  /*13b30*/  LDL.LU.64 R226, [R1+0xf10] ;  /* 0x000f100001e27983 */ /* 0x002ee80000300a00 */
[----:B------:R-:W3:Y:S01]  /*13b40*/  LDL.LU.64 R222, [R1+0xf18] ;  /* 0x000f180001de7983 */ /* 0x000ee20000300a00 */
[----:B----4-:R-:W-:-:S04]  /*13b50*/  IMAD.WIDE R246, R0, 0x4, R246 ;  /* 0x0000000400f67825 */ /* 0x010fc800078e02f6 */
[C---:B--2---:R-:W-:Y:S01]  /*13b60*/  IMAD.WIDE R240, R0.reuse, 0x4, R240 ;  /* 0x0000000400f07825 */ /* 0x044fe200078e02f0 */
[----:B------:R1:W-:Y:S03]  /*13b70*/  STL.64 [R1+0x420], R246 ;  /* 0x000420f601007387 */ /* 0x0003e60000100a00 */
[C---:B---3--:R-:W-:Y:S01]  /*13b80*/  IMAD.WIDE R224, R0.reuse, 0x4, R224 ;  /* 0x0000000400e07825 */ /* 0x048fe200078e02e0 */
[----:B------:R2:W-:Y:S04]  /*13b90*/  STL.64 [R1+0x418], R240 ;  /* 0x000418f001007387 */ /* 0x0005e80000100a00 */
[----:B------:R2:W-:Y:S04]  /*13ba0*/  STL.64 [R1+0x410], R224 ;  /* 0x000410e001007387 */ /* 0x0005e80000100a00 */
[----:B------:R1:W-:Y:S04]  /*13bb0*/  LDGSTS.E [R239+0x5f800], [R246.64], !P2 ;  /* 0x5f800000f6ef7fae */ /* 0x0003e8000d121848 */
[----:B------:R2:W-:Y:S01]  /*13bc0*/  LDGSTS.E [R239+0x5fa00], [R240.64], !P2 ;  /* 0x5fa00000f0ef7fae */ /* 0x0005e2000d121848 */
[----:B------:R-:W-:-:S03]  /*13bd0*/  IMAD.WIDE R220, R0, 0x4, R220 ;  /* 0x0000000400dc7825 */ /* 0x000fc600078e02dc */
[----:B------:R2:W-:Y:S04]  /*13be0*/  LDGSTS.E [R239+0x5fc00], [R224.64], !P2 ;  /* 0x5fc00000e0ef7fae */ /* 0x0005e8000d121848 */
[----:B------:R4:W-:Y:S04]  /*13bf0*/  STL.64 [R1+0x408], R220 ;  /* 0x000408dc01007387 */ /* 0x0009e80000100a00 */
[----:B-1----:R-:W3:Y:S04]  /*13c00*/  LDL.LU.64 R246, [R1+0xf20] ;  /* 0x000f200001f67983 */ /* 0x002ee80000300a00 */
[----:B--2---:R-:W2:Y:S04]  /*13c10*/  LDL.LU.64 R240, [R1+0xf30] ;  /* 0x000f300001f07983 */ /* 0x004ea80000300a00 */
[----:B------:R-:W3:Y:S04]  /*13c20*/  LDL.LU.64 R224, [R1+0xf38] ;  /* 0x000f380001e07983 */ /* 0x000ee80000300a00 */
[----:B------:R4:W-:Y:S01]  /*13c30*/  LDGSTS.E [R239+0x5fe00], [R220.64], !P2 ;  /* 0x5fe00000dcef7fae */ /* 0x0009e2000d121848 */
[----:B------:R-:W-:-:S05]  /*13c40*/  IMAD.WIDE R234, R0, 0x4, R234 ;  /* 0x0000000400ea7825 */ /* 0x000fca00078e02ea */
[----:B------:R1:W-:Y:S04]  /*13c50*/  STL.64 [R1+0x400], R234 ;  /* 0x000400ea01007387 */ /* 0x0003e80000100a00 */
[----:B----4-:R-:W4:Y:S01]  /*13c60*/  LDL.LU.64 R220, [R1+0xf48] ;  /* 0x000f480001dc7983 */ /* 0x010f220000300a00 */
[----:B------:R-:W-:-:S04]  /*13c70*/  IADD3 R252, R4, -0xc4, RZ ;  /* 0xffffff3c04fc7810 */ /* 0x000fc80007ffe0ff */
[----:B------:R-:W-:Y:S02]  /*13c80*/  ISETP.GE.U32.AND P6, PT, R252, 0x7ffffebd, PT ;  /* 0x7ffffebdfc00780c */ /* 0x000fe40003fc6070 */
[----:B------:R-:W-:Y:S01]  /*13c90*/  IADD3 R252, R4, -0xc8, RZ ;  /* 0xffffff3804fc7810 */ /* 0x000fe20007ffe0ff */
[----:B------:R-:W-:-:S03]  /*13ca0*/  IMAD.WIDE R232, R0, 0x4, R232 ;  /* 0x0000000400e87825 */ /* 0x000fc600078e02e8 */
[----:B------:R-:W-:Y:S01]  /*13cb0*/  ISETP.GE.U32.AND P0, PT, R252, 0x7ffffeb9, PT ;  /* 0x7ffffeb9fc00780c */ /* 0x000fe20003f06070 */
[C---:B------:R-:W-:Y:S01]  /*13cc0*/  IMAD.WIDE R230, R0.reuse, 0x4, R230 ;  /* 0x0000000400e67825 */ /* 0x040fe200078e02e6 */
[----:B------:R1:W-:Y:S04]  /*13cd0*/  STL.64 [R1+0x3f8], R232 ;  /* 0x0003f8e801007387 */ /* 0x0003e80000100a00 */
[----:B------:R1:W-:Y:S04]  /*13ce0*/  STL.64 [R1+0x3f0], R230 ;  /* 0x0003f0e601007387 */ /* 0x0003e80000100a00 */
[----:B------:R1:W-:Y:S04]  /*13cf0*/  LDGSTS.E [R239+0x61800], [R234.64], !P6 ;  /* 0x61800000eaef7fae */ /* 0x0003e8000f121848 */
[----:B------:R1:W-:Y:S04]  /*13d00*/  LDGSTS.E [R239+0x61a00], [R232.64], !P6 ;  /* 0x61a00000e8ef7fae */ /* 0x0003e8000f121848 */
[----:B------:R1:W-:Y:S01]  /*13d10*/  LDGSTS.E [R239+0x61c00], [R230.64], !P6 ;  /* 0x61c00000e6ef7fae */ /* 0x0003e2000f121848 */
[----:B------:R-:W-:-:S05]  /*13d20*/  IMAD.WIDE R228, R0, 0x4, R228 ;  /* 0x0000000400e47825 */ /* 0x000fca00078e02e4 */
[----:B------:R1:W-:Y:S04]  /*13d30*/  STL.64 [R1+0x3e8], R228 ;  /* 0x0003e8e401007387 */ /* 0x0003e80000100a00 */
[----:B-1----:R-:W4:Y:S04]  /*13d40*/  LDL.LU.64 R234, [R1+0xf50] ;  /* 0x000f500001ea7983 */ /* 0x002f280000300a00 */
[----:B------:R-:W4:Y:S04]  /*13d50*/  LDL.LU.64 R232, [R1+0xf58] ;  /* 0x000f580001e87983 */ /* 0x000f280000300a00 */
[----:B------:R1:W-:Y:S01]  /*13d60*/  LDGSTS.E [R239+0x61e00], [R228.64], !P6 ;  /* 0x61e00000e4ef7fae */ /* 0x0003e2000f121848 */
[----:B------:R-:W-:-:S03]  /*13d70*/  IMAD.WIDE R244, R0, 0x4, R244 ;  /* 0x0000000400f47825 */ /* 0x000fc600078e02f4 */
[----:B------:R-:W4:Y:S04]  /*13d80*/  LDL.LU.64 R230, [R1+0xf60] ;  /* 0x000f600001e67983 */ /* 0x000f280000300a00 */
[----:B------:R1:W-:Y:S01]  /*13d90*/  LDGSTS.E [R239+0x63800], [R244.64], !P0 ;  /* 0x63800000f4ef7fae */ /* 0x0003e2000c121848 */
[----:B------:R-:W-:-:S03]  /*13da0*/  IMAD.WIDE R242, R0, 0x4, R242 ;  /* 0x0000000400f27825 */ /* 0x000fc600078e02f2 */
[----:B-1----:R-:W4:Y:S04]  /*13db0*/  LDL.LU.64 R228, [R1+0xf70] ;  /* 0x000f700001e47983 */ /* 0x002f280000300a00 */
        /* <DEDUP_REMOVED lines=9> */
[----:B------:R-:W4:Y:S04]  /*13e50*/  LDL.LU.64 R242, [R1+0xf90] ;  /* 0x000f900001f27983 */ /* 0x000f280000300a00 */
[----:B------:R1:W-:Y:S01]  /*13e60*/  LDGSTS.E [R239+0x63e00], [R222.64], !P0 ;  /* 0x63e00000deef7fae */ /* 0x0003e2000c121848 */
[----:B------:R-:W-:-:S04]  /*13e70*/  IADD3 R252, R4, -0xcc, RZ ;  /* 0xffffff3404fc7810 */ /* 0x000fc80007ffe0ff */
[----:B------:R-:W-:Y:S01]  /*13e80*/  ISETP.GE.U32.AND P5, PT, R252, 0x7ffffeb5, PT ;  /* 0x7ffffeb5fc00780c */ /* 0x000fe20003fa6070 */
[C---:B--2---:R-:W-:Y:S02]  /*13e90*/  IMAD.WIDE R226, R0.reuse, 0x4, R240 ;  /* 0x0000000400e27825 */ /* 0x044fe400078e02f0 */
[----:B------:R-:W2:Y:S04]  /*13ea0*/  LDL.LU.64 R240, [R1+0xfa0] ;  /* 0x000fa00001f07983 */ /* 0x000ea80000300a00 */
[----:B-1----:R-:W2:Y:S01]  /*13eb0*/  LDL.LU.64 R222, [R1+0xfb0] ;  /* 0x000fb00001de7983 */ /* 0x002ea20000300a00 */
[----:B---3--:R-:W-:-:S04]  /*13ec0*/  IMAD.WIDE R246, R0, 0x4, R246 ;  /* 0x0000000400f67825 */ /* 0x008fc800078e02f6 */
[C---:B------:R-:W-:Y:S01]  /*13ed0*/  IMAD.WIDE R224, R0.reuse, 0x4, R224 ;  /* 0x0000000400e07825 */ /* 0x040fe200078e02e0 */
[----:B------:R1:W-:Y:S04]  /*13ee0*/  STL.64 [R1+0x3c0], R246 ;  /* 0x0003c0f601007387 */ /* 0x0003e80000100a00 */
[----:B------:R3:W-:Y:S01]  /*13ef0*/  STL.64 [R1+0x3b8], R226 ;  /* 0x0003b8e201007387 */ /* 0x0007e20000100a00 */
[----:B----4-:R-:W-:-:S03]  /*13f00*/  IMAD.WIDE R220, R0, 0x4, R220 ;  /* 0x0000000400dc7825 */ /* 0x010fc600078e02dc */
[----:B------:R4:W-:Y:S04]  /*13f10*/  STL.64 [R1+0x3b0], R224 ;  /* 0x0003b0e001007387 */ /* 0x0009e80000100a00 */
[----:B------:R1:W-:Y:S04]  /*13f20*/  LDGSTS.E [R239+0x65800], [R246.64], !P5 ;  /* 0x65800000f6ef7fae */ /* 0x0003e8000e921848 */
[----:B------:R3:W-:Y:S04]  /*13f30*/  STL.64 [R1+0x3a8], R220 ;  /* 0x0003a8dc01007387 */ /* 0x0007e80000100a00 */
[----:B------:R3:W-:Y:S04]  /*13f40*/  LDGSTS.E [R239+0x65a00], [R226.64], !P5 ;  /* 0x65a00000e2ef7fae */ /* 0x0007e8000e921848 */
[----:B-1----:R-:W2:Y:S04]  /*13f50*/  LDL.LU.64 R246, [R1+0xfc0] ;  /* 0x000fc00001f67983 */ /* 0x002ea80000300a00 */
[----:B------:R4:W-:Y:S04]  /*13f60*/  LDGSTS.E [R239+0x65c00], [R224.64], !P5 ;  /* 0x65c00000e0ef7fae */ /* 0x0009e8000e921848 */
[----:B---3--:R-:W3:Y:S04]  /*13f70*/  LDL.LU.64 R226, [R1+0xfd0] ;  /* 0x000fd00001e27983 */ /* 0x008ee80000300a00 */
[----:B------:R1:W-:Y:S04]  /*13f80*/  LDGSTS.E [R239+0x65e00], [R220.64], !P5 ;  /* 0x65e00000dcef7fae */ /* 0x0003e8000e921848 */
[----:B----4-:R-:W3:Y:S04]  /*13f90*/  LDL.LU.64 R224, [R1+0xfe0] ;  /* 0x000fe00001e07983 */ /* 0x010ee80000300a00 */
[----:B-1----:R-:W3:Y:S01]  /*13fa0*/  LDL.LU.64 R220, [R1+0xfe8] ;  /* 0x000fe80001dc7983 */ /* 0x002ee20000300a00 */
[----:B------:R-:W-:-:S04]  /*13fb0*/  IADD3 R252, R4, -0xd0, RZ ;  /* 0xffffff3004fc7810 */ /* 0x000fc80007ffe0ff */
[----:B------:R-:W-:Y:S02]  /*13fc0*/  ISETP.GE.U32.AND P3, PT, R252, 0x7ffffeb1, PT ;  /* 0x7ffffeb1fc00780c */ /* 0x000fe40003f66070 */
[----:B------:R-:W-:-:S04]  /*13fd0*/  IADD3 R252, R4, -0xd4, RZ ;  /* 0xffffff2c04fc7810 */ /* 0x000fc80007ffe0ff */
[----:B------:R-:W-:Y:S01]  /*13fe0*/  ISETP.GE.U32.AND P4, PT, R252, 0x7ffffead, PT ;  /* 0x7ffffeadfc00780c */ /* 0x000fe20003f86070 */
[----:B------:R-:W-:-:S04]  /*13ff0*/  IMAD.WIDE R234, R0, 0x4, R234 ;  /* 0x0000000400ea7825 */ /* 0x000fc800078e02ea */
[C---:B------:R-:W-:Y:S01]  /*14000*/  IMAD.WIDE R232, R0.reuse, 0x4, R232 ;  /* 0x0000000400e87825 */ /* 0x040fe200078e02e8 */
[----:B------:R1:W-:Y:S03]  /*14010*/  STL.64 [R1+0x3a0], R234 ;  /* 0x0003a0ea01007387 */ /* 0x0003e60000100a00 */
[C---:B------:R-:W-:Y:S01]  /*14020*/  IMAD.WIDE R230, R0.reuse, 0x4, R230 ;  /* 0x0000000400e67825 */ /* 0x040fe200078e02e6 */
[----:B------:R1:W-:Y:S04]  /*14030*/  STL.64 [R1+0x390], R232 ;  /* 0x000390e801007387 */ /* 0x0003e80000100a00 */
[----:B------:R1:W-:Y:S01]  /*14040*/  LDGSTS.E [R239+0x67800], [R234.64], !P3 ;  /* 0x67800000eaef7fae */ /* 0x0003e2000d921848 */
[----:B------:R-:W-:-:S03]  /*14050*/  IMAD.WIDE R228, R0, 0x4, R228 ;  /* 0x0000000400e47825 */ /* 0x000fc600078e02e4 */
[----:B------:R-:W-:Y:S04]  /*14060*/  STL.64 [R1+0x388], R230 ;  /* 0x000388e601007387 */ /* 0x000fe80000100a00 */
[----:B------:R1:W-:Y:S04]  /*14070*/  LDGSTS.E [R239+0x67a00], [R232.64], !P3 ;  /* 0x67a00000e8ef7fae */ /* 0x0003e8000d921848 */
[----:B------:R1:W-:Y:S04]  /*14080*/  STL.64 [R1+0x380], R228 ;  /* 0x000380e401007387 */ /* 0x0003e80000100a00 */
[----:B------:R1:W-:Y:S04]  /*14090*/  LDGSTS.E [R239+0x67c00], [R230.64], !P3 ;  /* 0x67c00000e6ef7fae */ /* 0x0003e8000d921848 */
[----:B-1----:R-:W3:Y:S04]  /*140a0*/  LDL.LU.64 R234, [R1+0xff0] ;  /* 0x000ff00001ea7983 */ /* 0x002ee80000300a00 */
[----:B------:R1:W-:Y:S04]  /*140b0*/  LDGSTS.E [R239+0x67e00], [R228.64], !P3 ;  /* 0x67e00000e4ef7fae */ /* 0x0003e8000d921848 */
[----:B------:R-:W3:Y:S01]  /*140c0*/  LDL.LU.64 R232, [R1+0xff8] ;  /* 0x000ff80001e87983 */ /* 0x000ee20000300a00 */
[----:B------:R-:W-:-:S03]  /*140d0*/  IMAD.WIDE R244, R0, 0x4, R244 ;  /* 0x0000000400f47825 */ /* 0x000fc600078e02f4 */
[----:B-1----:R-:W3:Y:S01]  /*140e0*/  LDL.LU.64 R228, [R1+0x1000] ;  /* 0x0010000001e47983 */ /* 0x002ee20000300a00 */
[----:B------:R-:W-:-:S03]  /*140f0*/  IMAD.WIDE R242, R0, 0x4, R242 ;  /* 0x0000000400f27825 */ /* 0x000fc600078e02f2 */
[----:B------:R-:W3:Y:S04]  /*14100*/  LDL.LU.64 R230, [R1+0x1008] ;  /* 0x0010080001e67983 */ /* 0x000ee80000300a00 */
[----:B------:R1:W-:Y:S04]  /*14110*/  STL.64 [R1+0x378], R244 ;  /* 0x000378f401007387 */ /* 0x0003e80000100a00 */
[----:B------:R1:W-:Y:S04]  /*14120*/  STL.64 [R1+0x370], R242 ;  /* 0x000370f201007387 */ /* 0x0003e80000100a00 */
[----:B------:R1:W-:Y:S04]  /*14130*/  LDGSTS.E [R239+0x69800], [R244.64], !P4 ;  /* 0x69800000f4ef7fae */ /* 0x0003e8000e121848 */
[----:B------:R1:W-:Y:S01]  /*14140*/  LDGSTS.E [R239+0x69a00], [R242.64], !P4 ;  /* 0x69a00000f2ef7fae */ /* 0x0003e2000e121848 */
[----:B------:R-:W-:-:S04]  /*14150*/  IADD3 R252, R4, -0xd8, RZ ;  /* 0xffffff2804fc7810 */ /* 0x000fc80007ffe0ff */
[----:B------:R-:W-:Y:S01]  /*14160*/  ISETP.GE.U32.AND P1, PT, R252, 0x7ffffea9, PT ;  /* 0x7ffffea9fc00780c */ /* 0x000fe20003f26070 */
[----:B--2---:R-:W-:-:S04]  /*14170*/  IMAD.WIDE R240, R0, 0x4, R240 ;  /* 0x0000000400f07825 */ /* 0x004fc800078e02f0 */
[C---:B------:R-:W-:Y:S01]  /*14180*/  IMAD.WIDE R222, R0.reuse, 0x4, R222 ;  /* 0x0000000400de7825 */ /* 0x040fe200078e02de */
[----:B------:R2:W-:Y:S04]  /*14190*/  STL.64 [R1+0x368], R240 ;  /* 0x000368f001007387 */ /* 0x0005e80000100a00 */
[----:B------:R2:W-:Y:S04]  /*141a0*/  STL.64 [R1+0x360], R222 ;  /* 0x000360de01007387 */ /* 0x0005e80000100a00 */
[----:B-1----:R-:W4:Y:S04]  /*141b0*/  LDL.LU.64 R244, [R1+0x1010] ;  /* 0x0010100001f47983 */ /* 0x002f280000300a00 */
[----:B------:R2:W-:Y:S04]  /*141c0*/  LDGSTS.E [R239+0x69c00], [R240.64], !P4 ;  /* 0x69c00000f0ef7fae */ /* 0x0005e8000e121848 */
[----:B------:R-:W4:Y:S04]  /*141d0*/  LDL.LU.64 R242, [R1+0x1020] ;  /* 0x0010200001f27983 */ /* 0x000f280000300a00 */
[----:B------:R1:W-:Y:S04]  /*141e0*/  LDGSTS.E [R239+0x69e00], [R222.64], !P4 ;  /* 0x69e00000deef7fae */ /* 0x0003e8000e121848 */
[----:B--2---:R-:W2:Y:S04]  /*141f0*/  LDL.LU.64 R240, [R1+0x1030] ;  /* 0x0010300001f07983 */ /* 0x004ea80000300a00 */
[----:B-1----:R-:W2:Y:S01]  /*14200*/  LDL.LU.64 R222, [R1+0x1038] ;  /* 0x0010380001de7983 */ /* 0x002ea20000300a00 */
[----:B------:R-:W-:-:S04]  /*14210*/  IMAD.WIDE R246, R0, 0x4, R246 ;  /* 0x0000000400f67825 */ /* 0x000fc800078e02f6 */
[C---:B---3--:R-:W-:Y:S01]  /*14220*/  IMAD.WIDE R226, R0.reuse, 0x4, R226 ;  /* 0x0000000400e27825 */ /* 0x048fe200078e02e2 */
[----:B------:R1:W-:Y:S03]  /*14230*/  STL.64 [R1+0x358], R246 ;  /* 0x000358f601007387 */ /* 0x0003e60000100a00 */
[C---:B------:R-:W-:Y:S01]  /*14240*/  IMAD.WIDE R224, R0.reuse, 0x4, R224 ;  /* 0x0000000400e07825 */ /* 0x040fe200078e02e0 */
[----:B------:R-:W-:Y:S03]  /*14250*/  STL.64 [R1+0x350], R226 ;  /* 0x000350e201007387 */ /* 0x000fe60000100a00 */
[----:B------:R-:W-:Y:S01]  /*14260*/  IMAD.WIDE R220, R0, 0x4, R220 ;  /* 0x0000000400dc7825 */ /* 0x000fe200078e02dc */
[----:B------:R3:W-:Y:S04]  /*14270*/  STL.64 [R1+0x348], R224 ;  /* 0x000348e001007387 */ /* 0x0007e80000100a00 */
[----:B------:R1:W-:Y:S04]  /*14280*/  LDGSTS.E [R239+0x6b800], [R246.64], !P1 ;  /* 0x6b800000f6ef7fae */ /* 0x0003e8000c921848 */
[----:B------:R1:W-:Y:S04]  /*14290*/  LDGSTS.E [R239+0x6ba00], [R226.64], !P1 ;  /* 0x6ba00000e2ef7fae */ /* 0x0003e8000c921848 */
[----:B------:R3:W-:Y:S04]  /*142a0*/  STL.64 [R1+0x340], R220 ;  /* 0x000340dc01007387 */ /* 0x0007e80000100a00 */
[----:B------:R3:W-:Y:S04]  /*142b0*/  LDGSTS.E [R239+0x6bc00], [R224.64], !P1 ;  /* 0x6bc00000e0ef7fae */ /* 0x0007e8000c921848 */
[----:B-1----:R-:W2:Y:S04]  /*142c0*/  LDL.LU.64 R246, [R1+0x1040] ;  /* 0x0010400001f67983 */ /* 0x002ea80000300a00 */
[----:B------:R1:W-:Y:S04]  /*142d0*/  LDGSTS.E [R239+0x6be00], [R220.64], !P1 ;  /* 0x6be00000dcef7fae */ /* 0x0003e8000c921848 */
[----:B---3--:R-:W3:Y:S04]  /*142e0*/  LDL.LU.64 R224, [R1+0x1050] ;  /* 0x0010500001e07983 */ /* 0x008ee80000300a00 */
[----:B------:R-:W3:Y:S04]  /*142f0*/  LDL.LU.64 R226, [R1+0x1060] ;  /* 0x0010600001e27983 */ /* 0x000ee80000300a00 */
        /* <DEDUP_REMOVED lines=9> */
[----:B------:R-:W-:Y:S03]  /*14390*/  STL.64 [R1+0x330], R232 ;  /* 0x000330e801007387 */ /* 0x000fe60000100a00 */
[----:B------:R-:W-:Y:S01]  /*143a0*/  IMAD.WIDE R230, R0, 0x4, R230 ;  /* 0x0000000400e67825 */ /* 0x000fe200078e02e6 */
[----:B------:R1:W-:Y:S04]  /*143b0*/  STL.64 [R1+0x328], R228 ;  /* 0x000328e401007387 */ /* 0x0003e80000100a00 */
[----:B------:R1:W-:Y:S04]  /*143c0*/  LDGSTS.E [R239+0x6d800], [R234.64], !P2 ;  /* 0x6d800000eaef7fae */ /* 0x0003e8000d121848 */
[----:B------:R4:W-:Y:S04]  /*143d0*/  STL.64 [R1+0x320], R230 ;  /* 0x000320e601007387 */ /* 0x0009e80000100a00 */
[----:B------:R1:W-:Y:S04]  /*143e0*/  LDGSTS.E [R239+0x6da00], [R232.64], !P2 ;  /* 0x6da00000e8ef7fae */ /* 0x0003e8000d121848 */
[----:B-1----:R-:W3:Y:S04]  /*143f0*/  LDL.LU.64 R234, [R1+0x1080] ;  /* 0x0010800001ea7983 */ /* 0x002ee80000300a00 */
[----:B------:R1:W-:Y:S04]  /*14400*/  LDGSTS.E [R239+0x6dc00], [R228.64], !P2 ;  /* 0x6dc00000e4ef7fae */ /* 0x0003e8000d121848 */
[----:B------:R4:W-:Y:S04]  /*14410*/  LDGSTS.E [R239+0x6de00], [R230.64], !P2 ;  /* 0x6de00000e6ef7fae */ /* 0x0009e8000d121848 */
[----:B-1----:R-:W3:Y:S04]  /*14420*/  LDL.LU.64 R228, [R1+0x1090] ;  /* 0x0010900001e47983 */ /* 0x002ee80000300a00 */
[----:B------:R-:W3:Y:S01]  /*14430*/  LDL.LU.64 R232, [R1+0x10a0] ;  /* 0x0010a00001e87983 */ /* 0x000ee20000300a00 */
[----:B------:R-:W-:-:S04]  /*14440*/  IADD3 R252, R4, -0xe4, RZ ;  /* 0xffffff1c04fc7810 */ /* 0x000fc80007ffe0ff */
[----:B------:R-:W-:Y:S01]  /*14450*/  ISETP.GE.U32.AND P0, PT, R252, 0x7ffffe9d, PT ;  /* 0x7ffffe9dfc00780c */ /* 0x000fe20003f06070 */
[----:B----4-:R-:W-:-:S05]  /*14460*/  IMAD.WIDE R244, R0, 0x4, R244 ;  /* 0x0000000400f47825 */ /* 0x010fca00078e02f4 */
[----:B------:R1:W-:Y:S01]  /*14470*/  STL.64 [R1+0x318], R244 ;  /* 0x000318f401007387 */ /* 0x0003e20000100a00 */
[----:B------:R-:W-:-:S03]  /*14480*/  IMAD.WIDE R242, R0, 0x4, R242 ;  /* 0x0000000400f27825 */ /* 0x000fc600078e02f2 */
[----:B------:R-:W4:Y:S01]  /*14490*/  LDL.LU.64 R230, [R1+0x10b0] ;  /* 0x0010b00001e67983 */ /* 0x000f220000300a00 */
[----:B--2---:R-:W-:-:S03]  /*144a0*/  IMAD.WIDE R240, R0, 0x4, R240 ;  /* 0x0000000400f07825 */ /* 0x004fc600078e02f0 */
        /* <DEDUP_REMOVED lines=8> */
[----:B------:R2:W-:Y:S04]  /*14530*/  LDGSTS.E [R239+0x6fe00], [R222.64], !P6 ;  /* 0x6fe00000deef7fae */ /* 0x0005e8000f121848 */
[----:B--2---:R-:W2:Y:S04]  /*14540*/  LDL.LU.64 R242, [R1+0x10c8] ;  /* 0x0010c80001f27983 */ /* 0x004ea80000300a00 */
[----:B-1----:R-:W2:Y:S01]  /*14550*/  LDL.LU.64 R240, [R1+0x10d0] ;  /* 0x0010d00001f07983 */ /* 0x002ea20000300a00 */
[----:B------:R-:W-:-:S05]  /*14560*/  IMAD.WIDE R246, R0, 0x4, R246 ;  /* 0x0000000400f67825 */ /* 0x000fca00078e02f6 */
[----:B------:R1:W-:Y:S01]  /*14570*/  LDGSTS.E [R239+0x71800], [R246.64], !P0 ;  /* 0x71800000f6ef7fae */ /* 0x0003e2000c121848 */
[----:B---3--:R-:W-:-:S04]  /*14580*/  IMAD.WIDE R224, R0, 0x4, R224 ;  /* 0x0000000400e07825 */ /* 0x008fc800078e02e0 */
[----:B------:R-:W-:-:S04]  /*14590*/  IMAD.WIDE R222, R0, 0x4, R226 ;  /* 0x0000000400de7825 */ /* 0x000fc800078e02e2 */
[----:B------:R-:W-:Y:S01]  /*145a0*/  IMAD.WIDE R220, R0, 0x4, R220 ;  /* 0x0000000400dc7825 */ /* 0x000fe200078e02dc */
[----:B------:R-:W2:Y:S04]  /*145b0*/  LDL.LU.64 R226, [R1+0x10d8] ;  /* 0x0010d80001e27983 */ /* 0x000ea80000300a00 */
[----:B------:R1:W-:Y:S04]  /*145c0*/  STL.64 [R1+0x2f8], R246 ;  /* 0x0002f8f601007387 */ /* 0x0003e80000100a00 */
[----:B------:R1:W-:Y:S04]  /*145d0*/  STL.64 [R1+0x2f0], R224 ;  /* 0x0002f0e001007387 */ /* 0x0003e80000100a00 */
[----:B------:R1:W-:Y:S04]  /*145e0*/  STL.64 [R1+0x2e8], R222 ;  /* 0x0002e8de01007387 */ /* 0x0003e80000100a00 */
[----:B------:R1:W-:Y:S04]  /*145f0*/  STL.64 [R1+0x2e0], R220 ;  /* 0x0002e0dc01007387 */ /* 0x0003e80000100a00 */
[----:B-1----:R-:W2:Y:S01]  /*14600*/  LDL.LU.64 R246, [R1+0x10e8] ;  /* 0x0010e80001f67983 */ /* 0x002ea20000300a00 */
[----:B------:R-:W-:-:S03]  /*14610*/  IADD3 R252, R4, -0xe8, RZ ;  /* 0xffffff1804fc7810 */ /* 0x000fc60007ffe0ff */
[----:B------:R1:W-:Y:S01]  /*14620*/  LDGSTS.E [R239+0x71a00], [R224.64], !P0 ;  /* 0x71a00000e0ef7fae */ /* 0x0003e2000c121848 */
[----:B------:R-:W-:-:S03]  /*14630*/  ISETP.GE.U32.AND P5, PT, R252, 0x7ffffe99, PT ;  /* 0x7ffffe99fc00780c */ /* 0x000fc60003fa6070 */
[----:B------:R1:W-:Y:S04]  /*14640*/  LDGSTS.E [R239+0x71c00], [R222.64], !P0 ;  /* 0x71c00000deef7fae */ /* 0x0003e8000c121848 */
[----:B------:R1:W-:Y:S04]  /*14650*/  LDGSTS.E [R239+0x71e00], [R220.64], !P0 ;  /* 0x71e00000dcef7fae */ /* 0x0003e8000c121848 */
[----:B-1----:R-:W2:Y:S04]  /*14660*/  LDL.LU.64 R224, [R1+0x10f0] ;  /* 0x0010f00001e07983 */ /* 0x002ea80000300a00 */
[----:B------:R-:W2:Y:S01]  /*14670*/  LDL.LU.64 R222, [R1+0x1100] ;  /* 0x0011000001de7983 */ /* 0x000ea20000300a00 */
[----:B------:R-:W-:Y:S01]  /*14680*/  IADD3 R252, R4, -0xec, RZ ;  /* 0xffffff1404fc7810 */ /* 0x000fe20007ffe0ff */
[----:B------:R-:W-:-:S05]  /*14690*/  IMAD.WIDE R234, R0, 0x4, R234 ;  /* 0x0000000400ea7825 */ /* 0x000fca00078e02ea */
[----:B------:R-:W-:Y:S04]  /*146a0*/  STL.64 [R1+0x2d8], R234 ;  /* 0x0002d8ea01007387 */ /* 0x000fe80000100a00 */
[----:B------:R-:W2:Y:S04]  /*146b0*/  LDL.LU.64 R220, [R1+0x1108] ;  /* 0x0011080001dc7983 */ /* 0x000ea80000300a00 */
[----:B------:R1:W-:Y:S01]  /*146c0*/  LDGSTS.E [R239+0x73800], [R234.64], !P5 ;  /* 0x73800000eaef7fae */ /* 0x0003e2000e921848 */
[----:B------:R-:W-:-:S04]  /*146d0*/  IMAD.WIDE R228, R0, 0x4, R228 ;  /* 0x0000000400e47825 */ /* 0x000fc800078e02e4 */
[----:B------:R-:W-:Y:S01]  /*146e0*/  IMAD.WIDE R232, R0, 0x4, R232 ;  /* 0x0000000400e87825 */ /* 0x000fe200078e02e8 */
[----:B------:R1:W-:Y:S04]  /*146f0*/  STL.64 [R1+0x2d0], R228 ;  /* 0x0002d0e401007387 */ /* 0x0003e80000100a00 */
[----:B------:R1:W-:Y:S04]  /*14700*/  STL.64 [R1+0x2c8], R232 ;  /* 0x0002c8e801007387 */ /* 0x0003e80000100a00 */
[----:B------:R1:W-:Y:S04]  /*14710*/  LDGSTS.E [R239+0x73a00], [R228.64], !P5 ;  /* 0x73a00000e4ef7fae */ /* 0x0003e8000e921848 */
[----:B------:R1:W-:Y:S01]  /*14720*/  LDGSTS.E [R239+0x73c00], [R232.64], !P5 ;  /* 0x73c00000e8ef7fae */ /* 0x0003e2000e921848 */
[----:B------:R-:W-:Y:S01]  /*14730*/  ISETP.GE.U32.AND P3, PT, R252, 0x7ffffe95, PT ;  /* 0x7ffffe95fc00780c */ /* 0x000fe20003f66070 */
[----:B----4-:R-:W-:-:S05]  /*14740*/  IMAD.WIDE R230, R0, 0x4, R230 ;  /* 0x0000000400e67825 */ /* 0x010fca00078e02e6 */
[----:B------:R4:W-:Y:S04]  /*14750*/  STL.64 [R1+0x2c0], R230 ;  /* 0x0002c0e601007387 */ /* 0x0009e80000100a00 */
[----:B-1----:R-:W3:Y:S04]  /*14760*/  LDL.LU.64 R228, [R1+0x1110] ;  /* 0x0011100001e47983 */ /* 0x002ee80000300a00 */
[----:B------:R-:W3:Y:S04]  /*14770*/  LDL.LU.64 R234, [R1+0x1118] ;  /* 0x0011180001ea7983 */ /* 0x000ee80000300a00 */
[----:B------:R-:W3:Y:S04]  /*14780*/  LDL.LU.64 R232, [R1+0x1120] ;  /* 0x0011200001e87983 */ /* 0x000ee80000300a00 */
[----:B------:R4:W-:Y:S01]  /*14790*/  LDGSTS.E [R239+0x73e00], [R230.64], !P5 ;  /* 0x73e00000e6ef7fae */ /* 0x0009e2000e921848 */
[----:B------:R-:W-:-:S05]  /*147a0*/  IMAD.WIDE R244, R0, 0x4, R244 ;  /* 0x0000000400f47825 */ /* 0x000fca00078e02f4 */
[----:B------:R-:W-:Y:S04]  /*147b0*/  STL.64 [R1+0x2b8], R244 ;  /* 0x0002b8f401007387 */ /* 0x000fe80000100a00 */
[----:B----4-:R-:W4:Y:S01]  /*147c0*/  LDL.LU.64 R230, [R1+0x12d0] ;  /* 0x0012d00001e67983 */ /* 0x010f220000300a00 */
[----:B--2---:R-:W-:-:S03]  /*147d0*/  IMAD.WIDE R242, R0, 0x4, R242 ;  /* 0x0000000400f27825 */ /* 0x004fc600078e02f2 */
[----:B------:R1:W-:Y:S01]  /*147e0*/  LDGSTS.E [R239+0x75800], [R244.64], !P3 ;  /* 0x75800000f4ef7fae */ /* 0x0003e2000d921848 */
[----:B------:R-:W-:-:S03]  /*147f0*/  IMAD.WIDE R240, R0, 0x4, R240 ;  /* 0x0000000400f07825 */ /* 0x000fc600078e02f0 */
[----:B------:R-:W-:Y:S04]  /*14800*/  STL.64 [R1+0x2b0], R242 ;  /* 0x0002b0f201007387 */ /* 0x000fe80000100a00 */
[----:B------:R2:W-:Y:S04]  /*14810*/  LDGSTS.E [R239+0x75a00], [R242.64], !P3 ;  /* 0x75a00000f2ef7fae */ /* 0x0005e8000d921848 */
[----:B------:R-:W-:Y:S04]  /*14820*/  STL.64 [R1+0x2a8], R240 ;  /* 0x0002a8f001007387 */ /* 0x000fe80000100a00 */
[----:B------:R1:W-:Y:S01]  /*14830*/  LDGSTS.E [R239+0x75c00], [R240.64], !P3 ;  /* 0x75c00000f0ef7fae */ /* 0x0003e2000d921848 */
[----:B------:R-:W-:-:S05]  /*14840*/  IMAD.WIDE R226, R0, 0x4, R226 ;  /* 0x0000000400e27825 */ /* 0x000fca00078e02e2 */
[----:B------:R1:W-:Y:S04]  /*14850*/  STL.64 [R1+0x2a0], R226 ;  /* 0x0002a0e201007387 */ /* 0x0003e80000100a00 */
[----:B------:R1:W-:Y:S02]  /*14860*/  LDGSTS.E [R239+0x75e00], [R226.64], !P3 ;  /* 0x75e00000e2ef7fae */ /* 0x0003e4000d921848 */
[----:B-1----:R-:W-:Y:S02]  /*14870*/  IMAD.WIDE R226, R0, 0x4, R246 ;  /* 0x0000000400e27825 */ /* 0x002fe400078e02f6 */
[----:B------:R-:W4:Y:S04]  /*14880*/  LDL.LU.64 R246, [R1+0x12e0] ;  /* 0x0012e00001f67983 */ /* 0x000f280000300a00 */
[----:B------:R-:W4:Y:S04]  /*14890*/  LDL.LU.64 R244, [R1+0x12f0] ;  /* 0x0012f00001f47983 */ /* 0x000f280000300a00 */
[----:B--2---:R-:W4:Y:S04]  /*148a0*/  LDL.LU.64 R242, [R1+0x1300] ;  /* 0x0013000001f27983 */ /* 0x004f280000300a00 */
[----:B------:R-:W-:Y:S04]  /*148b0*/  STL.64 [R1+0x298], R226 ;  /* 0x000298e201007387 */ /* 0x000fe80000100a00 */
[----:B------:R-:W4:Y:S01]  /*148c0*/  LDL.LU.64 R240, [R1+0x1310] ;  /* 0x0013100001f07983 */ /* 0x000f220000300a00 */
        /* <DEDUP_REMOVED lines=8> */
[----:B------:R1:W-:Y:S03]  /*14950*/  LDGSTS.E [R239+0x77800], [R226.64], !P4 ;  /* 0x77800000e2ef7fae */ /* 0x0003e6000e121848 */
[----:B------:R-:W-:Y:S01]  /*14960*/  ISETP.GE.U32.AND P6, PT, R252, 0x7ffffe85, PT ;  /* 0x7ffffe85fc00780c */ /* 0x000fe20003fc6070 */
[----:B------:R-:W-:Y:S01]  /*14970*/  IMAD.WIDE R222, R0, 0x4, R222 ;  /* 0x0000000400de7825 */ /* 0x000fe200078e02de */
[----:B------:R-:W-:Y:S01]  /*14980*/  IADD3 R252, R4, -0x101, RZ ;  /* 0xfffffeff04fc7810 */ /* 0x000fe20007ffe0ff */
[----:B------:R-:W-:Y:S03]  /*14990*/  STL.64 [R1+0x290], R224 ;  /* 0x000290e001007387 */ /* 0x000fe60000100a00 */
[----:B------:R-:W-:Y:S01]  /*149a0*/  ISETP.GE.U32.AND P0, PT, R252, 0x7ffffe80, PT ;  /* 0x7ffffe80fc00780c */ /* 0x000fe20003f06070 */
[----:B------:R1:W-:Y:S01]  /*149b0*/  LDGSTS.E [R239+0x77a00], [R224.64], !P4 ;  /* 0x77a00000e0ef7fae */ /* 0x0003e2000e121848 */
[----:B------:R-:W-:-:S03]  /*149c0*/  IADD3 R252, R4, -0x105, RZ ;  /* 0xfffffefb04fc7810 */ /* 0x000fc60007ffe0ff */
[----:B------:R1:W-:Y:S01]  /*149d0*/  STL.64 [R1+0x288], R222 ;  /* 0x000288de01007387 */ /* 0x0003e20000100a00 */
[----:B------:R-:W-:Y:S02]  /*149e0*/  ISETP.GE.U32.AND P5, PT, R252, 0x7ffffe7c, PT ;  /* 0x7ffffe7cfc00780c */ /* 0x000fe40003fa6070 */
[----:B------:R-:W-:Y:S01]  /*149f0*/  IADD3 R252, R4, -0x109, RZ ;  /* 0xfffffef704fc7810 */ /* 0x000fe20007ffe0ff */
[----:B------:R1:W-:Y:S01]  /*14a00*/  LDGSTS.E [R239+0x77c00], [R222.64], !P4 ;  /* 0x77c00000deef7fae */ /* 0x0003e2000e121848 */
[----:B------:R-:W-:Y:S02]  /*14a10*/  IMAD.WIDE R220, R0, 0x4, R220 ;  /* 0x0000000400dc7825 */ /* 0x000fe400078e02dc */
[----:B------:R-:W-:Y:S02]  /*14a20*/  ISETP.GE.U32.AND P3, PT, R252, 0x7ffffe78, PT ;  /* 0x7ffffe78fc00780c */ /* 0x000fe40003f66070 */
[----:B------:R-:W-:Y:S01]  /*14a30*/  IADD3 R252, R4, -0x10d, RZ ;  /* 0xfffffef304fc7810 */ /* 0x000fe20007ffe0ff */
[----:B------:R3:W-:Y:S04]  /*14a40*/  STL.64 [R1+0x280], R220 ;  /* 0x000280dc01007387 */ /* 0x0007e80000100a00 */
[----:B------:R3:W-:Y:S01]  /*14a50*/  LDGSTS.E [R239+0x77e00], [R220.64], !P4 ;  /* 0x77e00000dcef7fae */ /* 0x0007e2000e121848 */
[----:B------:R-:W-:-:S02]  /*14a60*/  ISETP.GE.U32.AND P4, PT, R252, 0x7ffffe74, PT ;  /* 0x7ffffe74fc00780c */ /* 0x000fc40003f86070 */
[----:B------:R-:W-:Y:S01]  /*14a70*/  IADD3 R252, R4, -0x111, RZ ;  /* 0xfffffeef04fc7810 */ /* 0x000fe20007ffe0ff */
[----:B-1----:R-:W4:Y:S04]  /*14a80*/  LDL.LU.64 R222, [R1+0x1320] ;  /* 0x0013200001de7983 */ /* 0x002f280000300a00 */
[----:B------:R-:W4:Y:S01]  /*14a90*/  LDL.LU.64 R224, [R1+0x1330] ;  /* 0x0013300001e07983 */ /* 0x000f220000300a00 */
[----:B---3--:R-:W-:-:S04]  /*14aa0*/  IMAD.WIDE R220, R0, 0x4, R228 ;  /* 0x0000000400dc7825 */ /* 0x008fc800078e02e4 */
[C---:B------:R-:W-:Y:S01]  /*14ab0*/  IMAD.WIDE R234, R0.reuse, 0x4, R234 ;  /* 0x0000000400ea7825 */ /* 0x040fe200078e02ea */
[----:B------:R1:W-:Y:S03]  /*14ac0*/  LDGSTS.E [R239+0x79800], [R220.64], !P1 ;  /* 0x79800000dcef7fae */ /* 0x0003e6000c921848 */
[C---:B------:R-:W-:Y:S01]  /*14ad0*/  IMAD.WIDE R232, R0.reuse, 0x4, R232 ;  /* 0x0000000400e87825 */ /* 0x040fe200078e02e8 */
[----:B------:R3:W-:Y:S04]  /*14ae0*/  LDGSTS.E [R239+0x79a00], [R234.64], !P1 ;  /* 0x79a00000eaef7fae */ /* 0x0007e8000c921848 */
[----:B------:R1:W-:Y:S01]  /*14af0*/  LDGSTS.E [R239+0x79c00], [R232.64], !P1 ;  /* 0x79c00000e8ef7fae */ /* 0x0003e2000c921848 */
[----:B----4-:R-:W-:-:S05]  /*14b00*/  IMAD.WIDE R230, R0, 0x4, R230 ;  /* 0x0000000400e67825 */ /* 0x010fca00078e02e6 */
[----:B------:R4:W-:Y:S01]  /*14b10*/  LDGSTS.E [R239+0x79e00], [R230.64], !P1 ;  /* 0x79e00000e6ef7fae */ /* 0x0009e2000c921848 */
[----:B------:R-:W-:Y:S02]  /*14b20*/  ISETP.GE.U32.AND P1, PT, R252, 0x7ffffe70, PT ;  /* 0x7ffffe70fc00780c */ /* 0x000fe40003f26070 */
[----:B------:R-:W-:Y:S02]  /*14b30*/  IADD3 R252, R4, -0x100, RZ ;  /* 0xffffff0004fc7810 */ /* 0x000fe40007ffe0ff */
[----:B------:R-:W3:Y:S04]  /*14b40*/  S2R R4, SR_TID.X ;  /* 0x0000000000047919 */ /* 0x000ee80000002100 */
[----:B------:R1:W-:Y:S04]  /*14b50*/  STL.64 [R1+0x278], R220 ;  /* 0x000278dc01007387 */ /* 0x0003e80000100a00 */
[----:B------:R-:W2:Y:S04]  /*14b60*/  LDL.LU.64 R226, [R1+0x1340] ;  /* 0x0013400001e27983 */ /* 0x000ea80000300a00 */
[----:B------:R-:W-:Y:S04]  /*14b70*/  STL.64 [R1+0x270], R234 ;  /* 0x000270ea01007387 */ /* 0x000fe80000100a00 */
[----:B------:R-:W2:Y:S04]  /*14b80*/  LDL.LU.64 R228, [R1+0x1350] ;  /* 0x0013500001e47983 */ /* 0x000ea80000300a00 */
[----:B-1----:R1:W5:Y:S04]  /*14b90*/  LDL.LU.64 R220, [R1+0x1950] ;  /* 0x0019500001dc7983 */ /* 0x0023680000300a00 */
[----:B------:R-:W-:Y:S01]  /*14ba0*/  STL.64 [R1+0x268], R232 ;  /* 0x000268e801007387 */ /* 0x000fe20000100a00 */
[----:B---3--:R-:W-:-:S03]  /*14bb0*/  LOP3.LUT R4, R4, 0x7f, RZ, 0xc0, !PT ;  /* 0x0000007f04047812 */ /* 0x008fc600078ec0ff */
[----:B------:R4:W-:Y:S02]  /*14bc0*/  STL.64 [R1+0x260], R230 ;  /* 0x000260e601007387 */ /* 0x0009e40000100a00 */
[----:B------:R-:W-:Y:S02]  /*14bd0*/  IMAD.SHL.U32 R4, R4, 0x4, RZ ;  /* 0x0000000404047824 */ /* 0x000fe400078e00ff */
[----:B----4-:R-:W3:Y:S04]  /*14be0*/  LDL.LU.64 R230, [R1+0x1360] ;  /* 0x0013600001e67983 */ /* 0x010ee80000300a00 */
[----:B------:R-:W4:Y:S04]  /*14bf0*/  LDL.LU.64 R232, [R1+0x1370] ;  /* 0x0013700001e87983 */ /* 0x000f280000300a00 */
[----:B------:R-:W4:Y:S04]  /*14c00*/  LDL.LU.64 R234, [R1+0x1380] ;  /* 0x0013800001ea7983 */ /* 0x000f280000300a00 */
[----:B------:R-:W4:Y:S01]  /*14c10*/  LDL.LU.64 R238, [R1+0x1388] ;  /* 0x0013880001ee7983 */ /* 0x000f220000300a00 */
[----:B------:R-:W-:Y:S01]  /*14c20*/  IMAD.WIDE R246, R0, 0x4, R246 ;  /* 0x0000000400f67825 */ /* 0x000fe200078e02f6 */
[----:B------:R-:W-:-:S03]  /*14c30*/  LOP3.LUT R4, R4, 0x60, RZ, 0x3c, !PT ;  /* 0x0000006004047812 */ /* 0x000fc600078e3cff */
[C---:B------:R-:W-:Y:S01]  /*14c40*/  IMAD.WIDE R244, R0.reuse, 0x4, R244 ;  /* 0x0000000400f47825 */ /* 0x040fe200078e02f4 */
[----:B------:R-:W-:Y:S03]  /*14c50*/  STL.64 [R1+0x258], R246 ;  /* 0x000258f601007387 */ /* 0x000fe60000100a00 */
[C---:B------:R-:W-:Y:S01]  /*14c60*/  IMAD.WIDE R242, R0.reuse, 0x4, R242 ;  /* 0x0000000400f27825 */ /* 0x040fe200078e02f2 */
[----:B------:R1:W-:Y:S03]  /*14c70*/  LDGSTS.E [R4+0x7b800], [R246.64], !P2 ;  /* 0x7b800000f6047fae */ /* 0x0003e6000d121848 */
[----:B------:R-:W-:Y:S01]  /*14c80*/  IMAD.WIDE R240, R0, 0x4, R240 ;  /* 0x0000000400f07825 */ /* 0x000fe200078e02f0 */
[----:B------:R-:W-:Y:S04]  /*14c90*/  STL.64 [R1+0x250], R244 ;  /* 0x000250f401007387 */ /* 0x000fe80000100a00 */
[----:B------:R1:W-:Y:S04]  /*14ca0*/  LDGSTS.E [R4+0x7ba00], [R244.64], !P2 ;  /* 0x7ba00000f4047fae */ /* 0x0003e8000d121848 */
[----:B------:R-:W-:Y:S04]  /*14cb0*/  STL.64 [R1+0x248], R242 ;  /* 0x000248f201007387 */ /* 0x000fe80000100a00 */
[----:B------:R1:W-:Y:S04]  /*14cc0*/  LDGSTS.E [R4+0x7bc00], [R242.64], !P2 ;  /* 0x7bc00000f2047fae */ /* 0x0003e8000d121848 */
[----:B------:R1:W-:Y:S04]  /*14cd0*/  STL.64 [R1+0x240], R240 ;  /* 0x000240f001007387 */ /* 0x0003e80000100a00 */
[----:B------:R1:W-:Y:S04]  /*14ce0*/  LDGSTS.E [R4+0x7be00], [R240.64], !P2 ;  /* 0x7be00000f0047fae */ /* 0x0003e8000d121848 */
[----:B-1----:R-:W4:Y:S04]  /*14cf0*/  LDL.LU.64 R240, [R1+0x898] ;  /* 0x0008980001f07983 */ /* 0x002f280000300a00 */
[----:B------:R-:W4:Y:S04]  /*14d00*/  LDL.LU.64 R242, [R1+0x8a0] ;  /* 0x0008a00001f27983 */ /* 0x000f280000300a00 */
[----:B------:R-:W4:Y:S04]  /*14d10*/  LDL.LU.64 R244, [R1+0x8a8] ;  /* 0x0008a80001f47983 */ /* 0x000f280000300a00 */
[----:B------:R-:W4:Y:S01]  /*14d20*/  LDL.LU.64 R246, [R1+0x8b8] ;  /* 0x0008b80001f67983 */ /* 0x000f220000300a00 */
[----:B------:R-:W-:-:S03]  /*14d30*/  ISETP.GE.U32.AND P2, PT, R252, 0x7ffffe81, PT ;  /* 0x7ffffe81fc00780c */ /* 0x000fc60003f46070 */
[----:B------:R-:W1:Y:S01]  /*14d40*/  S2R R252, SR_TID.X ;  /* 0x0000000000fc7919 */ /* 0x000e620000002100 */
[----:B------:R-:W-:-:S04]  /*14d50*/  IMAD.WIDE R222, R0, 0x4, R222 ;  /* 0x0000000400de7825 */ /* 0x000fc800078e02de */
[----:B------:R-:W-:Y:S01]  /*14d60*/  IMAD.WIDE R224, R0, 0x4, R224 ;  /* 0x0000000400e07825 */ /* 0x000fe200078e02e0 */
[----:B------:R1:W-:Y:S04]  /*14d70*/  LDGSTS.E [R4+0x7d800], [R222.64], !P6 ;  /* 0x7d800000de047fae */ /* 0x0003e8000f121848 */
[----:B------:R2:W-:Y:S01]  /*14d80*/  LDGSTS.E [R4+0x7da00], [R224.64], !P6 ;  /* 0x7da00000e0047fae */ /* 0x0005e2000f121848 */
[----:B-1----:R-:W-:-:S05]  /*14d90*/  LOP3.LUT R252, R252, 0x7f, RZ, 0xc0, !PT ;  /* 0x0000007ffcfc7812 */ /* 0x002fca00078ec0ff */
[----:B------:R-:W-:Y:S01]  /*14da0*/  IMAD.SHL.U32 R252, R252, 0x4, RZ ;  /* 0x00000004fcfc7824 */ /* 0x000fe200078e00ff */
[----:B------:R-:W-:Y:S01]  /*14db0*/  ULDC UR4, c[0x0][0x18c] ;  /* 0x0000630000047ab9 */ /* 0x000fe20000000800 */
[----:B------:R1:W-:Y:S01]  /*14dc0*/  STL.64 [R1+0x238], R222 ;  /* 0x000238de01007387 */ /* 0x0003e20000100a00 */
[----:B------:R-:W-:-:S03]  /*14dd0*/  USHF.L.U32 UR4, UR4, 0x7, URZ ;  /* 0x0000000704047899 */ /* 0x000fc6000800063f */
[----:B------:R2:W-:Y:S04]  /*14de0*/  STL.64 [R1+0x230], R224 ;  /* 0x000230e001007387 */ /* 0x0005e80000100a00 */
[----:B-1----:R1:W5:Y:S01]  /*14df0*/  LDL.LU.64 R222, [R1+0x1948] ;  /* 0x0019480001de7983 */ /* 0x0023620000300a00 */
[----:B--2---:R-:W-:-:S05]  /*14e00*/  IMAD.WIDE R226, R0, 0x4, R226 ;  /* 0x0000000400e27825 */ /* 0x004fca00078e02e2 */
[----:B------:R2:W-:Y:S01]  /*14e10*/  LDGSTS.E [R4+0x7dc00], [R226.64], !P6 ;  /* 0x7dc00000e2047fae */ /* 0x0005e2000f121848 */
[----:B------:R-:W-:-:S05]  /*14e20*/  IMAD.WIDE R228, R0, 0x4, R228 ;  /* 0x0000000400e47825 */ /* 0x000fca00078e02e4 */
[----:B------:R2:W-:Y:S01]  /*14e30*/  LDGSTS.E [R4+0x7de00], [R228.64], !P6 ;  /* 0x7de00000e4047fae */ /* 0x0005e2000f121848 */
[----:B------:R-:W-:-:S03]  /*14e40*/  ISETP.NE.U32.AND P6, PT, R5, RZ, PT ;  /* 0x000000ff0500720c */ /* 0x000fc60003fc5070 */
[----:B------:R1:W-:Y:S04]  /*14e50*/  STL.64 [R1+0x228], R226 ;  /* 0x000228e201007387 */ /* 0x0003e80000100a00 */
[----:B------:R1:W5:Y:S01]  /*14e60*/  LDL.LU.64 R224, [R1+0x1940] ;  /* 0x0019400001e07983 */ /* 0x0003620000300a00 */
[----:B--2---:R-:W-:Y:S01]  /*14e70*/  MOV R4, c[0x0][0x180] ;  /* 0x0000600000047a02 */ /* 0x004fe20000000f00 */
[----:B---3--:R-:W-:-:S04]  /*14e80*/  IMAD.WIDE R230, R0, 0x4, R230 ;  /* 0x0000000400e67825 */ /* 0x008fc800078e02e6 */
[----:B----4-:R-:W-:-:S04]  /*14e90*/  IMAD.WIDE R232, R0, 0x4, R232 ;  /* 0x0000000400e87825 */ /* 0x010fc800078e02e8 */
[----:B------:R-:W-:-:S04]  /*14ea0*/  IMAD.WIDE R234, R0, 0x4, R234 ;  /* 0x0000000400ea7825 */ /* 0x000fc800078e02ea */
[----:B------:R-:W-:Y:S01]  /*14eb0*/  IMAD.WIDE R238, R0, 0x4, R238 ;  /* 0x0000000400ee7825 */ /* 0x000fe200078e02ee */
[----:B------:R-:W-:Y:S02]  /*14ec0*/  LOP3.LUT R0, R252, 0x60, RZ, 0x3c, !PT ;  /* 0x00000060fc007812 */ /* 0x000fe400078e3cff */
[----:B------:R-:W-:-:S03]  /*14ed0*/  IADD3 R5, R4, -0x115, RZ ;  /* 0xfffffeeb04057810 */ /* 0x000fc60007ffe0ff */
[----:B------:R2:W-:Y:S04]  /*14ee0*/  LDGSTS.E [R0+0x7f800], [R230.64], !P2 ;  /* 0x7f800000e6007fae */ /* 0x0005e8000d121848 */
[----:B------:R3:W-:Y:S04]  /*14ef0*/  LDGSTS.E [R0+0x7fa00], [R232.64], !P2 ;  /* 0x7fa00000e8007fae */ /* 0x0007e8000d121848 */
[----:B------:R4:W-:Y:S04]  /*14f00*/  LDGSTS.E [R0+0x7fc00], [R234.64], !P2 ;  /* 0x7fc00000ea007fae */ /* 0x0009e8000d121848 */
[----:B------:R2:W-:Y:S01]  /*14f10*/  LDGSTS.E [R0+0x7fe00], [R238.64], !P2 ;  /* 0x7fe00000ee007fae */ /* 0x0005e2000d121848 */
[----:B------:R-:W-:-:S02]  /*14f20*/  ISETP.GE.U32.AND P2, PT, R5, 0x7ffffe6c, PT ;  /* 0x7ffffe6c0500780c */ /* 0x000fc40003f46070 */
[----:B------:R-:W-:Y:S01]  /*14f30*/  MOV R5, UR4 ;  /* 0x0000000400057c02 */ /* 0x000fe20008000f00 */
[----:B------:R2:W-:Y:S04]  /*14f40*/  STL.64 [R1+0x220], R228 ;  /* 0x000220e401007387 */ /* 0x0005e80000100a00 */
[----:B-1----:R1:W5:Y:S04]  /*14f50*/  LDL.LU.64 R226, [R1+0x1938] ;  /* 0x0019380001e27983 */ /* 0x0023680000300a00 */
[----:B--2---:R1:W5:Y:S04]  /*14f60*/  LDL.LU.64 R228, [R1+0x1930] ;  /* 0x0019300001e47983 */ /* 0x0043680000300a00 */
[----:B------:R2:W-:Y:S04]  /*14f70*/  STL.64 [R1+0x218], R230 ;  /* 0x000218e601007387 */ /* 0x0005e80000100a00 */
[----:B------:R3:W-:Y:S04]  /*14f80*/  STL.64 [R1+0x210], R232 ;  /* 0x000210e801007387 */ /* 0x0007e80000100a00 */
[----:B------:R4:W-:Y:S01]  /*14f90*/  STL.64 [R1+0x208], R234 ;  /* 0x000208ea01007387 */ /* 0x0009e20000100a00 */
[----:B------:R-:W-:-:S03]  /*14fa0*/  IMAD.WIDE R240, R5, 0x4, R240 ;  /* 0x0000000405f07825 */ /* 0x000fc600078e02f0 */
[----:B--2---:R1:W5:Y:S01]  /*14fb0*/  LDL.LU.64 R230, [R1+0x1928] ;  /* 0x0019280001e67983 */ /* 0x0043620000300a00 */
[----:B------:R-:W-:-:S03]  /*14fc0*/  IMAD.WIDE R242, R5, 0x4, R242 ;  /* 0x0000000405f27825 */ /* 0x000fc600078e02f2 */
[----:B------:R2:W-:Y:S01]  /*14fd0*/  STL.64 [R1+0x200], R238 ;  /* 0x000200ee01007387 */ /* 0x0005e20000100a00 */
[----:B------:R-:W-:-:S03]  /*14fe0*/  IMAD.WIDE R244, R5, 0x4, R244 ;  /* 0x0000000405f47825 */ /* 0x000fc600078e02f4 */
[----:B---3--:R1:W5:Y:S01]  /*14ff0*/  LDL.LU.64 R232, [R1+0x1920] ;  /* 0x0019200001e87983 */ /* 0x0083620000300a00 */
[----:B------:R-:W-:-:S03]  /*15000*/  IMAD.WIDE R246, R5, 0x4, R246 ;  /* 0x0000000405f67825 */ /* 0x000fc600078e02f6 */
[----:B----4-:R1:W5:Y:S04]  /*15010*/  LDL.LU.64 R234, [R1+0x1918] ;  /* 0x0019180001ea7983 */ /* 0x0103680000300a00 */
[----:B--2---:R1:W5:Y:S04]  /*15020*/  LDL.LU.64 R238, [R1+0x1910] ;  /* 0x0019100001ee7983 */ /* 0x0043680000300a00 */
[----:B------:R2:W-:Y:S04]  /*15030*/  STL.64 [R1+0x1f8], R240 ;  /* 0x0001f8f001007387 */ /* 0x0005e80000100a00 */
[----:B--2---:R1:W5:Y:S04]  /*15040*/  LDL.LU.64 R240, [R1+0x1908] ;  /* 0x0019080001f07983 */ /* 0x0043680000300a00 */
[----:B------:R2:W-:Y:S04]  /*15050*/  STL.64 [R1+0x1b8], R242 ;  /* 0x0001b8f201007387 */ /* 0x0005e80000100a00 */
[----:B--2---:R1:W5:Y:S04]  /*15060*/  LDL.LU.64 R242, [R1+0x1900] ;  /* 0x0019000001f27983 */ /* 0x0043680000300a00 */
[----:B------:R2:W-:Y:S04]  /*15070*/  STL.64 [R1+0x178], R244 ;  /* 0x000178f401007387 */ /* 0x0005e80000100a00 */
[----:B--2---:R1:W5:Y:S04]  /*15080*/  LDL.LU.64 R244, [R1+0x18f8] ;  /* 0x0018f80001f47983 */ /* 0x0043680000300a00 */
[----:B------:R2:W-:Y:S04]  /*15090*/  STL.64 [R1+0x138], R246 ;  /* 0x000138f601007387 */ /* 0x0005e80000100a00 */
[----:B--2---:R1:W5:Y:S04]  /*150a0*/  LDL.LU.64 R246, [R1+0x18f0] ;  /* 0x0018f00001f67983 */ /* 0x0043680000300a00 */
[----:B------:R-:W2:Y:S02]  /*150b0*/  S2R R252, SR_TID.X ;  /* 0x0000000000fc7919 */ /* 0x000ea40000002100 */
[----:B--2---:R-:W-:-:S05]  /*150c0*/  LOP3.LUT R252, R252, 0x7f, RZ, 0xc0, !PT ;  /* 0x0000007ffcfc7812 */ /* 0x004fca00078ec0ff */
[----:B------:R-:W-:-:S05]  /*150d0*/  IMAD.SHL.U32 R252, R252, 0x4, RZ ;  /* 0x00000004fcfc7824 */ /* 0x000fca00078e00ff */
[C---:B------:R-:W-:Y:S01]  /*150e0*/  IADD3 R0, R252.reuse, 0x100000, RZ ;  /* 0x00100000fc007810 */ /* 0x040fe20007ffe0ff */
[----:B------:R-:W-:Y:S01]  /*150f0*/  IMAD.MOV.U32 R0, RZ, RZ, c[0x0][0x188] ;  /* 0x00006200ff007624 */ /* 0x000fe200078e00ff */
[----:B------:R-:W-:-:S03]  /*15100*/  IADD3 R252, R252, 0x100000, RZ ;  /* 0x00100000fcfc7810 */ /* 0x000fc60007ffe0ff */
[----:B------:R-:W-:Y:S02]  /*15110*/  IMAD.SHL.U32 R0, R0, 0x80, RZ ;  /* 0x0000008000007824 */ /* 0x000fe400078e00ff */
[----:B-1----:R-:W-:Y:S04]  /*15120*/  STL.64 [R1+0x1970], R66 ;  /* 0x0019704201007387 */ /* 0x002fe80000100a00 */
[----:B------:R-:W-:Y:S04]  /*15130*/  STL.64 [R1+0x1968], R64 ;  /* 0x0019684001007387 */ /* 0x000fe80000100a00 */
[----:B------:R1:W-:Y:S04]  /*15140*/  STL.64 [R1+0x1960], R62 ;  /* 0x0019603e01007387 */ /* 0x0003e80000100a00 */
[----:B------:R-:W0:Y:S04]  /*15150*/  LDGDEPBAR ;  /* 0x00000000000079af */ /* 0x000e280000000000 */
[----:B-1----:R-:W2:Y:S04]  /*15160*/  LDL.64 R62, [R1+0x138] ;  /* 0x00013800013e7983 */ /* 0x002ea80000100a00 */
[----:B------:R1:W-:Y:S04]  /*15170*/  STL.64 [R1+0x1958], R60 ;  /* 0x0019583c01007387 */ /* 0x0003e80000100a00 */
[----:B-1----:R-:W3:Y:S04]  /*15180*/  LDL.LU.64 R60, [R1+0x8f0] ;  /* 0x0008f000013c7983 */ /* 0x002ee80000300a00 */
[----:B------:R1:W-:Y:S04]  /*15190*/  STL.64 [R1+0x1950], R58 ;  /* 0x0019503a01007387 */ /* 0x0003e80000100a00 */
[----:B-1----:R-:W4:Y:S04]  /*151a0*/  LDL.64 R58, [R1+0x178] ;  /* 0x00017800013a7983 */ /* 0x002f280000100a00 */
[----:B------:R1:W-:Y:S04]  /*151b0*/  STL.64 [R1+0x1948], R56 ;  /* 0x0019483801007387 */ /* 0x0003e80000100a00 */
[----:B-1----:R-:W2:Y:S04]  /*151c0*/  LDL.64 R56, [R1+0x1f8] ;  /* 0x0001f80001387983 */ /* 0x002ea80000100a00 */
[----:B------:R1:W-:Y:S04]  /*151d0*/  STL.64 [R1+0x1940], R54 ;  /* 0x0019403601007387 */ /* 0x0003e80000100a00 */
[----:B-1----:R-:W3:Y:S04]  /*151e0*/  LDL.LU.64 R54, [R1+0x8c0] ;  /* 0x0008c00001367983 */ /* 0x002ee80000300a00 */
[----:B------:R1:W-:Y:S04]  /*151f0*/  STL.64 [R1+0x1938], R52 ;  /* 0x0019383401007387 */ /* 0x0003e80000100a00 */
[----:B-1----:R-:W4:Y:S04]  /*15200*/  LDL.LU.64 R52, [R1+0x8d0] ;  /* 0x0008d00001347983 */ /* 0x002f280000300a00 */
[----:B------:R1:W-:Y:S04]  /*15210*/  STL.64 [R1+0x1930], R50 ;  /* 0x0019303201007387 */ /* 0x0003e80000100a00 */
[----:B-1----:R-:W4:Y:S04]  /*15220*/  LDL.64 R50, [R1+0x1b8] ;  /* 0x0001b80001327983 */ /* 0x002f280000100a00 */
[----:B------:R-:W1:Y:S04]  /*15230*/  S2R R66, SR_TID.X ;  /* 0x0000000000427919 */ /* 0x000e680000002100 */
[----:B------:R-:W-:Y:S04]  /*15240*/  STL.64 [R1+0x1928], R48 ;  /* 0x0019283001007387 */ /* 0x000fe80000100a00 */
[----:B------:R-:W-:Y:S04]  /*15250*/  STL.64 [R1+0x1920], R46 ;  /* 0x0019202e01007387 */ /* 0x000fe80000100a00 */
[----:B------:R1:W-:Y:S02]  /*15260*/  STL.64 [R1+0x1918], R44 ;  /* 0x0019182c01007387 */ /* 0x0003e40000100a00 */
[----:B-1----:R-:W-:-:S02]  /*15270*/  LOP3.LUT R65, R66, 0x7f, RZ, 0xc0, !PT ;  /* 0x0000007f42417812 */ /* 0x002fc400078ec0ff */
[----:B------:R-:W4:Y:S01]  /*15280*/  LDL.LU.64 R44, [R1+0x8d8] ;  /* 0x0008d800012c7983 */ /* 0x000f220000300a00 */
[----:B------:R-:W-:Y:S02]  /*15290*/  LOP3.LUT R66, R66, 0x7f, RZ, 0xc0, !PT ;  /* 0x0000007f42427812 */ /* 0x000fe400078ec0ff */
[----:B------:R-:W-:Y:S01]  /*152a0*/  SHF.L.U32 R64, R65, 0x2, RZ ;  /* 0x0000000241407819 */ /* 0x000fe200000006ff */
[----:B------:R1:W-:Y:S02]  /*152b0*/  STL.64 [R1+0x1910], R42 ;  /* 0x0019102a01007387 */ /* 0x0003e40000100a00 */
[----:B------:R-:W-:Y:S01]  /*152c0*/  IMAD.SHL.U32 R66, R66, 0x4, RZ ;  /* 0x0000000442427824 */ /* 0x000fe200078e00ff */
[----:B------:R-:W-:Y:S01]  /*152d0*/  IADD3 R64, R64, 0x100000, RZ ;  /* 0x0010000040407810 */ /* 0x000fe20007ffe0ff */
[----:B-1----:R-:W4:Y:S04]  /*152e0*/  LDL.LU.64 R42, [R1+0x8e8] ;  /* 0x0008e800012a7983 */ /* 0x002f280000300a00 */
[----:B------:R-:W-:Y:S04]  /*152f0*/  STL.64 [R1+0x1908], R40 ;  /* 0x0019082801007387 */ /* 0x000fe80000100a00 */
[----:B------:R-:W-:Y:S04]  /*15300*/  STL.64 [R1+0x1900], R38 ;  /* 0x0019002601007387 */ /* 0x000fe80000100a00 */
[----:B------:R-:W-:Y:S04]  /*15310*/  STL.64 [R1+0x18f8], R248 ;  /* 0x0018f8f801007387 */ /* 0x000fe80000100a00 */
[----:B------:R1:W-:Y:S04]  /*15320*/  STL.64 [R1+0x18f0], R250 ;  /* 0x0018f0fa01007387 */ /* 0x0003e80000100a00 */
[----:B------:R-:W1:Y:S02]  /*15330*/  S2R R67, SR_TID.X ;  /* 0x0000000000437919 */ /* 0x000e640000002100 */
[----:B-1----:R-:W-:-:S05]  /*15340*/  LOP3.LUT R65, R67, 0x7f, RZ, 0xc0, !PT ;  /* 0x0000007f43417812 */ /* 0x002fca00078ec0ff */
[----:B------:R-:W-:Y:S01]  /*15350*/  IMAD.SHL.U32 R251, R65, 0x4, RZ ;  /* 0x0000000441fb7824 */ /* 0x000fe200078e00ff */
[----:B--2---:R1:W-:Y:S02]  /*15360*/  LDGSTS.E [R64+-0x38000], [R56.64], P6 ;  /* 0xc800000038407fae */ /* 0x0043e4000b121848 */
[C---:B-1----:R-:W-:Y:S02]  /*15370*/  IADD3 R57, R66.reuse, 0x100000, RZ ;  /* 0x0010000042397810 */ /* 0x042fe40007ffe0ff */
[----:B------:R-:W-:Y:S02]  /*15380*/  IADD3 R64, R66, 0x100000, RZ ;  /* 0x0010000042407810 */ /* 0x000fe40007ffe0ff */
[----:B------:R-:W1:Y:S01]  /*15390*/  S2R R66, SR_TID.X ;  /* 0x0000000000427919 */ /* 0x000e620000002100 */
[----:B---3--:R-:W-:Y:S01]  /*153a0*/  IMAD.WIDE R54, R5, 0x4, R54 ;  /* 0x0000000405367825 */ /* 0x008fe200078e0236 */
[----:B------:R-:W-:-:S03]  /*153b0*/  IADD3 R41, R251, 0x100000, RZ ;  /* 0x00100000fb297810 */ /* 0x000fc60007ffe0ff */
[----:B------:R-:W-:Y:S01]  /*153c0*/  IMAD.WIDE R38, R5, 0x4, R60 ;  /* 0x0000000405267825 */ /* 0x000fe200078e023c */
[----:B------:R-:W-:-:S03]  /*153d0*/  IADD3 R40, R251, 0x100000, RZ ;  /* 0x00100000fb287810 */ /* 0x000fc60007ffe0ff */
[----:B----4-:R-:W-:Y:S01]  /*153e0*/  IMAD.WIDE R52, R5, 0x4, R52 ;  /* 0x0000000405347825 */ /* 0x010fe200078e0234 */
[----:B-1----:R-:W-:Y:S01]  /*153f0*/  LOP3.LUT R66, R66, 0x7f, RZ, 0xc0, !PT ;  /* 0x0000007f42427812 */ /* 0x002fe200078ec0ff */
[----:B------:R1:W-:Y:S04]  /*15400*/  LDGSTS.E [R57+-0x37000], [R50.64], P6 ;  /* 0xc900000032397fae */ /* 0x0003e8000b121848 */
[----:B------:R2:W-:Y:S04]  /*15410*/  LDGSTS.E [R64+-0x36000], [R58.64], P6 ;  /* 0xca0000003a407fae */ /* 0x0005e8000b121848 */
[----:B------:R3:W-:Y:S04]  /*15420*/  LDGSTS.E [R252+-0x35000], [R62.64], P6 ;  /* 0xcb0000003efc7fae */ /* 0x0007e8000b121848 */
[----:B--2---:R-:W2:Y:S04]  /*15430*/  LDL.LU.64 R58, [R1+0x900] ;  /* 0x00090000013a7983 */ /* 0x004ea80000300a00 */
[----:B-1----:R-:W4:Y:S04]  /*15440*/  LDL.LU.64 R56, [R1+0x908] ;  /* 0x0009080001387983 */ /* 0x002f280000300a00 */
[----:B------:R-:W4:Y:S01]  /*15450*/  LDL.LU.64 R48, [R1+0x910] ;  /* 0x0009100001307983 */ /* 0x000f220000300a00 */
[----:B------:R-:W-:-:S03]  /*15460*/  SHF.L.U32 R66, R66, 0x2, RZ ;  /* 0x0000000242427819 */ /* 0x000fc600000006ff */
[----:B------:R-:W4:Y:S04]  /*15470*/  LDL.LU.64 R46, [R1+0x918] ;  /* 0x00091800012e7983 */ /* 0x000f280000300a00 */
[----:B---3--:R-:W3:Y:S01]  /*15480*/  LDL.LU.64 R62, [R1+0x928] ;  /* 0x00092800013e7983 */ /* 0x008ee20000300a00 */
[----:B------:R-:W-:Y:S01]  /*15490*/  IMAD.WIDE R44, R5, 0x4, R44 ;  /* 0x00000004052c7825 */ /* 0x000fe200078e022c */
[C---:B------:R-:W-:Y:S02]  /*154a0*/  IADD3 R51, R251.reuse, 0x100000, RZ ;  /* 0x00100000fb337810 */ /* 0x040fe40007ffe0ff */
[----:B------:R-:W-:Y:S01]  /*154b0*/  LOP3.LUT R66, R66, 0x10, RZ, 0x3c, !PT ;  /* 0x0000001042427812 */ /* 0x000fe200078e3cff */
[----:B------:R-:W-:Y:S01]  /*154c0*/  STL.64 [R1+0xf8], R54 ;  /* 0x0000f83601007387 */ /* 0x000fe20000100a00 */
[----:B------:R-:W-:-:S02]  /*154d0*/  IADD3 R50, R251, 0x100000, RZ ;  /* 0x00100000fb327810 */ /* 0x000fc40007ffe0ff */
[----:B------:R-:W-:Y:S01]  /*154e0*/  IADD3 R252, R66, 0x100000, RZ ;  /* 0x0010000042fc7810 */ /* 0x000fe20007ffe0ff */
[----:B------:R1:W-:Y:S01]  /*154f0*/  STL.64 [R1+0xb8], R52 ;  /* 0x0000b83401007387 */ /* 0x0003e20000100a00 */
[----:B------:R-:W-:-:S03]  /*15500*/  IMAD.WIDE R42, R5, 0x4, R42 ;  /* 0x00000004052a7825 */ /* 0x000fc600078e022a */
[----:B------:R1:W-:Y:S04]  /*15510*/  STL.64 [R1+0x78], R44 ;  /* 0x0000782c01007387 */ /* 0x0003e80000100a00 */
[----:B------:R-:W-:Y:S04]  /*15520*/  STL.64 [R1+0x38], R42 ;  /* 0x0000382a01007387 */ /* 0x000fe80000100a00 */
[----:B------:R1:W-:Y:S04]  /*15530*/  LDGSTS.E [R51+-0x34000], [R54.64], P6 ;  /* 0xcc00000036337fae */ /* 0x0003e8000b121848 */
[----:B------:R1:W-:Y:S04]  /*15540*/  STL.64 [R1+0x1f0], R38 ;  /* 0x0001f02601007387 */ /* 0x0003e80000100a00 */
[----:B------:R1:W-:Y:S04]  /*15550*/  LDGSTS.E [R50+-0x33000], [R52.64], P6 ;  /* 0xcd00000034327fae */ /* 0x0003e8000b121848 */
[----:B------:R-:W3:Y:S04]  /*15560*/  LDL.LU.64 R60, [R1+0x930] ;  /* 0x00093000013c7983 */ /* 0x000ee80000300a00 */
[----:B------:R1:W-:Y:S04]  /*15570*/  LDGSTS.E [R41+-0x32000], [R44.64], P6 ;  /* 0xce0000002c297fae */ /* 0x0003e8000b121848 */
[----:B-1----:R-:W3:Y:S04]  /*15580*/  LDL.LU.64 R52, [R1+0x940] ;  /* 0x0009400001347983 */ /* 0x002ee80000300a00 */
[----:B------:R1:W-:Y:S04]  /*15590*/  LDGSTS.E [R40+-0x31000], [R42.64], P6 ;  /* 0xcf0000002a287fae */ /* 0x0003e8000b121848 */
[----:B------:R-:W3:Y:S04]  /*155a0*/  LDL.LU.64 R50, [R1+0x948] ;  /* 0x0009480001327983 */ /* 0x000ee80000300a00 */
[----:B------:R1:W-:Y:S04]  /*155b0*/  LDGSTS.E [R252+-0x37e00], [R38.64], P6 ;  /* 0xc820000026fc7fae */ /* 0x0003e8000b121848 */
[----:B------:R-:W3:Y:S01]  /*155c0*/  LDL.LU.64 R44, [R1+0x958] ;  /* 0x00095800012c7983 */ /* 0x000ee20000300a00 */
[----:B------:R-:W-:-:S03]  /*155d0*/  IADD3 R55, R66, 0x100000, RZ ;  /* 0x0010000042377810 */ /* 0x000fc60007ffe0ff */
[----:B-1----:R-:W3:Y:S01]  /*155e0*/  LDL.LU.64 R38, [R1+0x960] ;  /* 0x0009600001267983 */ /* 0x002ee20000300a00 */
[C---:B------:R-:W-:Y:S02]  /*155f0*/  IADD3 R54, R66.reuse, 0x100000, RZ ;  /* 0x0010000042367810 */ /* 0x040fe40007ffe0ff */
[C---:B------:R-:W-:Y:S02]  /*15600*/  IADD3 R43, R66.reuse, 0x100000, RZ ;  /* 0x00100000422b7810 */ /* 0x040fe40007ffe0ff */
[----:B------:R-:W-:Y:S01]  /*15610*/  IADD3 R42, R66, 0x100000, RZ ;  /* 0x00100000422a7810 */ /* 0x000fe20007ffe0ff */
[----:B--2---:R-:W-:-:S04]  /*15620*/  IMAD.WIDE R58, R5, 0x4, R58 ;  /* 0x00000004053a7825 */ /* 0x004fc800078e023a */
[C---:B----4-:R-:W-:Y:S01]  /*15630*/  IMAD.WIDE R56, R5.reuse, 0x4, R56 ;  /* 0x0000000405387825 */ /* 0x050fe200078e0238 */
[----:B------:R-:W-:Y:S03]  /*15640*/  STL.64 [R1+0x1b0], R58 ;  /* 0x0001b03a01007387 */ /* 0x000fe60000100a00 */
[C---:B------:R-:W-:Y:S01]  /*15650*/  IMAD.WIDE R48, R5.reuse, 0x4, R48 ;  /* 0x0000000405307825 */ /* 0x040fe200078e0230 */
[----:B------:R1:W-:Y:S03]  /*15660*/  STL.64 [R1+0x170], R56 ;  /* 0x0001703801007387 */ /* 0x0003e60000100a00 */
[C---:B------:R-:W-:Y:S01]  /*15670*/  IMAD.WIDE R46, R5.reuse, 0x4, R46 ;  /* 0x00000004052e7825 */ /* 0x040fe200078e022e */
[----:B------:R2:W-:Y:S03]  /*15680*/  STL.64 [R1+0x130], R48 ;  /* 0x0001303001007387 */ /* 0x0005e60000100a00 */
[----:B---3--:R-:W-:Y:S01]  /*15690*/  IMAD.WIDE R40, R5, 0x4, R62 ;  /* 0x0000000405287825 */ /* 0x008fe200078e023e */
        /* <DEDUP_REMOVED lines=8> */
[----:B--2---:R-:W2:Y:S04]  /*15720*/  LDL.LU.64 R54, [R1+0x980] ;  /* 0x0009800001367983 */ /* 0x004ea80000300a00 */
[----:B------:R-:W2:Y:S04]  /*15730*/  LDL.LU.64 R48, [R1+0x988] ;  /* 0x0009880001307983 */ /* 0x000ea80000300a00 */
[----:B------:R4:W-:Y:S04]  /*15740*/  LDGSTS.E [R252+-0x32e00], [R40.64], P6 ;  /* 0xcd20000028fc7fae */ /* 0x0009e8000b121848 */
[----:B----4-:R-:W4:Y:S01]  /*15750*/  LDL.LU.64 R40, [R1+0x998] ;  /* 0x0009980001287983 */ /* 0x010f220000300a00 */
[----:B------:R-:W-:-:S02]  /*15760*/  IMAD.SHL.U32 R58, R65, 0x4, RZ ;  /* 0x00000004413a7824 */ /* 0x000fc400078e00ff */
[C---:B------:R-:W-:Y:S01]  /*15770*/  IMAD.WIDE R60, R5.reuse, 0x4, R60 ;  /* 0x00000004053c7825 */ /* 0x040fe200078e023c */
[----:B------:R-:W-:Y:S02]  /*15780*/  IADD3 R59, R66, 0x100000, RZ ;  /* 0x00100000423b7810 */ /* 0x000fe40007ffe0ff */
[----:B-1----:R-:W-:Y:S01]  /*15790*/  LOP3.LUT R47, R58, 0x20, RZ, 0x3c, !PT ;  /* 0x000000203a2f7812 */ /* 0x002fe200078e3cff */
[----:B------:R-:W-:Y:S01]  /*157a0*/  IMAD.WIDE R52, R5, 0x4, R52 ;  /* 0x0000000405347825 */ /* 0x000fe200078e0234 */
[----:B------:R-:W-:-:S03]  /*157b0*/  IADD3 R46, R66, 0x100000, RZ ;  /* 0x00100000422e7810 */ /* 0x000fc60007ffe0ff */
[----:B------:R-:W-:Y:S01]  /*157c0*/  IMAD.WIDE R50, R5, 0x4, R50 ;  /* 0x0000000405327825 */ /* 0x000fe200078e0232 */
[----:B------:R-:W-:Y:S01]  /*157d0*/  IADD3 R43, R47, 0x100000, RZ ;  /* 0x001000002f2b7810 */ /* 0x000fe20007ffe0ff */
[----:B------:R1:W-:Y:S02]  /*157e0*/  STL.64 [R1+0x70], R60 ;  /* 0x0000703c01007387 */ /* 0x0003e40000100a00 */
[----:B------:R-:W-:Y:S01]  /*157f0*/  IMAD.WIDE R44, R5, 0x4, R44 ;  /* 0x00000004052c7825 */ /* 0x000fe200078e022c */
[----:B------:R-:W-:Y:S01]  /*15800*/  IADD3 R42, R47, 0x100000, RZ ;  /* 0x001000002f2a7810 */ /* 0x000fe20007ffe0ff */
[----:B------:R-:W-:Y:S02]  /*15810*/  STL.64 [R1+0x30], R52 ;  /* 0x0000303401007387 */ /* 0x000fe40000100a00 */
[----:B------:R-:W-:Y:S01]  /*15820*/  IMAD.WIDE R38, R5, 0x4, R38 ;  /* 0x0000000405267825 */ /* 0x000fe200078e0226 */
[----:B------:R-:W-:Y:S01]  /*15830*/  IADD3 R252, R47, 0x100000, RZ ;  /* 0x001000002ffc7810 */ /* 0x000fe20007ffe0ff */
[----:B------:R1:W-:Y:S04]  /*15840*/  STL.64 [R1+0x1e8], R50 ;  /* 0x0001e83201007387 */ /* 0x0003e80000100a00 */
[----:B------:R1:W-:Y:S04]  /*15850*/  LDGSTS.E [R59+-0x31e00], [R60.64], P6 ;  /* 0xce2000003c3b7fae */ /* 0x0003e8000b121848 */
[----:B------:R1:W-:Y:S04]  /*15860*/  STL.64 [R1+0x1a8], R44 ;  /* 0x0001a82c01007387 */ /* 0x0003e80000100a00 */
[----:B------:R1:W-:Y:S04]  /*15870*/  LDGSTS.E [R46+-0x30e00], [R52.64], P6 ;  /* 0xcf200000342e7fae */ /* 0x0003e8000b121848 */
[----:B------:R1:W-:Y:S04]  /*15880*/  STL.64 [R1+0x168], R38 ;  /* 0x0001682601007387 */ /* 0x0003e80000100a00 */
[----:B------:R1:W-:Y:S04]  /*15890*/  LDGSTS.E [R43+-0x37c00], [R50.64], P6 ;  /* 0xc8400000322b7fae */ /* 0x0003e8000b121848 */
[----:B-1----:R-:W4:Y:S04]  /*158a0*/  LDL.LU.64 R60, [R1+0x9a0] ;  /* 0x0009a000013c7983 */ /* 0x002f280000300a00 */
[----:B------:R1:W-:Y:S04]  /*158b0*/  LDGSTS.E [R42+-0x36c00], [R44.64], P6 ;  /* 0xc94000002c2a7fae */ /* 0x0003e8000b121848 */
[----:B------:R-:W4:Y:S04]  /*158c0*/  LDL.LU.64 R50, [R1+0x9b0] ;  /* 0x0009b00001327983 */ /* 0x000f280000300a00 */
[----:B------:R1:W-:Y:S04]  /*158d0*/  LDGSTS.E [R252+-0x35c00], [R38.64], P6 ;  /* 0xca40000026fc7fae */ /* 0x0003e8000b121848 */
[----:B-1----:R-:W4:Y:S04]  /*158e0*/  LDL.LU.64 R44, [R1+0x9b8] ;  /* 0x0009b800012c7983 */ /* 0x002f280000300a00 */
[----:B------:R-:W4:Y:S04]  /*158f0*/  LDL.LU.64 R42, [R1+0x9c8] ;  /* 0x0009c800012a7983 */ /* 0x000f280000300a00 */
[----:B------:R-:W4:Y:S01]  /*15900*/  LDL.LU.64 R38, [R1+0x9d0] ;  /* 0x0009d00001267983 */ /* 0x000f220000300a00 */
[----:B------:R-:W-:-:S02]  /*15910*/  LOP3.LUT R67, R67, 0x7f, RZ, 0xc0, !PT ;  /* 0x0000007f43437812 */ /* 0x000fc400078ec0ff */
[C---:B------:R-:W-:Y:S02]  /*15920*/  IADD3 R59, R47.reuse, 0x100000, RZ ;  /* 0x001000002f3b7810 */ /* 0x040fe40007ffe0ff */
[C---:B------:R-:W-:Y:S02]  /*15930*/  IADD3 R53, R47.reuse, 0x100000, RZ ;  /* 0x001000002f357810 */ /* 0x040fe40007ffe0ff */
[----:B------:R-:W-:Y:S01]  /*15940*/  IADD3 R52, R47, 0x100000, RZ ;  /* 0x001000002f347810 */ /* 0x000fe20007ffe0ff */
[----:B------:R-:W-:Y:S01]  /*15950*/  IMAD.SHL.U32 R67, R67, 0x4, RZ ;  /* 0x0000000443437824 */ /* 0x000fe200078e00ff */
[----:B------:R-:W-:-:S04]  /*15960*/  IADD3 R46, R47, 0x100000, RZ ;  /* 0x001000002f2e7810 */ /* 0x000fc80007ffe0ff */
[----:B------:R-:W-:Y:S01]  /*15970*/  LOP3.LUT R64, R67, 0x30, RZ, 0x3c, !PT ;  /* 0x0000003043407812 */ /* 0x000fe200078e3cff */
[----:B---3--:R-:W-:-:S04]  /*15980*/  IMAD.WIDE R62, R5, 0x4, R62 ;  /* 0x00000004053e7825 */ /* 0x008fc800078e023e */
[C---:B------:R-:W-:Y:S01]  /*15990*/  IMAD.WIDE R56, R5.reuse, 0x4, R56 ;  /* 0x0000000405387825 */ /* 0x040fe200078e0238 */
[----:B------:R1:W-:Y:S03]  /*159a0*/  STL.64 [R1+0x128], R62 ;  /* 0x0001283e01007387 */ /* 0x0003e60000100a00 */
[C---:B--2---:R-:W-:Y:S01]  /*159b0*/  IMAD.WIDE R54, R5.reuse, 0x4, R54 ;  /* 0x0000000405367825 */ /* 0x044fe200078e0236 */
[----:B------:R2:W-:Y:S03]  /*159c0*/  STL.64 [R1+0xe8], R56 ;  /* 0x0000e83801007387 */ /* 0x0005e60000100a00 */
[C---:B------:R-:W-:Y:S01]  /*159d0*/  IMAD.WIDE R48, R5.reuse, 0x4, R48 ;  /* 0x0000000405307825 */ /* 0x040fe200078e0230 */
[----:B------:R3:W-:Y:S04]  /*159e0*/  STL.64 [R1+0xa8], R54 ;  /* 0x0000a83601007387 */ /* 0x0007e80000100a00 */
[----:B------:R1:W-:Y:S04]  /*159f0*/  STL.64 [R1+0x68], R48 ;  /* 0x0000683001007387 */ /* 0x0003e80000100a00 */
[----:B------:R1:W-:Y:S04]  /*15a00*/  LDGSTS.E [R59+-0x34c00], [R62.64], P6 ;  /* 0xcb4000003e3b7fae */ /* 0x0003e8000b121848 */
[----:B------:R2:W-:Y:S01]  /*15a10*/  LDGSTS.E [R53+-0x33c00], [R56.64], P6 ;  /* 0xcc40000038357fae */ /* 0x0005e2000b121848 */
[----:B----4-:R-:W-:-:S03]  /*15a20*/  IMAD.WIDE R40, R5, 0x4, R40 ;  /* 0x0000000405287825 */ /* 0x010fc600078e0228 */
[----:B------:R3:W-:Y:S04]  /*15a30*/  LDGSTS.E [R52+-0x32c00], [R54.64], P6 ;  /* 0xcd40000036347fae */ /* 0x0007e8000b121848 */
[----:B------:R3:W-:Y:S04]  /*15a40*/  STL.64 [R1+0x28], R40 ;  /* 0x0000282801007387 */ /* 0x0007e80000100a00 */
[----:B-1----:R-:W4:Y:S04]  /*15a50*/  LDL.LU.64 R62, [R1+0x9e0] ;  /* 0x0009e000013e7983 */ /* 0x002f280000300a00 */
[----:B--2---:R-:W2:Y:S04]  /*15a60*/  LDL.LU.64 R56, [R1+0x9e8] ;  /* 0x0009e80001387983 */ /* 0x004ea80000300a00 */
[----:B------:R1:W-:Y:S04]  /*15a70*/  LDGSTS.E [R46+-0x31c00], [R48.64], P6 ;  /* 0xce400000302e7fae */ /* 0x0003e8000b121848 */
[----:B---3--:R-:W3:Y:S01]  /*15a80*/  LDL.LU.64 R54, [R1+0x9f0] ;  /* 0x0009f00001367983 */ /* 0x008ee20000300a00 */
[----:B------:R-:W-:-:S03]  /*15a90*/  IADD3 R52, R64, 0x100000, RZ ;  /* 0x0010000040347810 */ /* 0x000fc60007ffe0ff */
[----:B------:R1:W-:Y:S04]  /*15aa0*/  LDGSTS.E [R252+-0x30c00], [R40.64], P6 ;  /* 0xcf40000028fc7fae */ /* 0x0003e8000b121848 */
[----:B-1----:R-:W3:Y:S04]  /*15ab0*/  LDL.LU.64 R48, [R1+0x9f8] ;  /* 0x0009f80001307983 */ /* 0x002ee80000300a00 */
[----:B------:R-:W3:Y:S01]  /*15ac0*/  LDL.LU.64 R66, [R1+0xa08] ;  /* 0x000a080001427983 */ /* 0x000ee20000300a00 */
[C---:B------:R-:W-:Y:S02]  /*15ad0*/  IADD3 R46, R64.reuse, 0x100000, RZ ;  /* 0x00100000402e7810 */ /* 0x040fe40007ffe0ff */
[C---:B------:R-:W-:Y:S01]  /*15ae0*/  IADD3 R41, R64.reuse, 0x100000, RZ ;  /* 0x0010000040297810 */ /* 0x040fe20007ffe0ff */
[----:B------:R-:W-:Y:S01]  /*15af0*/  IMAD.WIDE R60, R5, 0x4, R60 ;  /* 0x00000004053c7825 */ /* 0x000fe200078e023c */
[----:B------:R-:W-:-:S03]  /*15b00*/  IADD3 R40, R64, 0x100000, RZ ;  /* 0x0010000040287810 */ /* 0x000fc60007ffe0ff */
[C---:B------:R-:W-:Y:S01]  /*15b10*/  IMAD.WIDE R50, R5.reuse, 0x4, R50 ;  /* 0x0000000405327825 */ /* 0x040fe200078e0232 */
[----:B------:R1:W-:Y:S01]  /*15b20*/  STL.64 [R1+0x1e0], R60 ;  /* 0x0001e03c01007387 */ /* 0x0003e20000100a00 */
[----:B------:R-:W-:Y:S02]  /*15b30*/  IADD3 R252, R64, 0x100000, RZ ;  /* 0x0010000040fc7810 */ /* 0x000fe40007ffe0ff */
[C---:B------:R-:W-:Y:S01]  /*15b40*/  IMAD.WIDE R44, R5.reuse, 0x4, R44 ;  /* 0x00000004052c7825 */ /* 0x040fe200078e022c */
[----:B------:R1:W-:Y:S03]  /*15b50*/  STL.64 [R1+0x1a0], R50 ;  /* 0x0001a03201007387 */ /* 0x0003e60000100a00 */
[C---:B------:R-:W-:Y:S01]  /*15b60*/  IMAD.WIDE R42, R5.reuse, 0x4, R42 ;  /* 0x00000004052a7825 */ /* 0x040fe200078e022a */
[----:B------:R1:W-:Y:S03]  /*15b70*/  STL.64 [R1+0x160], R44 ;  /* 0x0001602c01007387 */ /* 0x0003e60000100a00 */
[----:B------:R-:W-:Y:S01]  /*15b80*/  IMAD.WIDE R38, R5, 0x4, R38 ;  /* 0x0000000405267825 */ /* 0x000fe200078e0226 */
[----:B------:R-:W-:Y:S04]  /*15b90*/  STL.64 [R1+0x120], R42 ;  /* 0x0001202a01007387 */ /* 0x000fe80000100a00 */
[----:B------:R1:W-:Y:S04]  /*15ba0*/  LDGSTS.E [R52+-0x37a00], [R60.64], P6 ;  /* 0xc86000003c347fae */ /* 0x0003e8000b121848 */
[----:B------:R1:W-:Y:S04]  /*15bb0*/  STL.64 [R1+0xe0], R38 ;  /* 0x0000e02601007387 */ /* 0x0003e80000100a00 */
[----:B------:R1:W-:Y:S04]  /*15bc0*/  LDGSTS.E [R46+-0x36a00], [R50.64], P6 ;  /* 0xc9600000322e7fae */ /* 0x0003e8000b121848 */
[----:B-1----:R-:W3:Y:S04]  /*15bd0*/  LDL.LU.64 R60, [R1+0xa10] ;  /* 0x000a1000013c7983 */ /* 0x002ee80000300a00 */
[----:B------:R1:W-:Y:S04]  /*15be0*/  LDGSTS.E [R41+-0x35a00], [R44.64], P6 ;  /* 0xca6000002c297fae */ /* 0x0003e8000b121848 */
[----:B------:R-:W3:Y:S04]  /*15bf0*/  LDL.LU.64 R52, [R1+0xa20] ;  /* 0x000a200001347983 */ /* 0x000ee80000300a00 */
[----:B------:R1:W-:Y:S04]  /*15c00*/  LDGSTS.E [R40+-0x34a00], [R42.64], P6 ;  /* 0xcb6000002a287fae */ /* 0x0003e8000b121848 */
[----:B------:R-:W3:Y:S04]  /*15c10*/  LDL.LU.64 R50, [R1+0xa28] ;  /* 0x000a280001327983 */ /* 0x000ee80000300a00 */
[----:B------:R1:W-:Y:S04]  /*15c20*/  LDGSTS.E [R252+-0x33a00], [R38.64], P6 ;  /* 0xcc60000026fc7fae */ /* 0x0003e8000b121848 */
[----:B-1----:R-:W3:Y:S01]  /*15c30*/  LDL.LU.64 R44, [R1+0xa38] ;  /* 0x000a3800012c7983 */ /* 0x002ee20000300a00 */
[----:B------:R-:W-:-:S02]  /*15c40*/  LOP3.LUT R249, R58, 0x40, RZ, 0x3c, !PT ;  /* 0x000000403af97812 */ /* 0x000fc400078e3cff */
[C---:B------:R-:W-:Y:S01]  /*15c50*/  IADD3 R59, R64.reuse, 0x100000, RZ ;  /* 0x00100000403b7810 */ /* 0x040fe20007ffe0ff */
[----:B------:R-:W3:Y:S01]  /*15c60*/  LDL.LU.64 R38, [R1+0xa40] ;  /* 0x000a400001267983 */ /* 0x000ee20000300a00 */
[----:B------:R-:W-:Y:S02]  /*15c70*/  IADD3 R43, R64, 0x100000, RZ ;  /* 0x00100000402b7810 */ /* 0x000fe40007ffe0ff */
[----:B------:R-:W-:Y:S01]  /*15c80*/  IADD3 R42, R249, 0x100000, RZ ;  /* 0x00100000f92a7810 */ /* 0x000fe20007ffe0ff */
[----:B----4-:R-:W-:-:S04]  /*15c90*/  IMAD.WIDE R62, R5, 0x4, R62 ;  /* 0x00000004053e7825 */ /* 0x010fc800078e023e */
[C---:B--2---:R-:W-:Y:S01]  /*15ca0*/  IMAD.WIDE R56, R5.reuse, 0x4, R56 ;  /* 0x0000000405387825 */ /* 0x044fe200078e0238 */
[----:B------:R1:W-:Y:S03]  /*15cb0*/  STL.64 [R1+0xa0], R62 ;  /* 0x0000a03e01007387 */ /* 0x0003e60000100a00 */
[C---:B---3--:R-:W-:Y:S01]  /*15cc0*/  IMAD.WIDE R54, R5.reuse, 0x4, R54 ;  /* 0x0000000405367825 */ /* 0x048fe200078e0236 */
[----:B------:R-:W-:Y:S03]  /*15cd0*/  STL.64 [R1+0x60], R56 ;  /* 0x0000603801007387 */ /* 0x000fe60000100a00 */
[C---:B------:R-:W-:Y:S01]  /*15ce0*/  IMAD.WIDE R48, R5.reuse, 0x4, R48 ;  /* 0x0000000405307825 */ /* 0x040fe200078e0230 */
[----:B------:R2:W-:Y:S03]  /*15cf0*/  STL.64 [R1+0x20], R54 ;  /* 0x0000203601007387 */ /* 0x0005e60000100a00 */
[----:B------:R-:W-:Y:S01]  /*15d00*/  IMAD.WIDE R40, R5, 0x4, R66 ;  /* 0x0000000405287825 */ /* 0x000fe200078e0242 */
[----:B------:R1:W-:Y:S04]  /*15d10*/  LDGSTS.E [R59+-0x32a00], [R62.64], P6 ;  /* 0xcd6000003e3b7fae */ /* 0x0003e8000b121848 */
[----:B------:R2:W-:Y:S04]  /*15d20*/  STL.64 [R1+0x1d8], R48 ;  /* 0x0001d83001007387 */ /* 0x0005e80000100a00 */
[----:B------:R4:W-:Y:S04]  /*15d30*/  LDGSTS.E [R46+-0x31a00], [R56.64], P6 ;  /* 0xce600000382e7fae */ /* 0x0009e8000b121848 */
[----:B------:R2:W-:Y:S04]  /*15d40*/  STL.64 [R1+0x198], R40 ;  /* 0x0001982801007387 */ /* 0x0005e80000100a00 */
[----:B------:R2:W-:Y:S04]  /*15d50*/  LDGSTS.E [R43+-0x30a00], [R54.64], P6 ;  /* 0xcf600000362b7fae */ /* 0x0005e8000b121848 */
[----:B-1----:R-:W3:Y:S04]  /*15d60*/  LDL.LU.64 R62, [R1+0xa50] ;  /* 0x000a5000013e7983 */ /* 0x002ee80000300a00 */
[----:B------:R1:W-:Y:S04]  /*15d70*/  LDGSTS.E [R42+-0x37800], [R48.64], P6 ;  /* 0xc8800000302a7fae */ /* 0x0003e8000b121848 */
[----:B--2---:R-:W2:Y:S04]  /*15d80*/  LDL.LU.64 R54, [R1+0xa58] ;  /* 0x000a580001367983 */ /* 0x004ea80000300a00 */
[----:B-1----:R-:W2:Y:S04]  /*15d90*/  LDL.LU.64 R48, [R1+0xa60] ;  /* 0x000a600001307983 */ /* 0x002ea80000300a00 */
[----:B------:R-:W2:Y:S04]  /*15da0*/  LDL.LU.64 R42, [R1+0xa68] ;  /* 0x000a6800012a7983 */ /* 0x000ea80000300a00 */
[----:B------:R-:W2:Y:S01]  /*15db0*/  LDL.LU.64 R66, [R1+0xa78] ;  /* 0x000a780001427983 */ /* 0x000ea20000300a00 */
[----:B------:R-:W-:-:S02]  /*15dc0*/  IADD3 R252, R249, 0x100000, RZ ;  /* 0x00100000f9fc7810 */ /* 0x000fc40007ffe0ff */
[----:B----4-:R-:W-:Y:S01]  /*15dd0*/  IADD3 R56, R249, 0x100000, RZ ;  /* 0x00100000f9387810 */ /* 0x010fe20007ffe0ff */
[----:B------:R-:W-:Y:S02]  /*15de0*/  IMAD.WIDE R60, R5, 0x4, R60 ;  /* 0x00000004053c7825 */ /* 0x000fe400078e023c */
[----:B------:R1:W-:Y:S01]  /*15df0*/  LDGSTS.E [R252+-0x36800], [R40.64], P6 ;  /* 0xc980000028fc7fae */ /* 0x0003e2000b121848 */
[----:B------:R-:W-:Y:S01]  /*15e00*/  IADD3 R46, R249, 0x100000, RZ ;  /* 0x00100000f92e7810 */ /* 0x000fe20007ffe0ff */
[----:B------:R-:W-:Y:S02]  /*15e10*/  IMAD.WIDE R52, R5, 0x4, R52 ;  /* 0x0000000405347825 */ /* 0x000fe400078e0234 */
[----:B------:R4:W-:Y:S01]  /*15e20*/  STL.64 [R1+0x158], R60 ;  /* 0x0001583c01007387 */ /* 0x0009e20000100a00 */
[----:B------:R-:W-:Y:S01]  /*15e30*/  SHF.L.U32 R65, R65, 0x2, RZ ;  /* 0x0000000241417819 */ /* 0x000fe200000006ff */
[----:B------:R-:W-:Y:S01]  /*15e40*/  IMAD.WIDE R50, R5, 0x4, R50 ;  /* 0x0000000405327825 */ /* 0x000fe200078e0232 */
[C---:B-1----:R-:W-:Y:S01]  /*15e50*/  IADD3 R41, R249.reuse, 0x100000, RZ ;  /* 0x00100000f9297810 */ /* 0x042fe20007ffe0ff */
[----:B------:R1:W-:Y:S01]  /*15e60*/  STL.64 [R1+0x118], R52 ;  /* 0x0001183401007387 */ /* 0x0003e20000100a00 */
[----:B------:R-:W-:Y:S01]  /*15e70*/  IADD3 R40, R249, 0x100000, RZ ;  /* 0x00100000f9287810 */ /* 0x000fe20007ffe0ff */
[----:B------:R-:W-:-:S02]  /*15e80*/  IMAD.WIDE R44, R5, 0x4, R44 ;  /* 0x00000004052c7825 */ /* 0x000fc400078e022c */
[----:B------:R1:W-:Y:S02]  /*15e90*/  STL.64 [R1+0xd8], R50 ;  /* 0x0000d83201007387 */ /* 0x0003e40000100a00 */
[----:B------:R-:W-:Y:S02]  /*15ea0*/  IMAD.WIDE R38, R5, 0x4, R38 ;  /* 0x0000000405267825 */ /* 0x000fe400078e0226 */
[----:B------:R1:W-:Y:S04]  /*15eb0*/  STL.64 [R1+0x98], R44 ;  /* 0x0000982c01007387 */ /* 0x0003e80000100a00 */
[----:B------:R4:W-:Y:S04]  /*15ec0*/  LDGSTS.E [R56+-0x35800], [R60.64], P6 ;  /* 0xca8000003c387fae */ /* 0x0009e8000b121848 */
[----:B------:R1:W-:Y:S01]  /*15ed0*/  STL.64 [R1+0x58], R38 ;  /* 0x0000582601007387 */ /* 0x0003e20000100a00 */
[----:B------:R-:W-:-:S03]  /*15ee0*/  LOP3.LUT R57, R65, 0x50, RZ, 0x3c, !PT ;  /* 0x0000005041397812 */ /* 0x000fc600078e3cff */
[----:B------:R1:W-:Y:S04]  /*15ef0*/  LDGSTS.E [R46+-0x34800], [R52.64], P6 ;  /* 0xcb800000342e7fae */ /* 0x0003e8000b121848 */
[----:B----4-:R-:W3:Y:S04]  /*15f00*/  LDL.LU.64 R60, [R1+0xa80] ;  /* 0x000a8000013c7983 */ /* 0x010ee80000300a00 */
[----:B------:R1:W-:Y:S04]  /*15f10*/  LDGSTS.E [R41+-0x33800], [R50.64], P6 ;  /* 0xcc80000032297fae */ /* 0x0003e8000b121848 */
[----:B-1----:R-:W3:Y:S04]  /*15f20*/  LDL.LU.64 R52, [R1+0xa90] ;  /* 0x000a900001347983 */ /* 0x002ee80000300a00 */
[----:B------:R1:W-:Y:S04]  /*15f30*/  LDGSTS.E [R40+-0x32800], [R44.64], P6 ;  /* 0xcd8000002c287fae */ /* 0x0003e8000b121848 */
[----:B------:R-:W3:Y:S04]  /*15f40*/  LDL.LU.64 R50, [R1+0xa98] ;  /* 0x000a980001327983 */ /* 0x000ee80000300a00 */
[----:B------:R2:W-:Y:S04]  /*15f50*/  LDGSTS.E [R252+-0x31800], [R38.64], P6 ;  /* 0xce80000026fc7fae */ /* 0x0005e8000b121848 */
[----:B-1----:R-:W3:Y:S04]  /*15f60*/  LDL.LU.64 R44, [R1+0xaa8] ;  /* 0x000aa800012c7983 */ /* 0x002ee80000300a00 */
[----:B------:R-:W3:Y:S01]  /*15f70*/  LDL.LU.64 R64, [R1+0xab0] ;  /* 0x000ab00001407983 */ /* 0x000ee20000300a00 */
[----:B------:R-:W-:-:S02]  /*15f80*/  IADD3 R46, R57, 0x100000, RZ ;  /* 0x00100000392e7810 */ /* 0x000fc40007ffe0ff */
[C---:B------:R-:W-:Y:S02]  /*15f90*/  IADD3 R41, R57.reuse, 0x100000, RZ ;  /* 0x0010000039297810 */ /* 0x040fe40007ffe0ff */
[----:B------:R-:W-:Y:S01]  /*15fa0*/  IADD3 R40, R57, 0x100000, RZ ;  /* 0x0010000039287810 */ /* 0x000fe20007ffe0ff */
[----:B---3--:R-:W-:-:S04]  /*15fb0*/  IMAD.WIDE R62, R5, 0x4, R62 ;  /* 0x00000004053e7825 */ /* 0x008fc800078e023e */
[C---:B--2---:R-:W-:Y:S01]  /*15fc0*/  IMAD.WIDE R54, R5.reuse, 0x4, R54 ;  /* 0x0000000405367825 */ /* 0x044fe200078e0236 */
[----:B------:R1:W-:Y:S03]  /*15fd0*/  STL.64 [R1+0x18], R62 ;  /* 0x0000183e01007387 */ /* 0x0003e60000100a00 */
[C---:B------:R-:W-:Y:S01]  /*15fe0*/  IMAD.WIDE R48, R5.reuse, 0x4, R48 ;  /* 0x0000000405307825 */ /* 0x040fe200078e0230 */
[----:B------:R2:W-:Y:S03]  /*15ff0*/  STL.64 [R1+0x1d0], R54 ;  /* 0x0001d03601007387 */ /* 0x0005e60000100a00 */
[C---:B------:R-:W-:Y:S01]  /*16000*/  IMAD.WIDE R42, R5.reuse, 0x4, R42 ;  /* 0x00000004052a7825 */ /* 0x040fe200078e022a */
[----:B------:R3:W-:Y:S03]  /*16010*/  STL.64 [R1+0x190], R48 ;  /* 0x0001903001007387 */ /* 0x0007e60000100a00 */
[----:B------:R-:W-:Y:S01]  /*16020*/  IMAD.WIDE R38, R5, 0x4, R66 ;  /* 0x0000000405267825 */ /* 0x000fe200078e0242 */
[----:B------:R1:W-:Y:S04]  /*16030*/  STL.64 [R1+0x150], R42 ;  /* 0x0001502a01007387 */ /* 0x0003e80000100a00 */
[----:B------:R1:W-:Y:S04]  /*16040*/  STL.64 [R1+0x110], R38 ;  /* 0x0001102601007387 */ /* 0x0003e80000100a00 */
[----:B------:R1:W-:Y:S04]  /*16050*/  LDGSTS.E [R56+-0x30800], [R62.64], P6 ;  /* 0xcf8000003e387fae */ /* 0x0003e8000b121848 */
[----:B------:R-:W4:Y:S04]  /*16060*/  LDL.LU.64 R66, [R1+0xac0] ;  /* 0x000ac00001427983 */ /* 0x000f280000300a00 */
[----:B------:R2:W-:Y:S04]  /*16070*/  LDGSTS.E [R46+-0x37600], [R54.64], P6 ;  /* 0xc8a00000362e7fae */ /* 0x0005e8000b121848 */
[----:B-1----:R-:W4:Y:S04]  /*16080*/  LDL.LU.64 R62, [R1+0xac8] ;  /* 0x000ac800013e7983 */ /* 0x002f280000300a00 */
[----:B------:R3:W-:Y:S04]  /*16090*/  LDGSTS.E [R41+-0x36600], [R48.64], P6 ;  /* 0xc9a0000030297fae */ /* 0x0007e8000b121848 */
[----:B--2---:R-:W2:Y:S04]  /*160a0*/  LDL.LU.64 R54, [R1+0xad0] ;  /* 0x000ad00001367983 */ /* 0x004ea80000300a00 */
[----:B------:R1:W-:Y:S04]  /*160b0*/  LDGSTS.E [R40+-0x35600], [R42.64], P6 ;  /* 0xcaa000002a287fae */ /* 0x0003e8000b121848 */
[----:B---3--:R-:W3:Y:S04]  /*160c0*/  LDL.LU.64 R48, [R1+0xad8] ;  /* 0x000ad80001307983 */ /* 0x008ee80000300a00 */
[----:B-1----:R-:W3:Y:S01]  /*160d0*/  LDL.LU.64 R40, [R1+0xae8] ;  /* 0x000ae80001287983 */ /* 0x002ee20000300a00 */
[----:B------:R-:W-:-:S02]  /*160e0*/  IADD3 R252, R57, 0x100000, RZ ;  /* 0x0010000039fc7810 */ /* 0x000fc40007ffe0ff */
[C---:B------:R-:W-:Y:S02]  /*160f0*/  IADD3 R56, R57.reuse, 0x100000, RZ ;  /* 0x0010000039387810 */ /* 0x040fe40007ffe0ff */
[----:B------:R-:W-:Y:S01]  /*16100*/  LOP3.LUT R59, R58, 0x60, RZ, 0x3c, !PT ;  /* 0x000000603a3b7812 */ /* 0x000fe200078e3cff */
[----:B------:R1:W-:Y:S01]  /*16110*/  LDGSTS.E [R252+-0x34600], [R38.64], P6 ;  /* 0xcba0000026fc7fae */ /* 0x0003e2000b121848 */
[----:B------:R-:W-:Y:S01]  /*16120*/  IADD3 R43, R57, 0x100000, RZ ;  /* 0x00100000392b7810 */ /* 0x000fe20007ffe0ff */
[----:B------:R-:W-:Y:S01]  /*16130*/  IMAD.WIDE R60, R5, 0x4, R60 ;  /* 0x00000004053c7825 */ /* 0x000fe200078e023c */
[----:B------:R-:W-:-:S03]  /*16140*/  IADD3 R42, R57, 0x100000, RZ ;  /* 0x00100000392a7810 */ /* 0x000fc60007ffe0ff */
[----:B------:R-:W-:Y:S01]  /*16150*/  IMAD.WIDE R52, R5, 0x4, R52 ;  /* 0x0000000405347825 */ /* 0x000fe200078e0234 */
[----:B------:R1:W-:Y:S02]  /*16160*/  STL.64 [R1+0xd0], R60 ;  /* 0x0000d03c01007387 */ /* 0x0003e40000100a00 */
[----:B-1----:R-:W-:Y:S01]  /*16170*/  IADD3 R252, R59, 0x100000, RZ ;  /* 0x001000003bfc7810 */ /* 0x002fe20007ffe0ff */
[C---:B------:R-:W-:Y:S01]  /*16180*/  IMAD.WIDE R50, R5.reuse, 0x4, R50 ;  /* 0x0000000405327825 */ /* 0x040fe200078e0232 */
        /* <DEDUP_REMOVED lines=11> */
[----:B------:R-:W3:Y:S01]  /*16240*/  LDL.LU.64 R50, [R1+0xb00] ;  /* 0x000b000001327983 */ /* 0x000ee20000300a00 */
[----:B------:R-:W-:-:S03]  /*16250*/  IADD3 R64, R59, 0x100000, RZ ;  /* 0x001000003b407810 */ /* 0x000fc60007ffe0ff */
[----:B------:R1:W-:Y:S04]  /*16260*/  LDGSTS.E [R252+-0x37400], [R38.64], P6 ;  /* 0xc8c0000026fc7fae */ /* 0x0003e8000b121848 */
[----:B-1----:R-:W3:Y:S04]  /*16270*/  LDL.LU.64 R44, [R1+0xb10] ;  /* 0x000b1000012c7983 */ /* 0x002ee80000300a00 */
[----:B------:R-:W3:Y:S04]  /*16280*/  LDL.LU.64 R42, [R1+0xb20] ;  /* 0x000b2000012a7983 */ /* 0x000ee80000300a00 */
[----:B------:R-:W3:Y:S01]  /*16290*/  LDL.LU.64 R38, [R1+0xb28] ;  /* 0x000b280001267983 */ /* 0x000ee20000300a00 */
[----:B----4-:R-:W-:-:S05]  /*162a0*/  IMAD.WIDE R66, R5, 0x4, R66 ;  /* 0x0000000405427825 */ /* 0x010fca00078e0242 */
[----:B------:R1:W-:Y:S01]  /*162b0*/  LDGSTS.E [R64+-0x36400], [R66.64], P6 ;  /* 0xc9c0000042407fae */ /* 0x0003e2000b121848 */
[----:B------:R-:W-:-:S03]  /*162c0*/  IMAD.WIDE R56, R5, 0x4, R62 ;  /* 0x0000000405387825 */ /* 0x000fc600078e023e */
[----:B------:R-:W4:Y:S04]  /*162d0*/  LDL.LU.64 R62, [R1+0xb38] ;  /* 0x000b3800013e7983 */ /* 0x000f280000300a00 */
[----:B------:R1:W-:Y:S01]  /*162e0*/  STL.64 [R1+0x188], R66 ;  /* 0x0001884201007387 */ /* 0x0003e20000100a00 */
[----:B--2---:R-:W-:-:S03]  /*162f0*/  IMAD.WIDE R54, R5, 0x4, R54 ;  /* 0x0000000405367825 */ /* 0x004fc600078e0236 */
[----:B------:R-:W-:Y:S01]  /*16300*/  STL.64 [R1+0x148], R56 ;  /* 0x0001483801007387 */ /* 0x000fe20000100a00 */
[----:B---3--:R-:W-:-:S03]  /*16310*/  IMAD.WIDE R48, R5, 0x4, R48 ;  /* 0x0000000405307825 */ /* 0x008fc600078e0230 */
[----:B-1----:R-:W2:Y:S01]  /*16320*/  LDL.LU.64 R66, [R1+0x1970] ;  /* 0x0019700001427983 */ /* 0x002ea20000300a00 */
[----:B------:R-:W-:-:S03]  /*16330*/  IMAD.WIDE R40, R5, 0x4, R40 ;  /* 0x0000000405287825 */ /* 0x000fc600078e0228 */
[----:B------:R-:W-:Y:S04]  /*16340*/  STL.64 [R1+0x108], R54 ;  /* 0x0001083601007387 */ /* 0x000fe80000100a00 */
[----:B------:R1:W-:Y:S04]  /*16350*/  STL.64 [R1+0xc8], R48 ;  /* 0x0000c83001007387 */ /* 0x0003e80000100a00 */
[----:B------:R3:W-:Y:S04]  /*16360*/  STL.64 [R1+0x88], R40 ;  /* 0x0000882801007387 */ /* 0x0007e80000100a00 */
[----:B------:R-:W2:Y:S01]  /*16370*/  LDL.LU.64 R64, [R1+0xb48] ;  /* 0x000b480001407983 */ /* 0x000ea20000300a00 */
[----:B------:R-:W-:-:S02]  /*16380*/  IADD3 R53, R59, 0x100000, RZ ;  /* 0x001000003b357810 */ /* 0x000fc40007ffe0ff */
[C---:B------:R-:W-:Y:S02]  /*16390*/  IADD3 R52, R59.reuse, 0x100000, RZ ;  /* 0x001000003b347810 */ /* 0x040fe40007ffe0ff */
[----:B------:R-:W-:Y:S01]  /*163a0*/  IADD3 R46, R59, 0x100000, RZ ;  /* 0x001000003b2e7810 */ /* 0x000fe20007ffe0ff */
[----:B------:R1:W-:Y:S04]  /*163b0*/  LDGSTS.E [R53+-0x35400], [R56.64], P6 ;  /* 0xcac0000038357fae */ /* 0x0003e8000b121848 */
[----:B------:R1:W-:Y:S04]  /*163c0*/  LDGSTS.E [R52+-0x34400], [R54.64], P6 ;  /* 0xcbc0000036347fae */ /* 0x0003e8000b121848 */
[----:B------:R1:W-:Y:S04]  /*163d0*/  LDGSTS.E [R46+-0x33400], [R48.64], P6 ;  /* 0xccc00000302e7fae */ /* 0x0003e8000b121848 */
[----:B------:R3:W-:Y:S04]  /*163e0*/  LDGSTS.E [R252+-0x32400], [R40.64], P6 ;  /* 0xcdc0000028fc7fae */ /* 0x0007e8000b121848 */
[----:B-1----:R-:W2:Y:S04]  /*163f0*/  LDL.LU.64 R48, [R1+0xb50] ;  /* 0x000b500001307983 */ /* 0x002ea80000300a00 */
[----:B------:R-:W2:Y:S04]  /*16400*/  LDL.LU.64 R52, [R1+0xb60] ;  /* 0x000b600001347983 */ /* 0x000ea80000300a00 */
[----:B------:R-:W2:Y:S01]  /*16410*/  LDL.LU.64 R56, [R1+0xb68] ;  /* 0x000b680001387983 */ /* 0x000ea20000300a00 */
[----:B------:R-:W-:-:S02]  /*16420*/  LOP3.LUT R55, R58, 0x70, RZ, 0x3c, !PT ;  /* 0x000000703a377812 */ /* 0x000fc400078e3cff */
[----:B------:R-:W-:Y:S02]  /*16430*/  IADD3 R54, R59, 0x100000, RZ ;  /* 0x001000003b367810 */ /* 0x000fe40007ffe0ff */
[----:B------:R-:W2:Y:S01]  /*16440*/  LDL.LU.64 R58, [R1+0x1740] ;  /* 0x00174000013a7983 */ /* 0x000ea20000300a00 */
[C---:B---3--:R-:W-:Y:S02]  /*16450*/  IADD3 R41, R55.reuse, 0x100000, RZ ;  /* 0x0010000037297810 */ /* 0x048fe40007ffe0ff */
[C---:B------:R-:W-:Y:S02]  /*16460*/  IADD3 R40, R55.reuse, 0x100000, RZ ;  /* 0x0010000037287810 */ /* 0x040fe40007ffe0ff */
[----:B------:R-:W-:Y:S01]  /*16470*/  IADD3 R252, R55, 0x100000, RZ ;  /* 0x0010000037fc7810 */ /* 0x000fe20007ffe0ff */
[----:B------:R-:W-:-:S04]  /*16480*/  IMAD.WIDE R60, R5, 0x4, R60 ;  /* 0x00000004053c7825 */ /* 0x000fc800078e023c */
[C---:B------:R-:W-:Y:S01]  /*16490*/  IMAD.WIDE R50, R5.reuse, 0x4, R50 ;  /* 0x0000000405327825 */ /* 0x040fe200078e0232 */
[----:B------:R-:W-:Y:S04]  /*164a0*/  STL.64 [R1+0x48], R60 ;  /* 0x0000483c01007387 */ /* 0x000fe80000100a00 */
[----:B------:R1:W-:Y:S01]  /*164b0*/  LDGSTS.E [R54+-0x31400], [R60.64], P6 ;  /* 0xcec000003c367fae */ /* 0x0003e2000b121848 */
[----:B------:R-:W-:-:S03]  /*164c0*/  IMAD.WIDE R44, R5, 0x4, R44 ;  /* 0x00000004052c7825 */ /* 0x000fc600078e022c */
[----:B------:R-:W-:Y:S01]  /*164d0*/  STL.64 [R1+0x8], R50 ;  /* 0x0000083201007387 */ /* 0x000fe20000100a00 */
[----:B------:R-:W-:-:S03]  /*164e0*/  IMAD.WIDE R42, R5, 0x4, R42 ;  /* 0x00000004052a7825 */ /* 0x000fc600078e022a */
[----:B------:R3:W-:Y:S01]  /*164f0*/  LDGSTS.E [R46+-0x30400], [R50.64], P6 ;  /* 0xcfc00000322e7fae */ /* 0x0007e2000b121848 */
[----:B------:R-:W-:-:S03]  /*16500*/  IMAD.WIDE R38, R5, 0x4, R38 ;  /* 0x0000000405267825 */ /* 0x000fc600078e0226 */
[----:B------:R-:W-:Y:S04]  /*16510*/  STL.64 [R1+0x1c0], R44 ;  /* 0x0001c02c01007387 */ /* 0x000fe80000100a00 */
[----:B------:R2:W-:Y:S04]  /*16520*/  LDGSTS.E [R41+-0x37200], [R44.64], P6 ;  /* 0xc8e000002c297fae */ /* 0x0005e8000b121848 */
[----:B------:R-:W-:Y:S04]  /*16530*/  STL.64 [R1+0x180], R42 ;  /* 0x0001802a01007387 */ /* 0x000fe80000100a00 */
[----:B------:R1:W-:Y:S04]  /*16540*/  LDGSTS.E [R40+-0x36200], [R42.64], P6 ;  /* 0xc9e000002a287fae */ /* 0x0003e8000b121848 */
[----:B------:R4:W-:Y:S04]  /*16550*/  STL.64 [R1+0x140], R38 ;  /* 0x0001402601007387 */ /* 0x0009e80000100a00 */
[----:B------:R4:W-:Y:S02]  /*16560*/  LDGSTS.E [R252+-0x35200], [R38.64], P6 ;  /* 0xcae0000026fc7fae */ /* 0x0009e4000b121848 */
[----:B----4-:R-:W-:-:S02]  /*16570*/  IMAD.WIDE R38, R5, 0x4, R62 ;  /* 0x0000000405267825 */ /* 0x010fc400078e023e */
[----:B------:R-:W4:Y:S04]  /*16580*/  LDL.LU.64 R62, [R1+0x1738] ;  /* 0x00173800013e7983 */ /* 0x000f280000300a00 */
[----:B---3--:R-:W3:Y:S04]  /*16590*/  LDL.LU.64 R50, [R1+0x1730] ;  /* 0x0017300001327983 */ /* 0x008ee80000300a00 */
[----:B-1----:R-:W3:Y:S04]  /*165a0*/  LDL.LU.64 R60, [R1+0x1728] ;  /* 0x00172800013c7983 */ /* 0x002ee80000300a00 */
[----:B------:R1:W-:Y:S04]  /*165b0*/  STL.64 [R1+0x100], R38 ;  /* 0x0001002601007387 */ /* 0x0003e80000100a00 */
[----:B------:R1:W-:Y:S01]  /*165c0*/  LDGSTS.E [R252+-0x34200], [R38.64], P6 ;  /* 0xcbe0000026fc7fae */ /* 0x0003e2000b121848 */
[----:B--2---:R-:W-:-:S03]  /*165d0*/  IMAD.WIDE R44, R5, 0x4, R64 ;  /* 0x00000004052c7825 */ /* 0x004fc600078e0240 */
[----:B------:R-:W2:Y:S04]  /*165e0*/  LDL.LU.64 R64, [R1+0x1720] ;  /* 0x0017200001407983 */ /* 0x000ea80000300a00 */
[----:B------:R-:W-:Y:S04]  /*165f0*/  STL.64 [R1+0xc0], R44 ;  /* 0x0000c02c01007387 */ /* 0x000fe80000100a00 */
[----:B------:R1:W-:Y:S01]  /*16600*/  LDGSTS.E [R41+-0x33200], [R44.64], P6 ;  /* 0xcce000002c297fae */ /* 0x0003e2000b121848 */
[----:B------:R-:W-:-:S04]  /*16610*/  IMAD.WIDE R42, R5, 0x4, R48 ;  /* 0x00000004052a7825 */ /* 0x000fc800078e0230 */
[C---:B-1----:R-:W-:Y:S01]  /*16620*/  IMAD.WIDE R38, R5.reuse, 0x4, R52 ;  /* 0x0000000405267825 */ /* 0x042fe200078e0234 */
[----:B------:R1:W-:Y:S04]  /*16630*/  STL.64 [R1+0x80], R42 ;  /* 0x0000802a01007387 */ /* 0x0003e80000100a00 */
[----:B------:R1:W-:Y:S04]  /*16640*/  LDGSTS.E [R40+-0x32200], [R42.64], P6 ;  /* 0xcde000002a287fae */ /* 0x0003e8000b121848 */
[----:B------:R1:W-:Y:S02]  /*16650*/  LDGSTS.E [R252+-0x31200], [R38.64], P6 ;  /* 0xcee0000026fc7fae */ /* 0x0003e4000b121848 */
[----:B-1----:R-:W-:-:S05]  /*16660*/  IMAD.WIDE R42, R5, 0x4, R56 ;  /* 0x00000004052a7825 */ /* 0x002fca00078e0238 */
[----:B------:R1:W-:Y:S04]  /*16670*/  LDGSTS.E [R41+-0x30200], [R42.64], P6 ;  /* 0xcfe000002a297fae */ /* 0x0003e8000b121848 */
[----:B------:R-:W0:Y:S04]  /*16680*/  LDGDEPBAR ;  /* 0x00000000000079af */ /* 0x000e280000000000 */
[----:B------:R1:W-:Y:S04]  /*16690*/  STL.64 [R1+0x40], R38 ;  /* 0x0000402601007387 */ /* 0x0003e80000100a00 */
[----:B------:R3:W-:Y:S01]  /*166a0*/  STL.64 [R1], R42 ;  /* 0x0000002a01007387 */ /* 0x0007e20000100a00 */
[----:B-1----:R-:W-:-:S03]  /*166b0*/  IMAD.WIDE R38, R0, 0x4, R58 ;  /* 0x0000000400267825 */ /* 0x002fc600078e023a */
[----:B------:R-:W2:Y:S04]  /*166c0*/  LDL.LU.64 R58, [R1+0x1718] ;  /* 0x00171800013a7983 */ /* 0x000ea80000300a00 */
[----:B------:R-:W2:Y:S04]  /*166d0*/  LDL.LU.64 R52, [R1+0x1710] ;  /* 0x0017100001347983 */ /* 0x000ea80000300a00 */
[----:B------:R-:W2:Y:S04]  /*166e0*/  LDL.LU.64 R54, [R1+0x1708] ;  /* 0x0017080001367983 */ /* 0x000ea80000300a00 */
[----:B------:R2:W-:Y:S04]  /*166f0*/  STL.64 [R1+0x648], R38 ;  /* 0x0006482601007387 */ /* 0x0005e80000100a00 */
[----:B------:R-:W2:Y:S01]  /*16700*/  LDL.LU.64 R56, [R1+0x1700] ;  /* 0x0017000001387983 */ /* 0x000ea20000300a00 */
[----:B------:R-:W-:-:S03]  /*16710*/  IADD3 R252, R251, 0x100000, RZ ;  /* 0x00100000fbfc7810 */ /* 0x000fc60007ffe0ff */
[----:B------:R-:W-:Y:S01]  /*16720*/  BAR.SYNC.DEFER_BLOCKING 0x0 ;  /* 0x0000000000007b1d */ /* 0x000fe20000010000 */
[----:B------:R-:W-:-:S05]  /*16730*/  IADD3 R45, R251, 0x100000, RZ ;  /* 0x00100000fb2d7810 */ /* 0x000fca0007ffe0ff */
[----:B------:R-:W-:Y:S01]  /*16740*/  @!PT LDS RZ, [RZ] ;  /* 0x00000000fffff984 */ /* 0x000fe20000000800 */
[----:B------:R-:W-:Y:S01]  /*16750*/  @!PT LDS RZ, [RZ] ;  /* 0x00000000fffff984 */ /* 0x000fe20000000800 */
[----:B------:R-:W-:Y:S01]  /*16760*/  @!PT LDS RZ, [RZ] ;  /* 0x00000000fffff984 */ /* 0x000fe20000000800 */
[----:B------:R2:W-:Y:S01]  /*16770*/  LDGSTS.E [R252+-0x80000], [R38.64], !P0 ;  /* 0x8000000026fc7fae */ /* 0x0005e2000c121848 */
[----:B----4-:R-:W-:-:S04]  /*16780*/  IMAD.WIDE R62, R0, 0x4, R62 ;  /* 0x00000004003e7825 */ /* 0x010fc800078e023e */
[C---:B---3--:R-:W-:Y:S01]  /*16790*/  IMAD.WIDE R48, R0.reuse, 0x4, R50 ;  /* 0x0000000400307825 */ /* 0x048fe200078e0232 */
[----:B------:R1:W-:Y:S03]  /*167a0*/  STL.64 [R1+0x640], R62 ;  /* 0x0006403e01007387 */ /* 0x0003e60000100a00 */
[C---:B------:R-:W-:Y:S01]  /*167b0*/  IMAD.WIDE R42, R0.reuse, 0x4, R60 ;  /* 0x00000004002a7825 */ /* 0x040fe200078e023c */
[----:B------:R3:W-:Y:S04]  /*167c0*/  STL.64 [R1+0x638], R48 ;  /* 0x0006383001007387 */ /* 0x0007e80000100a00 */
[----:B------:R1:W-:Y:S01]  /*167d0*/  LDGSTS.E [R45+-0x7fe00], [R62.64], !P0 ;  /* 0x802000003e2d7fae */ /* 0x0003e2000c121848 */
[----:B--2---:R-:W-:-:S03]  /*167e0*/  IMAD.WIDE R38, R0, 0x4, R64 ;  /* 0x0000000400267825 */ /* 0x004fc600078e0240 */
[----:B------:R-:W2:Y:S04]  /*167f0*/  LDL.LU.64 R64, [R1+0x16f8] ;  /* 0x0016f80001407983 */ /* 0x000ea80000300a00 */
[----:B------:R4:W-:Y:S04]  /*16800*/  STL.64 [R1+0x630], R42 ;  /* 0x0006302a01007387 */ /* 0x0009e80000100a00 */
[----:B------:R-:W2:Y:S04]  /*16810*/  LDL.LU.64 R50, [R1+0x16f0] ;  /* 0x0016f00001327983 */ /* 0x000ea80000300a00 */
[----:B------:R-:W2:Y:S04]  /*16820*/  LDL.LU.64 R60, [R1+0x16e8] ;  /* 0x0016e800013c7983 */ /* 0x000ea80000300a00 */
[----:B------:R3:W-:Y:S04]  /*16830*/  STL.64 [R1+0x5e8], R38 ;  /* 0x0005e82601007387 */ /* 0x0007e80000100a00 */
[----:B-1----:R-:W2:Y:S01]  /*16840*/  LDL.LU.64 R62, [R1+0x16e0] ;  /* 0x0016e000013e7983 */ /* 0x002ea20000300a00 */
[----:B------:R-:W-:-:S02]  /*16850*/  IADD3 R44, R251, 0x100000, RZ ;  /* 0x00100000fb2c7810 */ /* 0x000fc40007ffe0ff */
[----:B------:R-:W-:-:S03]  /*16860*/  IADD3 R41, R251, 0x100000, RZ ;  /* 0x00100000fb297810 */ /* 0x000fc60007ffe0ff */
[----:B------:R3:W-:Y:S04]  /*16870*/  LDGSTS.E [R44+-0x7fc00], [R48.64], !P0 ;  /* 0x80400000302c7fae */ /* 0x0007e8000c121848 */
[----:B------:R4:W-:Y:S04]  /*16880*/  LDGSTS.E [R41+-0x7fa00], [R42.64], !P0 ;  /* 0x806000002a297fae */ /* 0x0009e8000c121848 */
[----:B------:R1:W-:Y:S01]  /*16890*/  LDGSTS.E [R252+-0x7e000], [R38.64], !P5 ;  /* 0x8200000026fc7fae */ /* 0x0003e2000e921848 */
[----:B------:R-:W-:-:S04]  /*168a0*/  IMAD.WIDE R58, R0, 0x4, R58 ;  /* 0x00000004003a7825 */ /* 0x000fc800078e023a */
[C---:B---3--:R-:W-:Y:S01]  /*168b0*/  IMAD.WIDE R48, R0.reuse, 0x4, R52 ;  /* 0x0000000400307825 */ /* 0x048fe200078e0234 */
[----:B------:R3:W-:Y:S03]  /*168c0*/  STL.64 [R1+0x5d8], R58 ;  /* 0x0005d83a01007387 */ /* 0x0007e60000100a00 */
[C---:B----4-:R-:W-:Y:S01]  /*168d0*/  IMAD.WIDE R42, R0.reuse, 0x4, R54 ;  /* 0x00000004002a7825 */ /* 0x050fe200078e0236 */
[----:B------:R4:W-:Y:S04]  /*168e0*/  STL.64 [R1+0x5d0], R48 ;  /* 0x0005d03001007387 */ /* 0x0009e80000100a00 */
[----:B------:R3:W-:Y:S01]  /*168f0*/  LDGSTS.E [R45+-0x7de00], [R58.64], !P5 ;  /* 0x822000003a2d7fae */ /* 0x0007e2000e921848 */
[----:B-1----:R-:W-:-:S03]  /*16900*/  IMAD.WIDE R38, R0, 0x4, R56 ;  /* 0x0000000400267825 */ /* 0x002fc600078e0238 */
[----:B------:R4:W-:Y:S04]  /*16910*/  LDGSTS.E [R44+-0x7dc00], [R48.64], !P5 ;  /* 0x82400000302c7fae */ /* 0x0009e8000e921848 */
[----:B------:R-:W2:Y:S04]  /*16920*/  LDL.LU.64 R56, [R1+0x16d8] ;  /* 0x0016d80001387983 */ /* 0x000ea80000300a00 */
[----:B------:R1:W-:Y:S04]  /*16930*/  STL.64 [R1+0x5c8], R42 ;  /* 0x0005c82a01007387 */ /* 0x0003e80000100a00 */
[----:B------:R-:W2:Y:S04]  /*16940*/  LDL.LU.64 R52, [R1+0x16d0] ;  /* 0x0016d00001347983 */ /* 0x000ea80000300a00 */
[----:B------:R-:W2:Y:S04]  /*16950*/  LDL.LU.64 R54, [R1+0x16c8] ;  /* 0x0016c80001367983 */ /* 0x000ea80000300a00 */
[----:B------:R1:W-:Y:S04]  /*16960*/  STL.64 [R1+0x580], R38 ;  /* 0x0005802601007387 */ /* 0x0003e80000100a00 */
[----:B---3--:R-:W3:Y:S04]  /*16970*/  LDL.LU.64 R58, [R1+0x16c0] ;  /* 0x0016c000013a7983 */ /* 0x008ee80000300a00 */
[----:B------:R1:W-:Y:S04]  /*16980*/  LDGSTS.E [R41+-0x7da00], [R42.64], !P5 ;  /* 0x826000002a297fae */ /* 0x0003e8000e921848 */
[----:B------:R1:W-:Y:S01]  /*16990*/  LDGSTS.E [R252+-0x7c000], [R38.64], !P3 ;  /* 0x8400000026fc7fae */ /* 0x0003e2000d921848 */
[----:B--2---:R-:W-:-:S04]  /*169a0*/  IMAD.WIDE R64, R0, 0x4, R64 ;  /* 0x0000000400407825 */ /* 0x004fc800078e0240 */
[C---:B----4-:R-:W-:Y:S01]  /*169b0*/  IMAD.WIDE R48, R0.reuse, 0x4, R50 ;  /* 0x0000000400307825 */ /* 0x050fe200078e0232 */
[----:B------:R2:W-:Y:S03]  /*169c0*/  STL.64 [R1+0x578], R64 ;  /* 0x0005784001007387 */ /* 0x0005e60000100a00 */
[C---:B-1----:R-:W-:Y:S01]  /*169d0*/  IMAD.WIDE R42, R0.reuse, 0x4, R60 ;  /* 0x00000004002a7825 */ /* 0x042fe200078e023c */
[----:B------:R1:W-:Y:S04]  /*169e0*/  STL.64 [R1+0x570], R48 ;  /* 0x0005703001007387 */ /* 0x0003e80000100a00 */
[----:B------:R2:W-:Y:S01]  /*169f0*/  LDGSTS.E [R45+-0x7be00], [R64.64], !P3 ;  /* 0x84200000402d7fae */ /* 0x0005e2000d921848 */
[----:B------:R-:W-:-:S03]  /*16a00*/  IMAD.WIDE R38, R0, 0x4, R62 ;  /* 0x0000000400267825 */ /* 0x000fc600078e023e */
[----:B------:R1:W-:Y:S04]  /*16a10*/  LDGSTS.E [R44+-0x7bc00], [R48.64], !P3 ;  /* 0x84400000302c7fae */ /* 0x0003e8000d921848 */
[----:B------:R-:W4:Y:S04]  /*16a20*/  LDL.LU.64 R62, [R1+0x16b8] ;  /* 0x0016b800013e7983 */ /* 0x000f280000300a00 */
[----:B------:R1:W-:Y:S04]  /*16a30*/  STL.64 [R1+0x568], R42 ;  /* 0x0005682a01007387 */ /* 0x0003e80000100a00 */
[----:B------:R-:W4:Y:S04]  /*16a40*/  LDL.LU.64 R50, [R1+0x16b0] ;  /* 0x0016b00001327983 */ /* 0x000f280000300a00 */
[----:B------:R-:W4:Y:S04]  /*16a50*/  LDL.LU.64 R60, [R1+0x16a8] ;  /* 0x0016a800013c7983 */ /* 0x000f280000300a00 */
[----:B------:R3:W-:Y:S04]  /*16a60*/  STL.64 [R1+0x6a8], R38 ;  /* 0x0006a82601007387 */ /* 0x0007e80000100a00 */
[----:B--2---:R-:W2:Y:S04]  /*16a70*/  LDL.LU.64 R64, [R1+0x16a0] ;  /* 0x0016a00001407983 */ /* 0x004ea80000300a00 */
[----:B------:R1:W-:Y:S04]  /*16a80*/  LDGSTS.E [R41+-0x7ba00], [R42.64], !P3 ;  /* 0x846000002a297fae */ /* 0x0003e8000d921848 */
[----:B------:R3:W-:Y:S01]  /*16a90*/  LDGSTS.E [R252+-0x7a000], [R38.64], !P4 ;  /* 0x8600000026fc7fae */ /* 0x0007e2000e121848 */
[----:B------:R-:W-:-:S04]  /*16aa0*/  IMAD.WIDE R56, R0, 0x4, R56 ;  /* 0x0000000400387825 */ /* 0x000fc800078e0238 */
[C---:B-1----:R-:W-:Y:S01]  /*16ab0*/  IMAD.WIDE R48, R0.reuse, 0x4, R52 ;  /* 0x0000000400307825 */ /* 0x042fe200078e0234 */
[----:B------:R1:W-:Y:S03]  /*16ac0*/  STL.64 [R1+0x6b8], R56 ;  /* 0x0006b83801007387 */ /* 0x0003e60000100a00 */
[C---:B------:R-:W-:Y:S01]  /*16ad0*/  IMAD.WIDE R42, R0.reuse, 0x4, R54 ;  /* 0x00000004002a7825 */ /* 0x040fe200078e0236 */
[----:B------:R1:W-:Y:S04]  /*16ae0*/  STL.64 [R1+0x6c8], R48 ;  /* 0x0006c83001007387 */ /* 0x0003e80000100a00 */
[----:B------:R1:W-:Y:S01]  /*16af0*/  LDGSTS.E [R45+-0x79e00], [R56.64], !P4 ;  /* 0x86200000382d7fae */ /* 0x0003e2000e121848 */
[----:B---3--:R-:W-:-:S03]  /*16b00*/  IMAD.WIDE R38, R0, 0x4, R58 ;  /* 0x0000000400267825 */ /* 0x008fc600078e023a */
[----:B------:R3:W-:Y:S04]  /*16b10*/  LDGSTS.E [R44+-0x79c00], [R48.64], !P4 ;  /* 0x86400000302c7fae */ /* 0x0007e8000e121848 */
[----:B------:R-:W2:Y:S04]  /*16b20*/  LDL.LU.64 R58, [R1+0x1698] ;  /* 0x00169800013a7983 */ /* 0x000ea80000300a00 */
[----:B------:R1:W-:Y:S04]  /*16b30*/  STL.64 [R1+0x6d8], R42 ;  /* 0x0006d82a01007387 */ /* 0x0003e80000100a00 */
[----:B------:R-:W2:Y:S04]  /*16b40*/  LDL.LU.64 R52, [R1+0x1690] ;  /* 0x0016900001347983 */ /* 0x000ea80000300a00 */
[----:B------:R-:W2:Y:S04]  /*16b50*/  LDL.LU.64 R54, [R1+0x1688] ;  /* 0x0016880001367983 */ /* 0x000ea80000300a00 */
[----:B------:R2:W-:Y:S04]  /*16b60*/  STL.64 [R1+0x740], R38 ;  /* 0x0007402601007387 */ /* 0x0005e80000100a00 */
[----:B-1----:R-:W2:Y:S04]  /*16b70*/  LDL.LU.64 R56, [R1+0x1680] ;  /* 0x0016800001387983 */ /* 0x002ea80000300a00 */
[----:B------:R1:W-:Y:S04]  /*16b80*/  LDGSTS.E [R41+-0x79a00], [R42.64], !P4 ;  /* 0x866000002a297fae */ /* 0x0003e8000e121848 */
[----:B------:R2:W-:Y:S01]  /*16b90*/  LDGSTS.E [R252+-0x78000], [R38.64], !P1 ;  /* 0x8800000026fc7fae */ /* 0x0005e2000c921848 */
[----:B----4-:R-:W-:-:S04]  /*16ba0*/  IMAD.WIDE R62, R0, 0x4, R62 ;  /* 0x00000004003e7825 */ /* 0x010fc800078e023e */
[C---:B---3--:R-:W-:Y:S01]  /*16bb0*/  IMAD.WIDE R48, R0.reuse, 0x4, R50 ;  /* 0x0000000400307825 */ /* 0x048fe200078e0232 */
[----:B------:R3:W-:Y:S03]  /*16bc0*/  STL.64 [R1+0x750], R62 ;  /* 0x0007503e01007387 */ /* 0x0007e60000100a00 */
[C---:B-1----:R-:W-:Y:S01]  /*16bd0*/  IMAD.WIDE R42, R0.reuse, 0x4, R60 ;  /* 0x00000004002a7825 */ /* 0x042fe200078e023c */
[----:B------:R1:W-:Y:S04]  /*16be0*/  STL.64 [R1+0x760], R48 ;  /* 0x0007603001007387 */ /* 0x0003e80000100a00 */
[----:B------:R3:W-:Y:S01]  /*16bf0*/  LDGSTS.E [R45+-0x77e00], [R62.64], !P1 ;  /* 0x882000003e2d7fae */ /* 0x0007e2000c921848 */
[----:B--2---:R-:W-:-:S03]  /*16c00*/  IMAD.WIDE R38, R0, 0x4, R64 ;  /* 0x0000000400267825 */ /* 0x004fc600078e0240 */
[----:B------:R1:W-:Y:S04]  /*16c10*/  LDGSTS.E [R44+-0x77c00], [R48.64], !P1 ;  /* 0x88400000302c7fae */ /* 0x0003e8000c921848 */
[----:B------:R-:W2:Y:S04]  /*16c20*/  LDL.LU.64 R64, [R1+0x1678] ;  /* 0x0016780001407983 */ /* 0x000ea80000300a00 */
[----:B------:R4:W-:Y:S04]  /*16c30*/  STL.64 [R1+0x770], R42 ;  /* 0x0007702a01007387 */ /* 0x0009e80000100a00 */
[----:B------:R-:W2:Y:S04]  /*16c40*/  LDL.LU.64 R50, [R1+0x1670] ;  /* 0x0016700001327983 */ /* 0x000ea80000300a00 */
[----:B------:R-:W2:Y:S04]  /*16c50*/  LDL.LU.64 R60, [R1+0x1668] ;  /* 0x00166800013c7983 */ /* 0x000ea80000300a00 */
[----:B------:R1:W-:Y:S04]  /*16c60*/  STL.64 [R1+0x818], R38 ;  /* 0x0008182601007387 */ /* 0x0003e80000100a00 */
[----:B---3--:R-:W3:Y:S04]  /*16c70*/  LDL.LU.64 R62, [R1+0x1660] ;  /* 0x00166000013e7983 */ /* 0x008ee80000300a00 */
[----:B------:R4:W-:Y:S01]  /*16c80*/  LDGSTS.E [R41+-0x77a00], [R42.64], !P1 ;  /* 0x886000002a297fae */ /* 0x0009e2000c921848 */
[----:B------:R-:W-:-:S03]  /*16c90*/  IADD3 R40, R4, -0x119, RZ ;  /* 0xfffffee704287810 */ /* 0x000fc60007ffe0ff */
[----:B------:R1:W-:Y:S01]  /*16ca0*/  LDGSTS.E [R252+-0x76000], [R38.64], !P2 ;  /* 0x8a00000026fc7fae */ /* 0x0003e2000d121848 */
[----:B------:R-:W-:Y:S01]  /*16cb0*/  ISETP.GE.U32.AND P6, PT, R40, 0x7ffffe68, PT ;  /* 0x7ffffe682800780c */ /* 0x000fe20003fc6070 */
[----:B------:R-:W-:-:S04]  /*16cc0*/  IMAD.WIDE R58, R0, 0x4, R58 ;  /* 0x00000004003a7825 */ /* 0x000fc800078e023a */
[C---:B-1----:R-:W-:Y:S01]  /*16cd0*/  IMAD.WIDE R48, R0.reuse, 0x4, R52 ;  /* 0x0000000400307825 */ /* 0x042fe200078e0234 */
[----:B------:R1:W-:Y:S03]  /*16ce0*/  STL.64 [R1+0x828], R58 ;  /* 0x0008283a01007387 */ /* 0x0003e60000100a00 */
[C---:B----4-:R-:W-:Y:S01]  /*16cf0*/  IMAD.WIDE R42, R0.reuse, 0x4, R54 ;  /* 0x00000004002a7825 */ /* 0x050fe200078e0236 */
[----:B------:R4:W-:Y:S04]  /*16d00*/  STL.64 [R1+0x838], R48 ;  /* 0x0008383001007387 */ /* 0x0009e80000100a00 */
[----:B------:R1:W-:Y:S01]  /*16d10*/  LDGSTS.E [R45+-0x75e00], [R58.64], !P2 ;  /* 0x8a2000003a2d7fae */ /* 0x0003e2000d121848 */
[----:B------:R-:W-:-:S03]  /*16d20*/  IMAD.WIDE R38, R0, 0x4, R56 ;  /* 0x0000000400267825 */ /* 0x000fc600078e0238 */
[----:B------:R4:W-:Y:S04]  /*16d30*/  LDGSTS.E [R44+-0x75c00], [R48.64], !P2 ;  /* 0x8a400000302c7fae */ /* 0x0009e8000d121848 */
[----:B------:R-:W3:Y:S04]  /*16d40*/  LDL.LU.64 R56, [R1+0x1658] ;  /* 0x0016580001387983 */ /* 0x000ee80000300a00 */
[----:B------:R1:W-:Y:S04]  /*16d50*/  STL.64 [R1+0x848], R42 ;  /* 0x0008482a01007387 */ /* 0x0003e80000100a00 */
[----:B------:R-:W3:Y:S04]  /*16d60*/  LDL.LU.64 R52, [R1+0x1650] ;  /* 0x0016500001347983 */ /* 0x000ee80000300a00 */
[----:B------:R-:W3:Y:S04]  /*16d70*/  LDL.LU.64 R54, [R1+0x1648] ;  /* 0x0016480001367983 */ /* 0x000ee80000300a00 */
[----:B------:R3:W-:Y:S04]  /*16d80*/  STL.64 [R1+0x888], R38 ;  /* 0x0008882601007387 */ /* 0x0007e80000100a00 */
[----:B-1----:R-:W3:Y:S04]  /*16d90*/  LDL.LU.64 R58, [R1+0x1640] ;  /* 0x00164000013a7983 */ /* 0x002ee80000300a00 */
        /* <DEDUP_REMOVED lines=8> */
[----:B---3--:R-:W-:Y:S01]  /*16e20*/  IMAD.WIDE R38, R0, 0x4, R62 ;  /* 0x0000000400267825 */ /* 0x008fe200078e023e */
[----:B------:R-:W-:-:S02]  /*16e30*/  IADD3 R40, R4, -0x11d, RZ ;  /* 0xfffffee304287810 */ /* 0x000fc40007ffe0ff */
[----:B------:R-:W3:Y:S04]  /*16e40*/  LDL.LU.64 R62, [R1+0x1638] ;  /* 0x00163800013e7983 */ /* 0x000ee80000300a00 */
[----:B------:R4:W-:Y:S04]  /*16e50*/  STL.64 [R1+0x8a0], R42 ;  /* 0x0008a02a01007387 */ /* 0x0009e80000100a00 */
[----:B------:R-:W3:Y:S04]  /*16e60*/  LDL.LU.64 R50, [R1+0x1630] ;  /* 0x0016300001327983 */ /* 0x000ee80000300a00 */
[----:B------:R-:W3:Y:S04]  /*16e70*/  LDL.LU.64 R60, [R1+0x1628] ;  /* 0x00162800013c7983 */ /* 0x000ee80000300a00 */
[----:B------:R1:W-:Y:S04]  /*16e80*/  STL.64 [R1+0x8c8], R38 ;  /* 0x0008c82601007387 */ /* 0x0003e80000100a00 */
[----:B--2---:R-:W2:Y:S01]  /*16e90*/  LDL.LU.64 R64, [R1+0x1620] ;  /* 0x0016200001407983 */ /* 0x004ea20000300a00 */
[----:B------:R-:W-:-:S03]  /*16ea0*/  ISETP.GE.U32.AND P0, PT, R40, 0x7ffffe64, PT ;  /* 0x7ffffe642800780c */ /* 0x000fc60003f06070 */
[----:B------:R1:W-:Y:S04]  /*16eb0*/  LDGSTS.E [R44+-0x73c00], [R48.64], !P6 ;  /* 0x8c400000302c7fae */ /* 0x0003e8000f121848 */
[----:B------:R4:W-:Y:S01]  /*16ec0*/  LDGSTS.E [R41+-0x73a00], [R42.64], !P6 ;  /* 0x8c6000002a297fae */ /* 0x0009e2000f121848 */
[----:B------:R-:W-:-:S05]  /*16ed0*/  IADD3 R40, R4, -0x121, RZ ;  /* 0xfffffedf04287810 */ /* 0x000fca0007ffe0ff */
        /* <DEDUP_REMOVED lines=18> */
[----:B---3--:R-:W-:-:S04]  /*17000*/  IMAD.WIDE R62, R0, 0x4, R62 ;  /* 0x00000004003e7825 */ /* 0x008fc800078e023e */
[C---:B----4-:R-:W-:Y:S01]  /*17010*/  IMAD.WIDE R48, R0.reuse, 0x4, R50 ;  /* 0x0000000400307825 */ /* 0x050fe200078e0232 */
[----:B------:R3:W-:Y:S03]  /*17020*/  STL.64 [R1+0x928], R62 ;  /* 0x0009283e01007387 */ /* 0x0007e60000100a00 */
[C---:B-1----:R-:W-:Y:S01]  /*17030*/  IMAD.WIDE R42, R0.reuse, 0x4, R60 ;  /* 0x00000004002a7825 */ /* 0x042fe200078e023c */
[----:B------:R1:W-:Y:S04]  /*17040*/  STL.64 [R1+0x930], R48 ;  /* 0x0009303001007387 */ /* 0x0003e80000100a00 */
[----:B------:R3:W-:Y:S01]  /*17050*/  LDGSTS.E [R45+-0x6fe00], [R62.64], !P5 ;  /* 0x902000003e2d7fae */ /* 0x0007e2000e921848 */
[----:B--2---:R-:W-:Y:S01]  /*17060*/  IMAD.WIDE R38, R0, 0x4, R64 ;  /* 0x0000000400267825 */ /* 0x004fe200078e0240 */
[----:B------:R-:W-:-:S02]  /*17070*/  IADD3 R40, R4, -0x125, RZ ;  /* 0xfffffedb04287810 */ /* 0x000fc40007ffe0ff */
[----:B------:R-:W2:Y:S04]  /*17080*/  LDL.LU.64 R64, [R1+0x15f8] ;  /* 0x0015f80001407983 */ /* 0x000ea80000300a00 */
[----:B------:R4:W-:Y:S04]  /*17090*/  STL.64 [R1+0x948], R42 ;  /* 0x0009482a01007387 */ /* 0x0009e80000100a00 */
[----:B------:R-:W2:Y:S04]  /*170a0*/  LDL.LU.64 R50, [R1+0x15f0] ;  /* 0x0015f00001327983 */ /* 0x000ea80000300a00 */
[----:B------:R-:W2:Y:S04]  /*170b0*/  LDL.LU.64 R60, [R1+0x15e8] ;  /* 0x0015e800013c7983 */ /* 0x000ea80000300a00 */
[----:B------:R1:W-:Y:S04]  /*170c0*/  STL.64 [R1+0x9c0], R38 ;  /* 0x0009c02601007387 */ /* 0x0003e80000100a00 */
[----:B---3--:R-:W3:Y:S01]  /*170d0*/  LDL.LU.64 R62, [R1+0x15e0] ;  /* 0x0015e000013e7983 */ /* 0x008ee20000300a00 */
        /* <DEDUP_REMOVED lines=287> */
[----:B---3--:R-:W2:Y:S01]  /*182d0*/  LDL.LU.64 R62, [R1+0x13d0] ;  /* 0x0013d000013e7983 */ /* 0x008ea20000300a00 */
        /* <DEDUP_REMOVED lines=28> */
[----:B------:R-:W-:Y:S01]  /*184a0*/  IMAD.WIDE R38, R0, 0x4, R62 ;  /* 0x0000000400267825 */ /* 0x000fe200078e023e */
[----:B------:R-:W-:-:S02]  /*184b0*/  IADD3 R40, R4, -0x16d, RZ ;  /* 0xfffffe9304287810 */ /* 0x000fc40007ffe0ff */
[----:B------:R-:W4:Y:S04]  /*184c0*/  LDL.LU.64 R62, [R1+0x13a8] ;  /* 0x0013a800013e7983 */ /* 0x000f280000300a00 */
[----:B------:R1:W-:Y:S04]  /*184d0*/  STL.64 [R1+0x1718], R42 ;  /* 0x0017182a01007387 */ /* 0x0003e80000100a00 */
[----:B------:R-:W4:Y:S04]  /*184e0*/  LDL.LU.64 R50, [R1+0x13a0] ;  /* 0x0013a00001327983 */ /* 0x000f280000300a00 */
[----:B------:R-:W4:Y:S04]  /*184f0*/  LDL.LU.64 R60, [R1+0x1398] ;  /* 0x00139800013c7983 */ /* 0x000f280000300a00 */
[----:B------:R1:W-:Y:S04]  /*18500*/  STL.64 [R1+0x1740], R38 ;  /* 0x0017402601007387 */ /* 0x0003e80000100a00 */
[----:B--2---:R-:W4:Y:S01]  /*18510*/  LDL.LU.64 R64, [R1+0x1390] ;  /* 0x0013900001407983 */ /* 0x004f220000300a00 */
[----:B------:R-:W-:-:S03]  /*18520*/  ISETP.GE.U32.AND P6, PT, R40, 0x7ffffe14, PT ;  /* 0x7ffffe142800780c */ /* 0x000fc60003fc6070 */
[----:B------:R1:W-:Y:S04]  /*18530*/  LDGSTS.E [R44+-0x4bc00], [R48.64], !P2 ;  /* 0xb4400000302c7fae */ /* 0x0003e8000d121848 */
[----:B------:R1:W-:Y:S01]  /*18540*/  LDGSTS.E [R41+-0x4ba00], [R42.64], !P2 ;  /* 0xb46000002a297fae */ /* 0x0003e2000d121848 */
[----:B------:R-:W-:-:S05]  /*18550*/  IADD3 R40, R4, -0x171, RZ ;  /* 0xfffffe8f04287810 */ /* 0x000fca0007ffe0ff */
[----:B------:R1:W-:Y:S01]  /*18560*/  LDGSTS.E [R252+-0x4a000], [R38.64], !P6 ;  /* 0xb600000026fc7fae */ /* 0x0003e2000f121848 */
[----:B------:R-:W-:Y:S01]  /*18570*/  ISETP.GE.U32.AND P0, PT, R40, 0x7ffffe10, PT ;  /* 0x7ffffe102800780c */ /* 0x000fe20003f06070 */
[----:B---3--:R-:W-:-:S04]  /*18580*/  IMAD.WIDE R56, R0, 0x4, R56 ;  /* 0x0000000400387825 */ /* 0x008fc800078e0238 */
[C---:B-1----:R-:W-:Y:S01]  /*18590*/  IMAD.WIDE R48, R0.reuse, 0x4, R52 ;  /* 0x0000000400307825 */ /* 0x042fe200078e0234 */
[----:B------:R1:W-:Y:S03]  /*185a0*/  STL.64 [R1+0x1748], R56 ;  /* 0x0017483801007387 */ /* 0x0003e60000100a00 */
[C---:B------:R-:W-:Y:S01]  /*185b0*/  IMAD.WIDE R42, R0.reuse, 0x4, R54 ;  /* 0x00000004002a7825 */ /* 0x040fe200078e0236 */
        /* <DEDUP_REMOVED lines=25> */
[----:B---3--:R-:W4:Y:S01]  /*18750*/  LDL.LU.64 R62, [R1+0x1308] ;  /* 0x00130800013e7983 */ /* 0x008f220000300a00 */
[----:B------:R-:W-:-:S03]  /*18760*/  ISETP.GE.U32.AND P5, PT, R40, 0x7ffffe0c, PT ;  /* 0x7ffffe0c2800780c */ /* 0x000fc60003fa6070 */
[----:B------:R1:W-:Y:S04]  /*18770*/  LDGSTS.E [R44+-0x47c00], [R48.64], !P0 ;  /* 0xb8400000302c7fae */ /* 0x0003e8000c121848 */
[----:B------:R1:W-:Y:S01]  /*18780*/  LDGSTS.E [R41+-0x47a00], [R42.64], !P0 ;  /* 0xb86000002a297fae */ /* 0x0003e2000c121848 */
[----:B------:R-:W-:-:S05]  /*18790*/  IADD3 R40, R4, -0x179, RZ ;  /* 0xfffffe8704287810 */ /* 0x000fca0007ffe0ff */
[----:B------:R1:W-:Y:S01]  /*187a0*/  LDGSTS.E [R252+-0x46000], [R38.64], !P5 ;  /* 0xba00000026fc7fae */ /* 0x0003e2000e921848 */
[----:B------:R-:W-:Y:S01]  /*187b0*/  ISETP.GE.U32.AND P3, PT, R40, 0x7ffffe08, PT ;  /* 0x7ffffe082800780c */ /* 0x000fe20003f66070 */
[----:B--2---:R-:W-:-:S04]  /*187c0*/  IMAD.WIDE R58, R0, 0x4, R58 ;  /* 0x00000004003a7825 */ /* 0x004fc800078e023a */
[C---:B-1----:R-:W-:Y:S01]  /*187d0*/  IMAD.WIDE R48, R0.reuse, 0x4, R52 ;  /* 0x0000000400307825 */ /* 0x042fe200078e0234 */
[----:B------:R1:W-:Y:S03]  /*187e0*/  STL.64 [R1+0x1788], R58 ;  /* 0x0017883a01007387 */ /* 0x0003e60000100a00 */
[C---:B------:R-:W-:Y:S01]  /*187f0*/  IMAD.WIDE R42, R0.reuse, 0x4, R54 ;  /* 0x00000004002a7825 */ /* 0x040fe200078e0236 */
        /* <DEDUP_REMOVED lines=12> */
[----:B----4-:R-:W-:-:S04]  /*188c0*/  IMAD.WIDE R64, R0, 0x4, R64 ;  /* 0x0000000400407825 */ /* 0x010fc800078e0240 */
[C---:B--2---:R-:W-:Y:S01]  /*188d0*/  IMAD.WIDE R48, R0.reuse, 0x4, R50 ;  /* 0x0000000400307825 */ /* 0x044fe200078e0232 */
        /* <DEDUP_REMOVED lines=17> */
[----:B------:R-:W-:Y:S02]  /*189f0*/  ISETP.GE.U32.AND P1, PT, R40, 0x7ffffe7f, PT ;  /* 0x7ffffe7f2800780c */ /* 0x000fe40003f26070 */
[----:B-1----:R-:W-:Y:S01]  /*18a00*/  IADD3 R252, R47, 0x100000, RZ ;  /* 0x001000002ffc7810 */ /* 0x002fe20007ffe0ff */
[----:B---3--:R-:W-:-:S04]  /*18a10*/  IMAD.WIDE R56, R0, 0x4, R56 ;  /* 0x0000000400387825 */ /* 0x008fc800078e0238 */
[C---:B------:R-:W-:Y:S01]  /*18a20*/  IMAD.WIDE R48, R0.reuse, 0x4, R52 ;  /* 0x0000000400307825 */ /* 0x040fe200078e0234 */
        /* <DEDUP_REMOVED lines=12> */
[----:B------:R1:W-:Y:S01]  /*18af0*/  LDGSTS.E [R41+-0x41a00], [R42.64], !P4 ;  /* 0xbe6000002a297fae */ /* 0x0003e2000e121848 */
[----:B------:R-:W-:-:S03]  /*18b00*/  IADD3 R45, R47, 0x100000, RZ ;  /* 0x001000002f2d7810 */ /* 0x000fc60007ffe0ff */
[----:B------:R1:W-:Y:S01]  /*18b10*/  LDGSTS.E [R252+-0x7f800], [R38.64], !P1 ;  /* 0x8080000026fc7fae */ /* 0x0003e2000c921848 */
[----:B----4-:R-:W-:-:S04]  /*18b20*/  IMAD.WIDE R62, R0, 0x4, R62 ;  /* 0x00000004003e7825 */ /* 0x010fc800078e023e */
[C---:B---3--:R-:W-:Y:S01]  /*18b30*/  IMAD.WIDE R48, R0.reuse, 0x4, R50 ;  /* 0x0000000400307825 */ /* 0x048fe200078e0232 */
[----:B------:R3:W-:Y:S03]  /*18b40*/  STL.64 [R1+0x620], R62 ;  /* 0x0006203e01007387 */ /* 0x0007e60000100a00 */
[C---:B-1----:R-:W-:Y:S01]  /*18b50*/  IMAD.WIDE R42, R0.reuse, 0x4, R60 ;  /* 0x00000004002a7825 */ /* 0x042fe200078e023c */
[----:B------:R1:W-:Y:S04]  /*18b60*/  STL.64 [R1+0x618], R48 ;  /* 0x0006183001007387 */ /* 0x0003e80000100a00 */
[----:B------:R3:W-:Y:S01]  /*18b70*/  LDGSTS.E [R45+-0x7f600], [R62.64], !P1 ;  /* 0x80a000003e2d7fae */ /* 0x0007e2000c921848 */
[----:B------:R-:W-:-:S03]  /*18b80*/  IMAD.WIDE R38, R0, 0x4, R64 ;  /* 0x0000000400267825 */ /* 0x000fc600078e0240 */
[----:B------:R-:W4:Y:S04]  /*18b90*/  LDL.LU.64 R64, [R1+0x1280] ;  /* 0x0012800001407983 */ /* 0x000f280000300a00 */
[----:B------:R1:W-:Y:S04]  /*18ba0*/  STL.64 [R1+0x610], R42 ;  /* 0x0006102a01007387 */ /* 0x0003e80000100a00 */
[----:B------:R-:W4:Y:S04]  /*18bb0*/  LDL.LU.64 R50, [R1+0x1278] ;  /* 0x0012780001327983 */ /* 0x000f280000300a00 */
[----:B------:R-:W4:Y:S04]  /*18bc0*/  LDL.LU.64 R60, [R1+0x1270] ;  /* 0x00127000013c7983 */ /* 0x000f280000300a00 */
[----:B------:R1:W-:Y:S04]  /*18bd0*/  STL.64 [R1+0x5c0], R38 ;  /* 0x0005c02601007387 */ /* 0x0003e80000100a00 */
[----:B---3--:R-:W4:Y:S01]  /*18be0*/  LDL.LU.64 R62, [R1+0x1268] ;  /* 0x00126800013e7983 */ /* 0x008f220000300a00 */
[----:B------:R-:W-:-:S04]  /*18bf0*/  IADD3 R40, R4, -0x106, RZ ;  /* 0xfffffefa04287810 */ /* 0x000fc80007ffe0ff */
[----:B------:R-:W-:Y:S02]  /*18c00*/  ISETP.GE.U32.AND P2, PT, R40, 0x7ffffe7b, PT ;  /* 0x7ffffe7b2800780c */ /* 0x000fe40003f46070 */
[C---:B------:R-:W-:Y:S02]  /*18c10*/  IADD3 R44, R47.reuse, 0x100000, RZ ;  /* 0x001000002f2c7810 */ /* 0x040fe40007ffe0ff */
[----:B------:R-:W-:-:S03]  /*18c20*/  IADD3 R41, R47, 0x100000, RZ ;  /* 0x001000002f297810 */ /* 0x000fc60007ffe0ff */
[----:B------:R1:W-:Y:S04]  /*18c30*/  LDGSTS.E [R44+-0x7f400], [R48.64], !P1 ;  /* 0x80c00000302c7fae */ /* 0x0003e8000c921848 */
[----:B------:R1:W-:Y:S01]  /*18c40*/  LDGSTS.E [R41+-0x7f200], [R42.64], !P1 ;  /* 0x80e000002a297fae */ /* 0x0003e2000c921848 */
[----:B------:R-:W-:-:S03]  /*18c50*/  IADD3 R40, R4, -0x10a, RZ ;  /* 0xfffffef604287810 */ /* 0x000fc60007ffe0ff */
        /* <DEDUP_REMOVED lines=510> */
[----:B------:R-:W-:Y:S04]  /*1ac40*/  STL.64 [R1+0x16b0], R48 ;  /* 0x0016b03001007387 */ /* 0x000fe80000100a00 */
        /* <DEDUP_REMOVED lines=12> */
[C---:B------:R-:W-:Y:S01]  /*1ad10*/  IMAD.WIDE R60, R0.reuse, 0x4, R60 ;  /* 0x00000004003c7825 */ /* 0x040fe200078e023c */
[----:B------:R4:W-:Y:S03]  /*1ad20*/  STL.64 [R1+0x16e8], R64 ;  /* 0x0016e84001007387 */ /* 0x0009e60000100a00 */
[C---:B-1----:R-:W-:Y:S01]  /*1ad30*/  IMAD.WIDE R42, R0.reuse, 0x4, R50 ;  /* 0x00000004002a7825 */ /* 0x042fe200078e0232 */
[----:B------:R1:W-:Y:S04]  /*1ad40*/  STL.64 [R1+0x16f0], R60 ;  /* 0x0016f03c01007387 */ /* 0x0003e80000100a00 */
[----:B------:R4:W-:Y:S01]  /*1ad50*/  LDGSTS.E [R45+-0x43600], [R64.64], !P6 ;  /* 0xbca00000402d7fae */ /* 0x0009e2000f121848 */
[----:B---3--:R-:W-:-:S03]  /*1ad60*/  IMAD.WIDE R38, R0, 0x4, R62 ;  /* 0x0000000400267825 */ /* 0x008fc600078e023e */
[----:B------:R1:W-:Y:S04]  /*1ad70*/  LDGSTS.E [R44+-0x43400], [R60.64], !P6 ;  /* 0xbcc000003c2c7fae */ /* 0x0003e8000f121848 */
[----:B------:R-:W3:Y:S04]  /*1ad80*/  LDL.LU.64 R62, [R1+0x7e8] ;  /* 0x0007e800013e7983 */ /* 0x000ee80000300a00 */
[----:B------:R1:W-:Y:S04]  /*1ad90*/  STL.64 [R1+0x16f8], R42 ;  /* 0x0016f82a01007387 */ /* 0x0003e80000100a00 */
[----:B------:R-:W3:Y:S04]  /*1ada0*/  LDL.LU.64 R48, [R1+0x7e0] ;  /* 0x0007e00001307983 */ /* 0x000ee80000300a00 */
[----:B------:R-:W3:Y:S04]  /*1adb0*/  LDL.LU.64 R50, [R1+0x7d8] ;  /* 0x0007d80001327983 */ /* 0x000ee80000300a00 */
[----:B------:R2:W-:Y:S04]  /*1adc0*/  STL.64 [R1+0x1720], R38 ;  /* 0x0017202601007387 */ /* 0x0005e80000100a00 */
[----:B----4-:R-:W3:Y:S04]  /*1add0*/  LDL.LU.64 R64, [R1+0x1968] ;  /* 0x0019680001407983 */ /* 0x010ee80000300a00 */
[----:B-1----:R-:W3:Y:S01]  /*1ade0*/  LDL.LU.64 R60, [R1+0x7d0] ;  /* 0x0007d000013c7983 */ /* 0x002ee20000300a00 */
[----:B------:R-:W-:-:S03]  /*1adf0*/  IADD3 R40, R4, -0x17e, RZ ;  /* 0xfffffe8204287810 */ /* 0x000fc60007ffe0ff */
[----:B------:R1:W-:Y:S01]  /*1ae00*/  LDGSTS.E [R41+-0x43200], [R42.64], !P6 ;  /* 0xbce000002a297fae */ /* 0x0003e2000f121848 */
[----:B------:R-:W-:Y:S02]  /*1ae10*/  ISETP.GE.U32.AND P0, PT, R40, 0x7ffffe03, PT ;  /* 0x7ffffe032800780c */ /* 0x000fe40003f06070 */
[----:B------:R-:W-:-:S04]  /*1ae20*/  IADD3 R40, R4, -0x103, RZ ;  /* 0xfffffefd04287810 */ /* 0x000fc80007ffe0ff */
[----:B------:R-:W-:-:S07]  /*1ae30*/  ISETP.GE.U32.AND P5, PT, R40, 0x7ffffe7e, PT ;  /* 0x7ffffe7e2800780c */ /* 0x000fce0003fa6070 */
[----:B------:R1:W-:Y:S02]  /*1ae40*/  LDGSTS.E [R252+-0x41800], [R38.64], !P0 ;  /* 0xbe80000026fc7fae */ /* 0x0003e4000c121848 */
[----:B-1----:R-:W-:Y:S01]  /*1ae50*/  IADD3 R252, R249, 0x100000, RZ ;  /* 0x00100000f9fc7810 */ /* 0x002fe20007ffe0ff */
[----:B--2---:R-:W-:-:S04]  /*1ae60*/  IMAD.WIDE R56, R0, 0x4, R56 ;  /* 0x0000000400387825 */ /* 0x004fc800078e0238 */
[C---:B------:R-:W-:Y:S01]  /*1ae70*/  IMAD.WIDE R46, R0.reuse, 0x4, R52 ;  /* 0x00000004002e7825 */ /* 0x040fe200078e0234 */
[----:B------:R1:W-:Y:S03]  /*1ae80*/  STL.64 [R1+0x1728], R56 ;  /* 0x0017283801007387 */ /* 0x0003e60000100a00 */
[C---:B------:R-:W-:Y:S01]  /*1ae90*/  IMAD.WIDE R42, R0.reuse, 0x4, R54 ;  /* 0x00000004002a7825 */ /* 0x040fe200078e0236 */
        /* <DEDUP_REMOVED lines=9> */
[----:B-1----:R-:W4:Y:S04]  /*1af30*/  LDL.LU.64 R56, [R1+0x7b0] ;  /* 0x0007b00001387983 */ /* 0x002f280000300a00 */
[----:B------:R1:W-:Y:S01]  /*1af40*/  LDGSTS.E [R41+-0x41200], [R42.64], !P0 ;  /* 0xbee000002a297fae */ /* 0x0003e2000c121848 */
[----:B------:R-:W-:-:S03]  /*1af50*/  IADD3 R45, R249, 0x100000, RZ ;  /* 0x00100000f92d7810 */ /* 0x000fc60007ffe0ff */
[----:B------:R1:W-:Y:S01]  /*1af60*/  LDGSTS.E [R252+-0x7f000], [R38.64], !P5 ;  /* 0x8100000026fc7fae */ /* 0x0003e2000e921848 */
[----:B---3--:R-:W-:-:S04]  /*1af70*/  IMAD.WIDE R62, R0, 0x4, R62 ;  /* 0x00000004003e7825 */ /* 0x008fc800078e023e */
[C---:B--2---:R-:W-:Y:S01]  /*1af80*/  IMAD.WIDE R46, R0.reuse, 0x4, R48 ;  /* 0x00000004002e7825 */ /* 0x044fe200078e0230 */
[----:B------:R2:W-:Y:S03]  /*1af90*/  STL.64 [R1+0x600], R62 ;  /* 0x0006003e01007387 */ /* 0x0005e60000100a00 */
[C---:B-1----:R-:W-:Y:S01]  /*1afa0*/  IMAD.WIDE R42, R0.reuse, 0x4, R50 ;  /* 0x00000004002a7825 */ /* 0x042fe200078e0232 */
[----:B------:R1:W-:Y:S04]  /*1afb0*/  STL.64 [R1+0x5f8], R46 ;  /* 0x0005f82e01007387 */ /* 0x0003e80000100a00 */
[----:B------:R-:W3:Y:S04]  /*1afc0*/  LDL.LU.64 R48, [R1+0x7a8] ;  /* 0x0007a80001307983 */ /* 0x000ee80000300a00 */
[----:B------:R1:W-:Y:S01]  /*1afd0*/  STL.64 [R1+0x5f0], R42 ;  /* 0x0005f02a01007387 */ /* 0x0003e20000100a00 */
[----:B------:R-:W-:-:S03]  /*1afe0*/  IMAD.WIDE R38, R0, 0x4, R60 ;  /* 0x0000000400267825 */ /* 0x000fc600078e023c */
[----:B------:R-:W3:Y:S04]  /*1aff0*/  LDL.LU.64 R50, [R1+0x7a0] ;  /* 0x0007a00001327983 */ /* 0x000ee80000300a00 */
[----:B------:R-:W3:Y:S04]  /*1b000*/  LDL.LU.64 R60, [R1+0x528] ;  /* 0x00052800013c7983 */ /* 0x000ee80000300a00 */
[----:B------:R1:W-:Y:S04]  /*1b010*/  STL.64 [R1+0x5a0], R38 ;  /* 0x0005a02601007387 */ /* 0x0003e80000100a00 */
[----:B------:R2:W-:Y:S04]  /*1b020*/  LDGSTS.E [R45+-0x7ee00], [R62.64], !P5 ;  /* 0x812000003e2d7fae */ /* 0x0005e8000e921848 */
[----:B--2---:R-:W3:Y:S01]  /*1b030*/  LDL.LU.64 R62, [R1+0x798] ;  /* 0x00079800013e7983 */ /* 0x004ee20000300a00 */
        /* <DEDUP_REMOVED lines=8> */
[----:B------:R-:W-:Y:S02]  /*1b0c0*/  ISETP.GE.U32.AND P4, PT, R40, 0x7ffffe76, PT ;  /* 0x7ffffe762800780c */ /* 0x000fe40003f86070 */
[----:B------:R-:W-:-:S04]  /*1b0d0*/  IADD3 R40, R4, -0x10f, RZ ;  /* 0xfffffef104287810 */ /* 0x000fc80007ffe0ff */
[----:B------:R-:W-:Y:S01]  /*1b0e0*/  ISETP.GE.U32.AND P1, PT, R40, 0x7ffffe72, PT ;  /* 0x7ffffe722800780c */ /* 0x000fe20003f26070 */
[----:B----4-:R-:W-:-:S04]  /*1b0f0*/  IMAD.WIDE R58, R0, 0x4, R58 ;  /* 0x00000004003a7825 */ /* 0x010fc800078e023a */
[C---:B-1----:R-:W-:Y:S01]  /*1b100*/  IMAD.WIDE R46, R0.reuse, 0x4, R52 ;  /* 0x00000004002e7825 */ /* 0x042fe200078e0234 */
[----:B------:R1:W-:Y:S03]  /*1b110*/  STL.64 [R1+0x598], R58 ;  /* 0x0005983a01007387 */ /* 0x0003e60000100a00 */
[C---:B------:R-:W-:Y:S01]  /*1b120*/  IMAD.WIDE R42, R0.reuse, 0x4, R54 ;  /* 0x00000004002a7825 */ /* 0x040fe200078e0236 */
[----:B------:R4:W-:Y:S04]  /*1b130*/  STL.64 [R1+0x590], R46 ;  /* 0x0005902e01007387 */ /* 0x0009e80000100a00 */
[----:B------:R-:W3:Y:S01]  /*1b140*/  LDL.LU.64 R52, [R1+0x788] ;  /* 0x0007880001347983 */ /* 0x000ee20000300a00 */
[----:B------:R-:W-:-:S03]  /*1b150*/  IMAD.WIDE R38, R0, 0x4, R56 ;  /* 0x0000000400267825 */ /* 0x000fc600078e0238 */
[----:B------:R1:W-:Y:S04]  /*1b160*/  STL.64 [R1+0x588], R42 ;  /* 0x0005882a01007387 */ /* 0x0003e80000100a00 */
[----:B------:R-:W3:Y:S04]  /*1b170*/  LDL.LU.64 R54, [R1+0x778] ;  /* 0x0007780001367983 */ /* 0x000ee80000300a00 */
[----:B------:R-:W3:Y:S04]  /*1b180*/  LDL.LU.64 R56, [R1+0x768] ;  /* 0x0007680001387983 */ /* 0x000ee80000300a00 */
[----:B------:R1:W-:Y:S04]  /*1b190*/  STL.64 [R1+0x540], R38 ;  /* 0x0005402601007387 */ /* 0x0003e80000100a00 */
[----:B------:R1:W-:Y:S04]  /*1b1a0*/  LDGSTS.E [R45+-0x7ce00], [R58.64], !P3 ;  /* 0x832000003a2d7fae */ /* 0x0003e8000d921848 */
[----:B------:R4:W-:Y:S04]  /*1b1b0*/  LDGSTS.E [R44+-0x7cc00], [R46.64], !P3 ;  /* 0x834000002e2c7fae */ /* 0x0009e8000d921848 */
[----:B------:R3:W-:Y:S04]  /*1b1c0*/  LDGSTS.E [R41+-0x7ca00], [R42.64], !P3 ;  /* 0x836000002a297fae */ /* 0x0007e8000d921848 */
[----:B-1----:R-:W3:Y:S04]  /*1b1d0*/  LDL.LU.64 R58, [R1+0x758] ;  /* 0x00075800013a7983 */ /* 0x002ee80000300a00 */
[----:B------:R1:W-:Y:S01]  /*1b1e0*/  LDGSTS.E [R252+-0x7b000], [R38.64], !P4 ;  /* 0x8500000026fc7fae */ /* 0x0003e2000e121848 */
[----:B---3--:R-:W-:-:S04]  /*1b1f0*/  IMAD.WIDE R48, R0, 0x4, R48 ;  /* 0x0000000400307825 */ /* 0x008fc800078e0230 */
[C---:B----4-:R-:W-:Y:S01]  /*1b200*/  IMAD.WIDE R46, R0.reuse, 0x4, R50 ;  /* 0x00000004002e7825 */ /* 0x050fe200078e0232 */
[----:B------:R-:W-:Y:S03]  /*1b210*/  STL.64 [R1+0x538], R48 ;  /* 0x0005383001007387 */ /* 0x000fe60000100a00 */
[C---:B------:R-:W-:Y:S01]  /*1b220*/  IMAD.WIDE R42, R0.reuse, 0x4, R60 ;  /* 0x00000004002a7825 */ /* 0x040fe200078e023c */
[----:B------:R-:W-:Y:S04]  /*1b230*/  STL.64 [R1+0x530], R46 ;  /* 0x0005302e01007387 */ /* 0x000fe80000100a00 */
[----:B------:R3:W-:Y:S04]  /*1b240*/  LDGSTS.E [R45+-0x7ae00], [R48.64], !P4 ;  /* 0x85200000302d7fae */ /* 0x0007e8000e121848 */
[----:B------:R4:W-:Y:S04]  /*1b250*/  LDGSTS.E [R44+-0x7ac00], [R46.64], !P4 ;  /* 0x854000002e2c7fae */ /* 0x0009e8000e121848 */
[----:B------:R3:W-:Y:S01]  /*1b260*/  LDGSTS.E [R41+-0x7aa00], [R42.64], !P4 ;  /* 0x856000002a297fae */ /* 0x0007e2000e121848 */
[----:B-1----:R-:W-:-:S03]  /*1b270*/  IMAD.WIDE R38, R0, 0x4, R62 ;  /* 0x0000000400267825 */ /* 0x002fc600078e023e */
[----:B------:R-:W4:Y:S04]  /*1b280*/  LDL.LU.64 R62, [R1+0x748] ;  /* 0x00074800013e7983 */ /* 0x000f280000300a00 */
[----:B------:R-:W-:Y:S04]  /*1b290*/  STL.64 [R1+0x528], R42 ;  /* 0x0005282a01007387 */ /* 0x000fe80000100a00 */
[----:B------:R-:W4:Y:S04]  /*1b2a0*/  LDL.LU.64 R60, [R1+0x738] ;  /* 0x00073800013c7983 */ /* 0x000f280000300a00 */
[----:B------:R-:W4:Y:S04]  /*1b2b0*/  LDL.LU.64 R50, [R1+0x728] ;  /* 0x0007280001327983 */ /* 0x000f280000300a00 */
[----:B------:R1:W-:Y:S04]  /*1b2c0*/  STL.64 [R1+0x668], R38 ;  /* 0x0006682601007387 */ /* 0x0003e80000100a00 */
[----:B------:R1:W-:Y:S04]  /*1b2d0*/  LDGSTS.E [R252+-0x79000], [R38.64], !P1 ;  /* 0x8700000026fc7fae */ /* 0x0003e8000c921848 */
[----:B-1----:R-:W4:Y:S01]  /*1b2e0*/  LDL.LU.64 R38, [R1+0x718] ;  /* 0x0007180001267983 */ /* 0x002f220000300a00 */
        /* <DEDUP_REMOVED lines=12> */
[C---:B----4-:R-:W-:Y:S02]  /*1b3b0*/  IADD3 R47, R249.reuse, 0x100000, RZ ;  /* 0x00100000f92f7810 */ /* 0x050fe40007ffe0ff */
[C---:B------:R-:W-:Y:S02]  /*1b3c0*/  IADD3 R46, R249.reuse, 0x100000, RZ ;  /* 0x00100000f92e7810 */ /* 0x040fe40007ffe0ff */
[C---:B---3--:R-:W-:Y:S02]  /*1b3d0*/  IADD3 R43, R249.reuse, 0x100000, RZ ;  /* 0x00100000f92b7810 */ /* 0x048fe40007ffe0ff */
[----:B------:R-:W-:Y:S02]  /*1b3e0*/  IADD3 R42, R4, -0x12b, RZ ;  /* 0xfffffed5042a7810 */ /* 0x000fe40007ffe0ff */
[----:B------:R-:W-:Y:S01]  /*1b3f0*/  IADD3 R248, R249, 0x100000, RZ ;  /* 0x00100000f9f87810 */ /* 0x000fe20007ffe0ff */
[----:B------:R-:W-:-:S04]  /*1b400*/  IMAD.WIDE R52, R0, 0x4, R52 ;  /* 0x0000000400347825 */ /* 0x000fc800078e0234 */
[C---:B------:R-:W-:Y:S01]  /*1b410*/  IMAD.WIDE R48, R0.reuse, 0x4, R54 ;  /* 0x0000000400307825 */ /* 0x040fe200078e0236 */
[----:B------:R1:W-:Y:S03]  /*1b420*/  STL.64 [R1+0x678], R52 ;  /* 0x0006783401007387 */ /* 0x0003e60000100a00 */
[C---:B------:R-:W-:Y:S01]  /*1b430*/  IMAD.WIDE R44, R0.reuse, 0x4, R56 ;  /* 0x00000004002c7825 */ /* 0x040fe200078e0238 */
[----:B------:R-:W-:Y:S04]  /*1b440*/  STL.64 [R1+0x688], R48 ;  /* 0x0006883001007387 */ /* 0x000fe80000100a00 */
[----:B------:R3:W-:Y:S04]  /*1b450*/  STL.64 [R1+0x698], R44 ;  /* 0x0006982c01007387 */ /* 0x0007e80000100a00 */
[----:B------:R1:W-:Y:S04]  /*1b460*/  LDGSTS.E [R47+-0x78e00], [R52.64], !P1 ;  /* 0x87200000342f7fae */ /* 0x0003e8000c921848 */
[----:B------:R4:W-:Y:S04]  /*1b470*/  LDGSTS.E [R46+-0x78c00], [R48.64], !P1 ;  /* 0x87400000302e7fae */ /* 0x0009e8000c921848 */
[----:B------:R3:W-:Y:S01]  /*1b480*/  LDGSTS.E [R43+-0x78a00], [R44.64], !P1 ;  /* 0x876000002c2b7fae */ /* 0x0007e2000c921848 */
[----:B------:R-:W-:-:S05]  /*1b490*/  IMAD.WIDE R40, R0, 0x4, R58 ;  /* 0x0000000400287825 */ /* 0x000fca00078e023a */
[----:B------:R1:W-:Y:S04]  /*1b4a0*/  STL.64 [R1+0x720], R40 ;  /* 0x0007202801007387 */ /* 0x0003e80000100a00 */
[----:B------:R-:W2:Y:S04]  /*1b4b0*/  LDL.LU.64 R58, [R1+0x708] ;  /* 0x00070800013a7983 */ /* 0x000ea80000300a00 */
[----:B------:R-:W2:Y:S04]  /*1b4c0*/  LDL.LU.64 R56, [R1+0x6f8] ;  /* 0x0006f80001387983 */ /* 0x000ea80000300a00 */
[----:B------:R-:W2:Y:S04]  /*1b4d0*/  LDL.LU.64 R54, [R1+0x6e0] ;  /* 0x0006e00001367983 */ /* 0x000ea80000300a00 */
[----:B-1----:R-:W2:Y:S01]  /*1b4e0*/  LDL.LU.64 R52, [R1+0x6d0] ;  /* 0x0006d00001347983 */ /* 0x002ea20000300a00 */
[----:B------:R-:W-:-:S02]  /*1b4f0*/  ISETP.GE.U32.AND P1, PT, R42, 0x7ffffe56, PT ;  /* 0x7ffffe562a00780c */ /* 0x000fc40003f26070 */
[C---:B---3--:R-:W-:Y:S01]  /*1b500*/  IADD3 R44, R249.reuse, 0x100000, RZ ;  /* 0x00100000f92c7810 */ /* 0x048fe20007ffe0ff */
[----:B------:R1:W-:Y:S02]  /*1b510*/  LDGSTS.E [R252+-0x77000], [R40.64], !P2 ;  /* 0x8900000028fc7fae */ /* 0x0003e4000d121848 */
[----:B-1----:R-:W-:Y:S02]  /*1b520*/  IADD3 R41, R249, 0x100000, RZ ;  /* 0x00100000f9297810 */ /* 0x002fe40007ffe0ff */
[----:B------:R-:W-:Y:S01]  /*1b530*/  IADD3 R40, R4, -0x12f, RZ ;  /* 0xfffffed104287810 */ /* 0x000fe20007ffe0ff */
[----:B----4-:R-:W-:-:S05]  /*1b540*/  IMAD.WIDE R62, R0, 0x4, R62 ;  /* 0x00000004003e7825 */ /* 0x010fca00078e023e */
[----:B------:R1:W-:Y:S01]  /*1b550*/  LDGSTS.E [R44+-0x76e00], [R62.64], !P2 ;  /* 0x892000003e2c7fae */ /* 0x0003e2000d121848 */
[----:B------:R-:W-:-:S04]  /*1b560*/  IMAD.WIDE R60, R0, 0x4, R60 ;  /* 0x00000004003c7825 */ /* 0x000fc800078e023c */
[C---:B------:R-:W-:Y:S01]  /*1b570*/  IMAD.WIDE R42, R0.reuse, 0x4, R50 ;  /* 0x00000004002a7825 */ /* 0x040fe200078e0232 */
[----:B------:R3:W-:Y:S04]  /*1b580*/  LDGSTS.E [R248+-0x76c00], [R60.64], !P2 ;  /* 0x894000003cf87fae */ /* 0x0007e8000d121848 */
[----:B------:R-:W4:Y:S04]  /*1b590*/  LDL.LU.64 R50, [R1+0x6c0] ;  /* 0x0006c00001327983 */ /* 0x000f280000300a00 */
[----:B------:R1:W-:Y:S04]  /*1b5a0*/  STL.64 [R1+0x730], R62 ;  /* 0x0007303e01007387 */ /* 0x0003e80000100a00 */
[----:B------:R-:W4:Y:S04]  /*1b5b0*/  LDL.LU.64 R48, [R1+0x6b0] ;  /* 0x0006b00001307983 */ /* 0x000f280000300a00 */
[----:B------:R3:W-:Y:S04]  /*1b5c0*/  STL.64 [R1+0x738], R60 ;  /* 0x0007383c01007387 */ /* 0x0007e80000100a00 */
[----:B------:R-:W4:Y:S04]  /*1b5d0*/  LDL.LU.64 R46, [R1+0x6a0] ;  /* 0x0006a000012e7983 */ /* 0x000f280000300a00 */
[----:B------:R3:W-:Y:S04]  /*1b5e0*/  STL.64 [R1+0x728], R42 ;  /* 0x0007282a01007387 */ /* 0x0007e80000100a00 */
[----:B-1----:R-:W4:Y:S04]  /*1b5f0*/  LDL.LU.64 R62, [R1+0x1960] ;  /* 0x00196000013e7983 */ /* 0x002f280000300a00 */
[----:B------:R-:W4:Y:S01]  /*1b600*/  LDL.LU.64 R44, [R1+0x690] ;  /* 0x00069000012c7983 */ /* 0x000f220000300a00 */
[----:B------:R-:W-:-:S03]  /*1b610*/  IMAD.WIDE R38, R0, 0x4, R38 ;  /* 0x0000000400267825 */ /* 0x000fc600078e0226 */
[----:B---3--:R-:W3:Y:S04]  /*1b620*/  LDL.LU.64 R60, [R1+0x1958] ;  /* 0x00195800013c7983 */ /* 0x008ee80000300a00 */
[----:B------:R1:W-:Y:S04]  /*1b630*/  STL.64 [R1+0x718], R38 ;  /* 0x0007182601007387 */ /* 0x0003e80000100a00 */
[----:B------:R1:W-:Y:S01]  /*1b640*/  LDGSTS.E [R41+-0x76a00], [R42.64], !P2 ;  /* 0x896000002a297fae */ /* 0x0003e2000d121848 */
[----:B------:R-:W-:-:S03]  /*1b650*/  ISETP.GE.U32.AND P2, PT, R40, 0x7ffffe52, PT ;  /* 0x7ffffe522800780c */ /* 0x000fc60003f46070 */
[----:B------:R1:W-:Y:S04]  /*1b660*/  LDGSTS.E [R252+-0x75000], [R38.64], !P6 ;  /* 0x8b00000026fc7fae */ /* 0x0003e8000f121848 */
[----:B-1----:R-:W3:Y:S04]  /*1b670*/  LDL.LU.64 R42, [R1+0x680] ;  /* 0x00068000012a7983 */ /* 0x002ee80000300a00 */
[----:B------:R-:W3:Y:S04]  /*1b680*/  LDL.LU.64 R40, [R1+0x670] ;  /* 0x0006700001287983 */ /* 0x000ee80000300a00 */
[----:B------:R-:W3:Y:S01]  /*1b690*/  LDL.LU.64 R38, [R1+0x650] ;  /* 0x0006500001267983 */ /* 0x000ee20000300a00 */
[----:B------:R-:W-:-:S02]  /*1b6a0*/  IADD3 R248, R4, -0x133, RZ ;  /* 0xfffffecd04f87810 */ /* 0x000fc40007ffe0ff */
[C---:B------:R-:W-:Y:S02]  /*1b6b0*/  IADD3 R4, R249.reuse, 0x100000, RZ ;  /* 0x00100000f9047810 */ /* 0x040fe40007ffe0ff */
[----:B------:R-:W-:Y:S01]  /*1b6c0*/  IADD3 R250, R249, 0x100000, RZ ;  /* 0x00100000f9fa7810 */ /* 0x000fe20007ffe0ff */
[----:B--2---:R-:W-:-:S04]  /*1b6d0*/  IMAD.WIDE R58, R0, 0x4, R58 ;  /* 0x00000004003a7825 */ /* 0x004fc800078e023a */
[----:B------:R-:W-:-:S04]  /*1b6e0*/  IMAD.WIDE R56, R0, 0x4, R56 ;  /* 0x0000000400387825 */ /* 0x000fc800078e0238 */
[----:B------:R-:W-:-:S04]  /*1b6f0*/  IMAD.WIDE R54, R0, 0x4, R54 ;  /* 0x0000000400367825 */ /* 0x000fc800078e0236 */
[----:B------:R-:W-:Y:S01]  /*1b700*/  IMAD.WIDE R52, R0, 0x4, R52 ;  /* 0x0000000400347825 */ /* 0x000fe200078e0234 */
[----:B------:R-:W-:-:S05]  /*1b710*/  IADD3 R0, R249, 0x100000, RZ ;  /* 0x00100000f9007810 */ /* 0x000fca0007ffe0ff */
[----:B------:R1:W-:Y:S04]  /*1b720*/  LDGSTS.E [R0+-0x74e00], [R58.64], !P6 ;  /* 0x8b2000003a007fae */ /* 0x0003e8000f121848 */
[----:B------:R2:W-:Y:S04]  /*1b730*/  LDGSTS.E [R4+-0x74c00], [R56.64], !P6 ;  /* 0x8b40000038047fae */ /* 0x0005e8000f121848 */
[----:B------:R2:W-:Y:S01]  /*1b740*/  LDGSTS.E [R250+-0x74a00], [R54.64], !P6 ;  /* 0x8b60000036fa7fae */ /* 0x0005e2000f121848 */
[----:B-1----:R-:W-:-:S03]  /*1b750*/  IMAD.MOV.U32 R0, RZ, RZ, c[0x0][0x188] ;  /* 0x00006200ff007624 */ /* 0x002fc600078e00ff */
[----:B------:R1:W-:Y:S01]  /*1b760*/  LDGSTS.E [R252+-0x73000], [R52.64], !P0 ;  /* 0x8d00000034fc7fae */ /* 0x0003e2000c121848 */
[----:B------:R-:W-:Y:S01]  /*1b770*/  IMAD.SHL.U32 R0, R0, 0x80, RZ ;  /* 0x0000008000007824 */ /* 0x000fe200078e00ff */
[----:B--2---:R-:W-:Y:S02]  /*1b780*/  MOV R4, c[0x0][0x180] ;  /* 0x0000600000047a02 */ /* 0x004fe40000000f00 */
[----:B------:R2:W-:Y:S01]  /*1b790*/  STL.64 [R1+0x708], R58 ;  /* 0x0007083a01007387 */ /* 0x0005e20000100a00 */
[----:B------:R-:W-:Y:S02]  /*1b7a0*/  ISETP.GE.U32.AND P6, PT, R248, 0x7ffffe4e, PT ;  /* 0x7ffffe4ef800780c */ /* 0x000fe40003fc6070 */
[----:B------:R-:W-:Y:S01]  /*1b7b0*/  IADD3 R248, R4, -0x137, RZ ;  /* 0xfffffec904f87810 */ /* 0x000fe20007ffe0ff */
[----:B------:R1:W-:Y:S01]  /*1b7c0*/  STL.64 [R1+0x6f8], R56 ;  /* 0x0006f83801007387 */ /* 0x0003e20000100a00 */
[----:B------:R-:W-:-:S03]  /*1b7d0*/  IADD3 R4, R249, 0x100000, RZ ;  /* 0x00100000f9047810 */ /* 0x000fc60007ffe0ff */
[----:B--2---:R-:W2:Y:S04]  /*1b7e0*/  LDL.LU.64 R58, [R1+0x1950] ;  /* 0x00195000013a7983 */ /* 0x004ea80000300a00 */
[----:B------:R1:W-:Y:S04]  /*1b7f0*/  STL.64 [R1+0x6e0], R54 ;  /* 0x0006e03601007387 */ /* 0x0003e80000100a00 */
[----:B-1----:R-:W2:Y:S04]  /*1b800*/  LDL.LU.64 R56, [R1+0x1948] ;  /* 0x0019480001387983 */ /* 0x002ea80000300a00 */
[----:B------:R-:W2:Y:S04]  /*1b810*/  LDL.LU.64 R54, [R1+0x1940] ;  /* 0x0019400001367983 */ /* 0x000ea80000300a00 */
[----:B------:R1:W-:Y:S04]  /*1b820*/  STL.64 [R1+0x6d0], R52 ;  /* 0x0006d03401007387 */ /* 0x0003e80000100a00 */
[----:B-1----:R-:W2:Y:S01]  /*1b830*/  LDL.LU.64 R52, [R1+0x1938] ;  /* 0x0019380001347983 */ /* 0x002ea20000300a00 */
[----:B----4-:R-:W-:-:S04]  /*1b840*/  IMAD.WIDE R50, R0, 0x4, R50 ;  /* 0x0000000400327825 */ /* 0x010fc800078e0232 */
[----:B------:R-:W-:-:S04]  /*1b850*/  IMAD.WIDE R48, R0, 0x4, R48 ;  /* 0x0000000400307825 */ /* 0x000fc800078e0230 */
[----:B------:R-:W-:-:S04]  /*1b860*/  IMAD.WIDE R46, R0, 0x4, R46 ;  /* 0x00000004002e7825 */ /* 0x000fc800078e022e */
[----:B------:R-:W-:Y:S01]  /*1b870*/  IMAD.WIDE R44, R0, 0x4, R44 ;  /* 0x00000004002c7825 */ /* 0x000fe200078e022c */
[----:B------:R-:W-:-:S05]  /*1b880*/  IADD3 R0, R249, 0x100000, RZ ;  /* 0x00100000f9007810 */ /* 0x000fca0007ffe0ff */
[----:B------:R1:W-:Y:S04]  /*1b890*/  LDGSTS.E [R0+-0x72e00], [R50.64], !P0 ;  /* 0x8d20000032007fae */ /* 0x0003e8000c121848 */
[----:B------:R4:W-:Y:S04]  /*1b8a0*/  STL.64 [R1+0x6c0], R50 ;  /* 0x0006c03201007387 */ /* 0x0009e80000100a00 */
[----:B------:R3:W-:Y:S01]  /*1b8b0*/  LDGSTS.E [R4+-0x72c00], [R48.64], !P0 ;  /* 0x8d40000030047fae */ /* 0x0007e2000c121848 */
[----:B-1----:R-:W-:-:S03]  /*1b8c0*/  IMAD.MOV.U32 R0, RZ, RZ, c[0x0][0x188] ;  /* 0x00006200ff007624 */ /* 0x002fc600078e00ff */
[----:B------:R1:W-:Y:S01]  /*1b8d0*/  STL.64 [R1+0x6b0], R48 ;  /* 0x0006b03001007387 */ /* 0x0003e20000100a00 */
[----:B------:R-:W-:-:S03]  /*1b8e0*/  IMAD.SHL.U32 R0, R0, 0x80, RZ ;  /* 0x0000008000007824 */ /* 0x000fc600078e00ff */
[----:B----4-:R-:W4:Y:S01]  /*1b8f0*/  LDL.LU.64 R50, [R1+0x1930] ;  /* 0x0019300001327983 */ /* 0x010f220000300a00 */
[----:B---3--:R-:W-:Y:S01]  /*1b900*/  MOV R4, c[0x0][0x180] ;  /* 0x0000600000047a02 */ /* 0x008fe20000000f00 */
[C---:B------:R-:W-:Y:S02]  /*1b910*/  IMAD.WIDE R42, R0.reuse, 0x4, R42 ;  /* 0x00000004002a7825 */ /* 0x040fe400078e022a */
[----:B------:R3:W-:Y:S02]  /*1b920*/  STL.64 [R1+0x6a0], R46 ;  /* 0x0006a02e01007387 */ /* 0x0007e40000100a00 */
[C---:B------:R-:W-:Y:S02]  /*1b930*/  IMAD.WIDE R40, R0.reuse, 0x4, R40 ;  /* 0x0000000400287825 */ /* 0x040fe400078e0228 */
[----:B------:R3:W-:Y:S02]  /*1b940*/  LDGSTS.E [R250+-0x72a00], [R46.64], !P0 ;  /* 0x8d6000002efa7fae */ /* 0x0007e4000c121848 */
[----:B------:R-:W-:-:S02]  /*1b950*/  IMAD.WIDE R38, R0, 0x4, R38 ;  /* 0x0000000400267825 */ /* 0x000fc400078e0226 */
[----:B-1----:R-:W2:Y:S02]  /*1b960*/  LDL.LU.64 R48, [R1+0x1928] ;  /* 0x0019280001307983 */ /* 0x002ea40000300a00 */
[----:B-----5:R-:W-:Y:S01]  /*1b970*/  IMAD.WIDE R246, R0, 0x4, R246 ;  /* 0x0000000400f67825 */ /* 0x020fe200078e02f6 */
[C---:B------:R-:W-:Y:S01]  /*1b980*/  IADD3 R0, R249.reuse, 0x100000, RZ ;  /* 0x00100000f9007810 */ /* 0x040fe20007ffe0ff */
[----:B------:R1:W-:Y:S01]  /*1b990*/  LDGSTS.E [R252+-0x71000], [R44.64], !P5 ;  /* 0x8f0000002cfc7fae */ /* 0x0003e2000e921848 */
[----:B------:R-:W-:Y:S02]  /*1b9a0*/  ISETP.GE.U32.AND P0, PT, R248, 0x7ffffe4a, PT ;  /* 0x7ffffe4af800780c */ /* 0x000fe40003f06070 */
[----:B------:R-:W-:Y:S01]  /*1b9b0*/  IADD3 R248, R4, -0x13b, RZ ;  /* 0xfffffec504f87810 */ /* 0x000fe20007ffe0ff */
[----:B---3--:R-:W3:Y:S01]  /*1b9c0*/  LDL.LU.64 R46, [R1+0x1920] ;  /* 0x00192000012e7983 */ /* 0x008ee20000300a00 */
[----:B------:R-:W-:-:S03]  /*1b9d0*/  IADD3 R4, R249, 0x100000, RZ ;  /* 0x00100000f9047810 */ /* 0x000fc60007ffe0ff */
[----:B------:R1:W-:Y:S04]  /*1b9e0*/  STL.64 [R1+0x788], R44 ;  /* 0x0007882c01007387 */ /* 0x0003e80000100a00 */
[----:B------:R1:W-:Y:S04]  /*1b9f0*/  LDGSTS.E [R0+-0x70e00], [R42.64], !P5 ;  /* 0x8f2000002a007fae */ /* 0x0003e8000e921848 */
[----:B------:R1:W-:Y:S04]  /*1ba00*/  LDGSTS.E [R4+-0x70c00], [R40.64], !P5 ;  /* 0x8f40000028047fae */ /* 0x0003e8000e921848 */
[----:B-1----:R-:W2:Y:S04]  /*1ba10*/  LDL.LU.64 R44, [R1+0x1918] ;  /* 0x00191800012c7983 */ /* 0x002ea80000300a00 */
[----:B------:R1:W-:Y:S01]  /*1ba20*/  STL.64 [R1+0x798], R42 ;  /* 0x0007982a01007387 */ /* 0x0003e20000100a00 */
[----:B------:R-:W-:-:S03]  /*1ba30*/  IMAD.MOV.U32 R0, RZ, RZ, c[0x0][0x188] ;  /* 0x00006200ff007624 */ /* 0x000fc600078e00ff */
[----:B------:R1:W-:Y:S01]  /*1ba40*/  STL.64 [R1+0x7a0], R40 ;  /* 0x0007a02801007387 */ /* 0x0003e20000100a00 */
[----:B------:R-:W-:-:S03]  /*1ba50*/  IMAD.SHL.U32 R0, R0, 0x80, RZ ;  /* 0x0000008000007824 */ /* 0x000fc600078e00ff */
[----:B------:R1:W-:Y:S04]  /*1ba60*/  LDGSTS.E [R250+-0x70a00], [R38.64], !P5 ;  /* 0x8f60000026fa7fae */ /* 0x0003e8000e921848 */
[----:B-1----:R-:W2:Y:S04]  /*1ba70*/  LDL.LU.64 R42, [R1+0x1910] ;  /* 0x00191000012a7983 */ /* 0x002ea80000300a00 */
[----:B------:R1:W-:Y:S01]  /*1ba80*/  STL.64 [R1+0x7a8], R38 ;  /* 0x0007a82601007387 */ /* 0x0003e20000100a00 */
[----:B------:R-:W-:-:S03]  /*1ba90*/  ISETP.GE.U32.AND P5, PT, R248, 0x7ffffe46, PT ;  /* 0x7ffffe46f800780c */ /* 0x000fc60003fa6070 */
[----:B------:R-:W2:Y:S04]  /*1baa0*/  LDL.LU.64 R40, [R1+0x1908] ;  /* 0x0019080001287983 */ /* 0x000ea80000300a00 */
[----:B------:R1:W-:Y:S04]  /*1bab0*/  LDGSTS.E [R252+-0x6f000], [R246.64], !P3 ;  /* 0x91000000f6fc7fae */ /* 0x0003e8000d921848 */
[----:B-1----:R-:W2:Y:S04]  /*1bac0*/  LDL.LU.64 R38, [R1+0x1900] ;  /* 0x0019000001267983 */ /* 0x002ea80000300a00 */
[----:B------:R1:W-:Y:S02]  /*1bad0*/  STL.64 [R1+0x7d0], R246 ;  /* 0x0007d0f601007387 */ /* 0x0003e40000100a00 */
[----:B-1----:R-:W-:-:S02]  /*1bae0*/  IADD3 R247, R249, 0x100000, RZ ;  /* 0x00100000f9f77810 */ /* 0x002fc40007ffe0ff */
[----:B------:R-:W-:Y:S01]  /*1baf0*/  IADD3 R246, R249, 0x100000, RZ ;  /* 0x00100000f9f67810 */ /* 0x000fe20007ffe0ff */
[----:B------:R-:W-:Y:S01]  /*1bb00*/  IMAD.WIDE R248, R0, 0x4, R244 ;  /* 0x0000000400f87825 */ /* 0x000fe200078e02f4 */
[----:B------:R-:W-:-:S03]  /*1bb10*/  LOP3.LUT R245, R251, 0x40, RZ, 0x3c, !PT ;  /* 0x00000040fbf57812 */ /* 0x000fc600078e3cff */
[C---:B------:R-:W-:Y:S01]  /*1bb20*/  IMAD.WIDE R250, R0.reuse, 0x4, R242 ;  /* 0x0000000400fa7825 */ /* 0x040fe200078e02f2 */
[----:B------:R1:W-:Y:S03]  /*1bb30*/  LDGSTS.E [R252+-0x6ee00], [R248.64], !P3 ;  /* 0x91200000f8fc7fae */ /* 0x0003e6000d921848 */
[C---:B------:R-:W-:Y:S01]  /*1bb40*/  IMAD.WIDE R242, R0.reuse, 0x4, R240 ;  /* 0x0000000400f27825 */ /* 0x040fe200078e02f0 */
[----:B------:R-:W-:Y:S01]  /*1bb50*/  IADD3 R240, R245, 0x100000, RZ ;  /* 0x00100000f5f07810 */ /* 0x000fe20007ffe0ff */
[----:B------:R1:W-:Y:S04]  /*1bb60*/  LDGSTS.E [R247+-0x6ec00], [R250.64], !P3 ;  /* 0x91400000faf77fae */ /* 0x0003e8000d921848 */
[----:B------:R-:W1:Y:S01]  /*1bb70*/  S2R R245, SR_TID.X ;  /* 0x0000000000f57919 */ /* 0x000e620000002100 */
[----:B------:R-:W-:-:S03]  /*1bb80*/  IMAD.WIDE R238, R0, 0x4, R238 ;  /* 0x0000000400ee7825 */ /* 0x000fc600078e02ee */
[----:B------:R1:W-:Y:S04]  /*1bb90*/  STL.64 [R1+0x7d8], R248 ;  /* 0x0007d8f801007387 */ /* 0x0003e80000100a00 */
[----:B------:R1:W-:Y:S04]  /*1bba0*/  LDGSTS.E [R246+-0x6ea00], [R242.64], !P3 ;  /* 0x91600000f2f67fae */ /* 0x0003e8000d921848 */
[----:B------:R1:W-:Y:S01]  /*1bbb0*/  STL.64 [R1+0x7e0], R250 ;  /* 0x0007e0fa01007387 */ /* 0x0003e20000100a00 */
[----:B------:R-:W-:-:S03]  /*1bbc0*/  IMAD.WIDE R234, R0, 0x4, R234 ;  /* 0x0000000400ea7825 */ /* 0x000fc600078e02ea */
[----:B-1----:R-:W2:Y:S01]  /*1bbd0*/  LDL.LU.64 R248, [R1+0x18f8] ;  /* 0x0018f80001f87983 */ /* 0x002ea20000300a00 */
[----:B------:R-:W-:-:S03]  /*1bbe0*/  LOP3.LUT R245, R245, 0x7f, RZ, 0xc0, !PT ;  /* 0x0000007ff5f57812 */ /* 0x000fc600078ec0ff */
[----:B------:R1:W-:Y:S02]  /*1bbf0*/  LDGSTS.E [R240+-0x6d000], [R238.64], !P4 ;  /* 0x93000000eef07fae */ /* 0x0003e4000e121848 */
[----:B------:R-:W-:Y:S02]  /*1bc00*/  IMAD.SHL.U32 R247, R245, 0x4, RZ ;  /* 0x00000004f5f77824 */ /* 0x000fe400078e00ff */
[----:B------:R1:W-:Y:S03]  /*1bc10*/  STL.64 [R1+0x7e8], R242 ;  /* 0x0007e8f201007387 */ /* 0x0003e60000100a00 */
[----:B------:R-:W-:Y:S01]  /*1bc20*/  LOP3.LUT R246, R247, 0x40, RZ, 0x3c, !PT ;  /* 0x00000040f7f67812 */ /* 0x000fe200078e3cff */
[----:B------:R-:W2:Y:S01]  /*1bc30*/  LDL.LU.64 R250, [R1+0x18f0] ;  /* 0x0018f00001fa7983 */ /* 0x000ea20000300a00 */
[----:B------:R-:W-:Y:S02]  /*1bc40*/  IMAD.WIDE R232, R0, 0x4, R232 ;  /* 0x0000000400e87825 */ /* 0x000fe400078e02e8 */
[----:B-1----:R-:W-:Y:S01]  /*1bc50*/  IADD3 R240, R246, 0x100000, RZ ;  /* 0x00100000f6f07810 */ /* 0x002fe20007ffe0ff */
[----:B------:R1:W-:Y:S01]  /*1bc60*/  STL.64 [R1+0x830], R238 ;  /* 0x000830ee01007387 */ /* 0x0003e20000100a00 */
[----:B------:R-:W-:-:S04]  /*1bc70*/  IMAD.WIDE R228, R0, 0x4, R228 ;  /* 0x0000000400e47825 */ /* 0x000fc800078e02e4 */
[----:B------:R-:W-:Y:S01]  /*1bc80*/  IMAD.WIDE R242, R0, 0x4, R230 ;  /* 0x0000000400f27825 */ /* 0x000fe200078e02e6 */
[C---:B------:R-:W-:Y:S01]  /*1bc90*/  IADD3 R230, R246.reuse, 0x100000, RZ ;  /* 0x00100000f6e67810 */ /* 0x040fe20007ffe0ff */
[----:B------:R-:W-:Y:S04]  /*1bca0*/  STL.64 [R1+0x840], R234 ;  /* 0x000840ea01007387 */ /* 0x000fe80000100a00 */
[----:B------:R2:W-:Y:S01]  /*1bcb0*/  LDGSTS.E [R240+-0x6ce00], [R234.64], !P4 ;  /* 0x93200000eaf07fae */ /* 0x0005e2000e121848 */
[C---:B-1----:R-:W-:Y:S02]  /*1bcc0*/  IADD3 R239, R246.reuse, 0x100000, RZ ;  /* 0x00100000f6ef7810 */ /* 0x042fe40007ffe0ff */
[----:B------:R-:W-:Y:S01]  /*1bcd0*/  IADD3 R238, R246, 0x100000, RZ ;  /* 0x00100000f6ee7810 */ /* 0x000fe20007ffe0ff */
[----:B------:R1:W-:Y:S01]  /*1bce0*/  STL.64 [R1+0x850], R232 ;  /* 0x000850e801007387 */ /* 0x0003e20000100a00 */
[----:B------:R-:W-:-:S03]  /*1bcf0*/  IMAD.WIDE R226, R0, 0x4, R226 ;  /* 0x0000000400e27825 */ /* 0x000fc600078e02e2 */
[----:B------:R1:W-:Y:S01]  /*1bd00*/  LDGSTS.E [R239+-0x6cc00], [R232.64], !P4 ;  /* 0x93400000e8ef7fae */ /* 0x0003e2000e121848 */
[----:B------:R-:W-:-:S03]  /*1bd10*/  IMAD.WIDE R224, R0, 0x4, R224 ;  /* 0x0000000400e07825 */ /* 0x000fc600078e02e0 */
[----:B------:R-:W-:Y:S04]  /*1bd20*/  STL.64 [R1+0x860], R242 ;  /* 0x000860f201007387 */ /* 0x000fe80000100a00 */
[----:B------:R2:W-:Y:S01]  /*1bd30*/  LDGSTS.E [R238+-0x6ca00], [R242.64], !P4 ;  /* 0x93600000f2ee7fae */ /* 0x0005e2000e121848 */
[----:B------:R-:W-:-:S03]  /*1bd40*/  IMAD.WIDE R220, R0, 0x4, R220 ;  /* 0x0000000400dc7825 */ /* 0x000fc600078e02dc */
[----:B------:R1:W-:Y:S02]  /*1bd50*/  STL.64 [R1+0x938], R228 ;  /* 0x000938e401007387 */ /* 0x0003e40000100a00 */
[----:B-1----:R-:W-:Y:S02]  /*1bd60*/  IMAD.WIDE R232, R0, 0x4, R222 ;  /* 0x0000000400e87825 */ /* 0x002fe400078e02de */
[----:B------:R1:W-:Y:S01]  /*1bd70*/  LDGSTS.E [R230+-0x6b000], [R228.64], !P1 ;  /* 0x95000000e4e67fae */ /* 0x0003e2000c921848 */
[----:B------:R-:W-:-:S03]  /*1bd80*/  IADD3 R222, R246, 0x100000, RZ ;  /* 0x00100000f6de7810 */ /* 0x000fc60007ffe0ff */
[----:B------:R-:W-:Y:S01]  /*1bd90*/  STL.64 [R1+0x940], R226 ;  /* 0x000940e201007387 */ /* 0x000fe20000100a00 */
[----:B------:R-:W-:-:S03]  /*1bda0*/  IMAD.WIDE R218, R0, 0x4, R218 ;  /* 0x0000000400da7825 */ /* 0x000fc600078e02da */
[----:B------:R2:W-:Y:S01]  /*1bdb0*/  LDGSTS.E [R230+-0x6ae00], [R226.64], !P1 ;  /* 0x95200000e2e67fae */ /* 0x0005e2000c921848 */
[C---:B-1----:R-:W-:Y:S02]  /*1bdc0*/  IADD3 R229, R246.reuse, 0x100000, RZ ;  /* 0x00100000f6e57810 */ /* 0x042fe40007ffe0ff */
[----:B------:R-:W-:Y:S01]  /*1bdd0*/  IADD3 R228, R246, 0x100000, RZ ;  /* 0x00100000f6e47810 */ /* 0x000fe20007ffe0ff */
[----:B------:R1:W-:Y:S01]  /*1bde0*/  STL.64 [R1+0x950], R224 ;  /* 0x000950e001007387 */ /* 0x0003e20000100a00 */
[----:B------:R-:W-:-:S03]  /*1bdf0*/  IMAD.WIDE R216, R0, 0x4, R216 ;  /* 0x0000000400d87825 */ /* 0x000fc600078e02d8 */
[----:B------:R1:W-:Y:S04]  /*1be00*/  LDGSTS.E [R229+-0x6ac00], [R224.64], !P1 ;  /* 0x95400000e0e57fae */ /* 0x0003e8000c921848 */
        /* <DEDUP_REMOVED lines=17> */
[----:B------:R-:W-:-:S03]  /*1bf20*/  MOV R4, c[0x0][0x180] ;  /* 0x0000600000047a02 */ /* 0x000fc60000000f00 */
[----:B------:R1:W-:Y:S02]  /*1bf30*/  STL.64 [R1+0xa20], R212 ;  /* 0x000a20d401007387 */ /* 0x0003e40000100a00 */
[----:B-1----:R-:W-:Y:S02]  /*1bf40*/  IMAD.WIDE R216, R0, 0x4, R206 ;  /* 0x0000000400d87825 */ /* 0x002fe400078e02ce */
[----:B------:R1:W-:Y:S01]  /*1bf50*/  LDGSTS.E [R214+-0x67000], [R212.64], !P6 ;  /* 0x99000000d4d67fae */ /* 0x0003e2000f121848 */
[----:B------:R-:W-:Y:S01]  /*1bf60*/  IADD3 R206, R246, 0x100000, RZ ;  /* 0x00100000f6ce7810 */ /* 0x000fe20007ffe0ff */
[----:B------:R-:W-:Y:S02]  /*1bf70*/  IMAD.WIDE R204, R0, 0x4, R204 ;  /* 0x0000000400cc7825 */ /* 0x000fe400078e02cc */
[----:B------:R-:W-:Y:S01]  /*1bf80*/  STL.64 [R1+0xa28], R210 ;  /* 0x000a28d201007387 */ /* 0x000fe20000100a00 */
[----:B------:R-:W-:-:S03]  /*1bf90*/  IADD3 R245, R4, -0x13f, RZ ;  /* 0xfffffec104f57810 */ /* 0x000fc60007ffe0ff */
        /* <DEDUP_REMOVED lines=9> */
[----:B------:R-:W-:-:S03]  /*1c030*/  ISETP.GE.U32.AND P3, PT, R245, 0x7ffffe42, PT ;  /* 0x7ffffe42f500780c */ /* 0x000fc60003f66070 */
[----:B------:R4:W-:Y:S01]  /*1c040*/  STL.64 [R1+0xa78], R204 ;  /* 0x000a78cc01007387 */ /* 0x0009e20000100a00 */
[----:B-1----:R-:W-:-:S03]  /*1c050*/  IMAD.WIDE R208, R0, 0x4, R198 ;  /* 0x0000000400d07825 */ /* 0x002fc600078e02c6 */
[----:B------:R4:W-:Y:S01]  /*1c060*/  LDGSTS.E [R206+-0x65000], [R204.64], !P0 ;  /* 0x9b000000ccce7fae */ /* 0x0009e2000c121848 */
[----:B------:R-:W-:Y:S01]  /*1c070*/  IADD3 R198, R246, 0x100000, RZ ;  /* 0x00100000f6c67810 */ /* 0x000fe20007ffe0ff */
[----:B------:R-:W-:Y:S02]  /*1c080*/  IMAD.WIDE R196, R0, 0x4, R196 ;  /* 0x0000000400c47825 */ /* 0x000fe400078e02c4 */
[----:B------:R-:W-:Y:S01]  /*1c090*/  STL.64 [R1+0xa88], R202 ;  /* 0x000a88ca01007387 */ /* 0x000fe20000100a00 */
[----:B------:R-:W-:-:S03]  /*1c0a0*/  IADD3 R241, R4, -0x143, RZ ;  /* 0xfffffebd04f17810 */ /* 0x000fc60007ffe0ff */
[----:B------:R1:W-:Y:S01]  /*1c0b0*/  LDGSTS.E [R206+-0x64e00], [R202.64], !P0 ;  /* 0x9b200000cace7fae */ /* 0x0003e2000c121848 */
[C---:B----4-:R-:W-:Y:S02]  /*1c0c0*/  IADD3 R205, R246.reuse, 0x100000, RZ ;  /* 0x00100000f6cd7810 */ /* 0x050fe40007ffe0ff */
        /* <DEDUP_REMOVED lines=9> */
[----:B----4-:R-:W-:-:S03]  /*1c160*/  IMAD.WIDE R200, R0, 0x4, R190 ;  /* 0x0000000400c87825 */ /* 0x010fc600078e02be */
        /* <DEDUP_REMOVED lines=23> */
[C---:B---3--:R-:W-:Y:S02]  /*1c2e0*/  IADD3 R189, R246.reuse, 0x100000, RZ ;  /* 0x00100000f6bd7810 */ /* 0x048fe40007ffe0ff */
        /* <DEDUP_REMOVED lines=9> */
[----:B---3--:R-:W-:-:S03]  /*1c380*/  IMAD.WIDE R184, R0, 0x4, R174 ;  /* 0x0000000400b87825 */ /* 0x008fc600078e02ae */
        /* <DEDUP_REMOVED lines=57> */
[C---:B--2---:R-:W-:Y:S02]  /*1c720*/  IADD3 R157, R246.reuse, 0x100000, RZ ;  /* 0x00100000f69d7810 */ /* 0x044fe40007ffe0ff */
        /* <DEDUP_REMOVED lines=9> */
[----:B--2---:R-:W-:-:S03]  /*1c7c0*/  IMAD.WIDE R152, R0, 0x4, R122 ;  /* 0x0000000400987825 */ /* 0x004fc600078e027a */
        /* <DEDUP_REMOVED lines=54> */
[----:B------:R-:W-:Y:S04]  /*1cb30*/  STL.64 [R1+0xd90], R102 ;  /* 0x000d906601007387 */ /* 0x000fe80000100a00 */
[----:B------:R1:W-:Y:S01]  /*1cb40*/  LDGSTS.E [R106+-0x50e00], [R102.64], !P4 ;  /* 0xaf200000666a7fae */ /* 0x0003e2000e121848 */
[C---:B--2---:R-:W-:Y:S02]  /*1cb50*/  IADD3 R105, R246.reuse, 0x100000, RZ ;  /* 0x00100000f6697810 */ /* 0x044fe40007ffe0ff */
[----:B------:R-:W-:Y:S01]  /*1cb60*/  IADD3 R104, R246, 0x100000, RZ ;  /* 0x00100000f6687810 */ /* 0x000fe20007ffe0ff */
[----:B------:R2:W-:Y:S01]  /*1cb70*/  STL.64 [R1+0xd98], R100 ;  /* 0x000d986401007387 */ /* 0x0005e20000100a00 */
[----:B------:R-:W-:-:S03]  /*1cb80*/  IMAD.WIDE R94, R0, 0x4, R94 ;  /* 0x00000004005e7825 */ /* 0x000fc600078e025e */
[----:B------:R2:W-:Y:S01]  /*1cb90*/  LDGSTS.E [R105+-0x50c00], [R100.64], !P4 ;  /* 0xaf40000064697fae */ /* 0x0005e2000e121848 */
[----:B------:R-:W-:-:S03]  /*1cba0*/  IMAD.WIDE R92, R0, 0x4, R92 ;  /* 0x00000004005c7825 */ /* 0x000fc600078e025c */
[----:B------:R-:W-:Y:S01]  /*1cbb0*/  STL.64 [R1+0xda0], R108 ;  /* 0x000da06c01007387 */ /* 0x000fe20000100a00 */
[----:B------:R-:W-:-:S03]  /*1cbc0*/  IADD3 R159, R4, -0x16b, RZ ;  /* 0xfffffe95049f7810 */ /* 0x000fc60007ffe0ff */
[----:B------:R1:W-:Y:S01]  /*1cbd0*/  LDGSTS.E [R104+-0x50a00], [R108.64], !P4 ;  /* 0xaf6000006c687fae */ /* 0x0003e2000e121848 */
[----:B------:R-:W-:-:S03]  /*1cbe0*/  IMAD.WIDE R88, R0, 0x4, R88 ;  /* 0x0000000400587825 */ /* 0x000fc600078e0258 */
[----:B------:R1:W-:Y:S01]  /*1cbf0*/  STL.64 [R1+0xda8], R96 ;  /* 0x000da86001007387 */ /* 0x0003e20000100a00 */
[----:B--2---:R-:W-:-:S03]  /*1cc00*/  IMAD.WIDE R100, R0, 0x4, R90 ;  /* 0x0000000400647825 */ /* 0x004fc600078e025a */
[----:B------:R1:W-:Y:S01]  /*1cc10*/  LDGSTS.E [R98+-0x4f000], [R96.64], !P1 ;  /* 0xb100000060627fae */ /* 0x0003e2000c921848 */
[----:B------:R-:W-:Y:S02]  /*1cc20*/  IADD3 R90, R246, 0x100000, RZ ;  /* 0x00100000f65a7810 */ /* 0x000fe40007ffe0ff */
[----:B------:R-:W-:Y:S01]  /*1cc30*/  ISETP.GE.U32.AND P6, PT, R159, 0x7ffffe16, PT ;  /* 0x7ffffe169f00780c */ /* 0x000fe20003fc6070 */
        /* <DEDUP_REMOVED lines=9> */
[----:B------:R-:W-:Y:S01]  /*1ccd0*/  STL.64 [R1+0xdd8], R100 ;  /* 0x000dd86401007387 */ /* 0x000fe20000100a00 */
[----:B------:R-:W-:-:S03]  /*1cce0*/  ISETP.GE.U32.AND P0, PT, R151, 0x7ffffe12, PT ;  /* 0x7ffffe129700780c */ /* 0x000fc60003f06070 */
[----:B------:R2:W-:Y:S04]  /*1ccf0*/  LDGSTS.E [R96+-0x4ea00], [R100.64], !P1 ;  /* 0xb160000064607fae */ /* 0x0005e8000c921848 */
[----:B------:R2:W-:Y:S04]  /*1cd00*/  STL.64 [R1+0xde8], R88 ;  /* 0x000de85801007387 */ /* 0x0005e80000100a00 */
[----:B------:R2:W-:Y:S01]  /*1cd10*/  LDGSTS.E [R90+-0x4d000], [R88.64], !P2 ;  /* 0xb3000000585a7fae */ /* 0x0005e2000d121848 */
[----:B-1----:R-:W-:Y:S01]  /*1cd20*/  IMAD.WIDE R92, R0, 0x4, R80 ;  /* 0x00000004005c7825 */ /* 0x002fe200078e0250 */
[----:B------:R-:W-:-:S02]  /*1cd30*/  IADD3 R123, R4, -0x173, RZ ;  /* 0xfffffe8d047b7810 */ /* 0x000fc40007ffe0ff */
[----:B------:R1:W-:Y:S01]  /*1cd40*/  STL.64 [R1+0xdf8], R84 ;  /* 0x000df85401007387 */ /* 0x0003e20000100a00 */
[----:B------:R-:W-:Y:S01]  /*1cd50*/  IADD3 R80, R246, 0x100000, RZ ;  /* 0x00100000f6507810 */ /* 0x000fe20007ffe0ff */
[----:B------:R-:W-:Y:S02]  /*1cd60*/  IMAD.WIDE R86, R0, 0x4, R86 ;  /* 0x0000000400567825 */ /* 0x000fe400078e0256 */
[----:B------:R1:W-:Y:S01]  /*1cd70*/  LDGSTS.E [R90+-0x4ce00], [R84.64], !P2 ;  /* 0xb3200000545a7fae */ /* 0x0003e2000d121848 */
[----:B--2---:R-:W-:-:S03]  /*1cd80*/  IADD3 R89, R246, 0x100000, RZ ;  /* 0x00100000f6597810 */ /* 0x004fc60007ffe0ff */
[----:B------:R2:W-:Y:S01]  /*1cd90*/  STL.64 [R1+0xe08], R82 ;  /* 0x000e085201007387 */ /* 0x0005e20000100a00 */
[----:B------:R-:W-:Y:S01]  /*1cda0*/  IADD3 R88, R246, 0x100000, RZ ;  /* 0x00100000f6587810 */ /* 0x000fe20007ffe0ff */
[----:B------:R-:W-:Y:S02]  /*1cdb0*/  IMAD.WIDE R78, R0, 0x4, R78 ;  /* 0x00000004004e7825 */ /* 0x000fe400078e024e */
[----:B------:R2:W-:Y:S01]  /*1cdc0*/  LDGSTS.E [R89+-0x4cc00], [R82.64], !P2 ;  /* 0xb340000052597fae */ /* 0x0005e2000d121848 */
[----:B------:R-:W-:Y:S01]  /*1cdd0*/  IADD3 R81, R246, 0x100000, RZ ;  /* 0x00100000f6517810 */ /* 0x000fe20007ffe0ff */
[C---:B------:R-:W-:Y:S01]  /*1cde0*/  IMAD.WIDE R76, R0.reuse, 0x4, R76 ;  /* 0x00000004004c7825 */ /* 0x040fe200078e024c */
[----:B------:R-:W-:Y:S01]  /*1cdf0*/  ISETP.GE.U32.AND P5, PT, R123, 0x7ffffe0e, PT ;  /* 0x7ffffe0e7b00780c */ /* 0x000fe20003fa6070 */
[----:B------:R-:W-:Y:S02]  /*1ce00*/  STL.64 [R1+0xe20], R92 ;  /* 0x000e205c01007387 */ /* 0x000fe40000100a00 */
[----:B-1----:R-:W-:Y:S01]  /*1ce10*/  IMAD.WIDE R84, R0, 0x4, R74 ;  /* 0x0000000400547825 */ /* 0x002fe200078e024a */
[C---:B------:R-:W-:Y:S01]  /*1ce20*/  IADD3 R74, R246.reuse, 0x100000, RZ ;  /* 0x00100000f64a7810 */ /* 0x040fe20007ffe0ff */
[----:B------:R1:W-:Y:S01]  /*1ce30*/  LDGSTS.E [R88+-0x4ca00], [R92.64], !P2 ;  /* 0xb36000005c587fae */ /* 0x0003e2000d121848 */
[----:B--2---:R-:W-:Y:S01]  /*1ce40*/  IADD3 R82, R246, 0x100000, RZ ;  /* 0x00100000f6527810 */ /* 0x004fe20007ffe0ff */
[----:B------:R-:W-:-:S02]  /*1ce50*/  IMAD.WIDE R72, R0, 0x4, R72 ;  /* 0x0000000400487825 */ /* 0x000fc400078e0248 */
[----:B------:R-:W-:Y:S01]  /*1ce60*/  STL.64 [R1+0xe88], R86 ;  /* 0x000e885601007387 */ /* 0x000fe20000100a00 */
[----:B------:R-:W-:-:S03]  /*1ce70*/  IADD3 R115, R4, -0x177, RZ ;  /* 0xfffffe8904737810 */ /* 0x000fc60007ffe0ff */
[----:B------:R2:W-:Y:S01]  /*1ce80*/  LDGSTS.E [R80+-0x4b000], [R86.64], !P6 ;  /* 0xb500000056507fae */ /* 0x0005e2000f121848 */
[----:B------:R-:W-:-:S03]  /*1ce90*/  IMAD.WIDE R70, R0, 0x4, R70 ;  /* 0x0000000400467825 */ /* 0x000fc600078e0246 */
[----:B------:R-:W-:Y:S04]  /*1cea0*/  STL.64 [R1+0xe98], R78 ;  /* 0x000e984e01007387 */ /* 0x000fe80000100a00 */
[----:B------:R1:W-:Y:S01]  /*1ceb0*/  LDGSTS.E [R82+-0x4ae00], [R78.64], !P6 ;  /* 0xb52000004e527fae */ /* 0x0003e2000f121848 */
[----:B------:R-:W-:-:S03]  /*1cec0*/  IMAD.WIDE R68, R0, 0x4, R68 ;  /* 0x0000000400447825 */ /* 0x000fc600078e0244 */
[----:B------:R1:W-:Y:S04]  /*1ced0*/  STL.64 [R1+0xea8], R76 ;  /* 0x000ea84c01007387 */ /* 0x0003e80000100a00 */
[----:B------:R1:W-:Y:S04]  /*1cee0*/  LDGSTS.E [R81+-0x4ac00], [R76.64], !P6 ;  /* 0xb54000004c517fae */ /* 0x0003e8000f121848 */
        /* <DEDUP_REMOVED lines=36> */
[----:B------:R2:W-:Y:S01]  /*1d130*/  STL.64 [R1+0xfa8], R26 ;  /* 0x000fa81a01007387 */ /* 0x0005e20000100a00 */
[----:B-1----:R-:W-:-:S03]  /*1d140*/  IMAD.WIDE R30, R0, 0x4, R20 ;  /* 0x00000004001e7825 */ /* 0x002fc600078e0214 */
[----:B------:R2:W-:Y:S01]  /*1d150*/  LDGSTS.E [R28+-0x45000], [R26.64], !P3 ;  /* 0xbb0000001a1c7fae */ /* 0x0005e2000d921848 */
[----:B------:R-:W-:-:S03]  /*1d160*/  IADD3 R20, R246, 0x100000, RZ ;  /* 0x00100000f6147810 */ /* 0x000fc60007ffe0ff */
[----:B------:R-:W-:Y:S01]  /*1d170*/  STL.64 [R1+0xfb8], R24 ;  /* 0x000fb81801007387 */ /* 0x000fe20000100a00 */
[----:B------:R-:W-:-:S03]  /*1d180*/  IMAD.WIDE R16, R0, 0x4, R16 ;  /* 0x0000000400107825 */ /* 0x000fc600078e0210 */
[----:B------:R1:W-:Y:S01]  /*1d190*/  LDGSTS.E [R28+-0x44e00], [R24.64], !P3 ;  /* 0xbb200000181c7fae */ /* 0x0003e2000d921848 */
[C---:B--2---:R-:W-:Y:S02]  /*1d1a0*/  IADD3 R27, R246.reuse, 0x100000, RZ ;  /* 0x00100000f61b7810 */ /* 0x044fe40007ffe0ff */
[----:B------:R-:W-:Y:S01]  /*1d1b0*/  IADD3 R26, R246, 0x100000, RZ ;  /* 0x00100000f61a7810 */ /* 0x000fe20007ffe0ff */
[----:B------:R2:W-:Y:S01]  /*1d1c0*/  STL.64 [R1+0xfc8], R22 ;  /* 0x000fc81601007387 */ /* 0x0005e20000100a00 */
[----:B------:R-:W-:-:S03]  /*1d1d0*/  IMAD.WIDE R14, R0, 0x4, R14 ;  /* 0x00000004000e7825 */ /* 0x000fc600078e020e */
[----:B------:R2:W-:Y:S04]  /*1d1e0*/  LDGSTS.E [R27+-0x44c00], [R22.64], !P3 ;  /* 0xbb400000161b7fae */ /* 0x0005e8000d921848 */
[----:B------:R-:W-:Y:S04]  /*1d1f0*/  STL.64 [R1+0xfd8], R30 ;  /* 0x000fd81e01007387 */ /* 0x000fe80000100a00 */
[----:B------:R1:W-:Y:S04]  /*1d200*/  LDGSTS.E [R26+-0x44a00], [R30.64], !P3 ;  /* 0xbb6000001e1a7fae */ /* 0x0003e8000d921848 */
[----:B------:R1:W-:Y:S01]  /*1d210*/  STL.64 [R1+0x1018], R18 ;  /* 0x0010181201007387 */ /* 0x0003e20000100a00 */
[----:B--2---:R-:W-:-:S03]  /*1d220*/  IMAD.WIDE R22, R0, 0x4, R12 ;  /* 0x0000000400167825 */ /* 0x004fc600078e020c */
[----:B------:R1:W-:Y:S01]  /*1d230*/  LDGSTS.E [R20+-0x43000], [R18.64], !P4 ;  /* 0xbd00000012147fae */ /* 0x0003e2000e121848 */
[----:B------:R-:W-:-:S03]  /*1d240*/  IMAD.WIDE R10, R0, 0x4, R10 ;  /* 0x00000004000a7825 */ /* 0x000fc600078e020a */
[----:B------:R-:W-:Y:S01]  /*1d250*/  STL.64 [R1+0x1028], R16 ;  /* 0x0010281001007387 */ /* 0x000fe20000100a00 */
[----:B------:R-:W-:-:S03]  /*1d260*/  IMAD.WIDE R8, R0, 0x4, R8 ;  /* 0x0000000400087825 */ /* 0x000fc600078e0208 */
[----:B------:R2:W-:Y:S01]  /*1d270*/  LDGSTS.E [R20+-0x42e00], [R16.64], !P4 ;  /* 0xbd20000010147fae */ /* 0x0005e2000e121848 */
[----:B-1----:R-:W-:-:S03]  /*1d280*/  IADD3 R19, R246, 0x100000, RZ ;  /* 0x00100000f6137810 */ /* 0x002fc60007ffe0ff */
[----:B------:R1:W-:Y:S01]  /*1d290*/  STL.64 [R1+0x1038], R14 ;  /* 0x0010380e01007387 */ /* 0x0003e20000100a00 */
[----:B------:R-:W-:-:S03]  /*1d2a0*/  IMAD.WIDE R6, R0, 0x4, R6 ;  /* 0x0000000400067825 */ /* 0x000fc600078e0206 */
[----:B------:R1:W-:Y:S04]  /*1d2b0*/  LDGSTS.E [R19+-0x42c00], [R14.64], !P4 ;  /* 0xbd4000000e137fae */ /* 0x0003e8000e121848 */
[----:B------:R-:W-:Y:S04]  /*1d2c0*/  STL.64 [R1+0x1070], R22 ;  /* 0x0010701601007387 */ /* 0x000fe80000100a00 */
[----:B------:R2:W-:Y:S01]  /*1d2d0*/  STL.64 [R1+0x1600], R10 ;  /* 0x0016000a01007387 */ /* 0x0005e20000100a00 */
[----:B-1----:R-:W-:-:S03]  /*1d2e0*/  IMAD.WIDE R14, R0, 0x4, R2 ;  /* 0x00000004000e7825 */ /* 0x002fc600078e0202 */
[----:B------:R-:W-:Y:S04]  /*1d2f0*/  STL.64 [R1+0x1608], R8 ;  /* 0x0016080801007387 */ /* 0x000fe80000100a00 */
[----:B------:R1:W-:Y:S04]  /*1d300*/  STL.64 [R1+0x1610], R6 ;  /* 0x0016100601007387 */ /* 0x0003e80000100a00 */
[----:B------:R1:W-:Y:S04]  /*1d310*/  STL.64 [R1+0x1618], R14 ;  /* 0x0016180e01007387 */ /* 0x0003e80000100a00 */
[----:B------:R-:W3:Y:S04]  /*1d320*/  LDL.LU.64 R238, [R1+0x520] ;  /* 0x0005200001ee7983 */ /* 0x000ee80000300a00 */
[----:B------:R-:W3:Y:S04]  /*1d330*/  LDL.LU.64 R240, [R1+0x518] ;  /* 0x0005180001f07983 */ /* 0x000ee80000300a00 */
[----:B------:R-:W3:Y:S04]  /*1d340*/  LDL.LU.64 R242, [R1+0x510] ;  /* 0x0005100001f27983 */ /* 0x000ee80000300a00 */
[----:B------:R-:W3:Y:S04]  /*1d350*/  LDL.LU.64 R226, [R1+0x508] ;  /* 0x0005080001e27983 */ /* 0x000ee80000300a00 */
[----:B------:R-:W4:Y:S04]  /*1d360*/  LDL.LU.64 R232, [R1+0x500] ;  /* 0x0005000001e87983 */ /* 0x000f280000300a00 */
[----:B------:R-:W1:Y:S01]  /*1d370*/  S2R R234, SR_TID.X ;  /* 0x0000000000ea7919 */ /* 0x000e620000002100 */
[----:B------:R-:W-:-:S03]  /*1d380*/  IADD3 R99, R4, -0x17f, RZ ;  /* 0xfffffe8104637810 */ /* 0x000fc60007ffe0ff */
[----:B------:R-:W4:Y:S01]  /*1d390*/  LDL.LU.64 R220, [R1+0x4f8] ;  /* 0x0004f80001dc7983 */ /* 0x000f220000300a00 */
[----:B------:R-:W-:Y:S02]  /*1d3a0*/  ISETP.GE.U32.AND P1, PT, R99, 0x7ffffe02, PT ;  /* 0x7ffffe026300780c */ /* 0x000fe40003f26070 */
[----:B------:R-:W-:Y:S01]  /*1d3b0*/  IADD3 R91, R4, -0x104, RZ ;  /* 0xfffffefc045b7810 */ /* 0x000fe20007ffe0ff */
[----:B------:R-:W4:Y:S01]  /*1d3c0*/  LDL.LU.64 R230, [R1+0x4f0] ;  /* 0x0004f00001e67983 */ /* 0x000f220000300a00 */
[C---:B------:R-:W-:Y:S02]  /*1d3d0*/  IADD3 R18, R246.reuse, 0x100000, RZ ;  /* 0x00100000f6127810 */ /* 0x040fe40007ffe0ff */
[----:B------:R-:W-:Y:S01]  /*1d3e0*/  IADD3 R12, R246, 0x100000, RZ ;  /* 0x00100000f60c7810 */ /* 0x000fe20007ffe0ff */
[----:B------:R-:W4:Y:S01]  /*1d3f0*/  LDL.LU.64 R228, [R1+0x4e8] ;  /* 0x0004e80001e47983 */ /* 0x000f220000300a00 */
[----:B------:R-:W-:Y:S02]  /*1d400*/  ISETP.GE.U32.AND P2, PT, R91, 0x7ffffe7d, PT ;  /* 0x7ffffe7d5b00780c */ /* 0x000fe40003f46070 */
[C---:B------:R-:W-:Y:S01]  /*1d410*/  IADD3 R83, R4.reuse, -0x108, RZ ;  /* 0xfffffef804537810 */ /* 0x040fe20007ffe0ff */
[----:B------:R2:W-:Y:S01]  /*1d420*/  LDGSTS.E [R18+-0x42a00], [R22.64], !P4 ;  /* 0xbd60000016127fae */ /* 0x0005e2000e121848 */
[----:B------:R-:W-:-:S03]  /*1d430*/  IADD3 R75, R4, -0x10c, RZ ;  /* 0xfffffef4044b7810 */ /* 0x000fc60007ffe0ff */
[----:B------:R2:W-:Y:S01]  /*1d440*/  LDGSTS.E [R12+-0x41000], [R10.64], !P1 ;  /* 0xbf0000000a0c7fae */ /* 0x0005e2000c921848 */
[----:B-1----:R-:W-:-:S03]  /*1d450*/  LOP3.LUT R235, R234, 0x7f, RZ, 0xc0, !PT ;  /* 0x0000007feaeb7812 */ /* 0x002fc600078ec0ff */
[----:B------:R1:W-:Y:S02]  /*1d460*/  LDGSTS.E [R12+-0x40e00], [R8.64], !P1 ;  /* 0xbf200000080c7fae */ /* 0x0003e4000c921848 */
[----:B------:R-:W-:Y:S01]  /*1d470*/  IMAD.SHL.U32 R244, R235, 0x4, RZ ;  /* 0x00000004ebf47824 */ /* 0x000fe200078e00ff */
[----:B------:R-:W-:Y:S01]  /*1d480*/  ISETP.GE.U32.AND P6, PT, R83, 0x7ffffe79, PT ;  /* 0x7ffffe795300780c */ /* 0x000fe20003fc6070 */
[----:B------:R-:W-:Y:S01]  /*1d490*/  IMAD.WIDE R236, R0, 0x4, R236 ;  /* 0x0000000400ec7825 */ /* 0x000fe200078e02ec */
[----:B--2---:R-:W-:Y:S01]  /*1d4a0*/  IADD3 R11, R246, 0x100000, RZ ;  /* 0x00100000f60b7810 */ /* 0x004fe20007ffe0ff */
[----:B------:R-:W2:Y:S01]  /*1d4b0*/  LDL.LU.64 R224, [R1+0x4e0] ;  /* 0x0004e00001e07983 */ /* 0x000ea20000300a00 */
[----:B------:R-:W-:Y:S02]  /*1d4c0*/  LOP3.LUT R252, R244, 0x60, RZ, 0x3c, !PT ;  /* 0x00000060f4fc7812 */ /* 0x000fe400078e3cff */
[----:B------:R-:W-:Y:S01]  /*1d4d0*/  IADD3 R37, R4, -0x110, RZ ;  /* 0xfffffef004257810 */ /* 0x000fe20007ffe0ff */
[----:B------:R1:W-:Y:S01]  /*1d4e0*/  LDGSTS.E [R11+-0x40c00], [R6.64], !P1 ;  /* 0xbf400000060b7fae */ /* 0x0003e2000c921848 */
[----:B------:R-:W-:Y:S01]  /*1d4f0*/  IADD3 R10, R246, 0x100000, RZ ;  /* 0x00100000f60a7810 */ /* 0x000fe20007ffe0ff */
[----:B------:R-:W-:Y:S01]  /*1d500*/  IMAD.WIDE R146, R0, 0x4, R146 ;  /* 0x0000000400927825 */ /* 0x000fe200078e0292 */
[----:B------:R-:W-:Y:S01]  /*1d510*/  ISETP.GE.U32.AND P0, PT, R75, 0x7ffffe75, PT ;  /* 0x7ffffe754b00780c */ /* 0x000fe20003f06070 */
[----:B------:R-:W2:Y:S01]  /*1d520*/  LDL.LU.64 R216, [R1+0x4d8] ;  /* 0x0004d80001d87983 */ /* 0x000ea20000300a00 */
[----:B------:R-:W-:Y:S01]  /*1d530*/  IADD3 R2, R252, 0x100000, RZ ;  /* 0x00100000fc027810 */ /* 0x000fe20007ffe0ff */
[----:B------:R-:W-:Y:S01]  /*1d540*/  IMAD.WIDE R144, R0, 0x4, R144 ;  /* 0x0000000400907825 */ /* 0x000fe200078e0290 */
[----:B------:R-:W-:Y:S01]  /*1d550*/  ISETP.GE.U32.AND P5, PT, R37, 0x7ffffe71, PT ;  /* 0x7ffffe712500780c */ /* 0x000fe20003fa6070 */
[----:B------:R-:W2:Y:S01]  /*1d560*/  LDL.LU.64 R218, [R1+0x4d0] ;  /* 0x0004d00001da7983 */ /* 0x000ea20000300a00 */
[----:B------:R-:W-:Y:S01]  /*1d570*/  IADD3 R3, R252, 0x100000, RZ ;  /* 0x00100000fc037810 */ /* 0x000fe20007ffe0ff */
[----:B------:R-:W-:Y:S01]  /*1d580*/  IMAD.WIDE R142, R0, 0x4, R142 ;  /* 0x00000004008e7825 */ /* 0x000fe200078e028e */
[C---:B-1----:R-:W-:Y:S01]  /*1d590*/  IADD3 R7, R252.reuse, 0x100000, RZ ;  /* 0x00100000fc077810 */ /* 0x042fe20007ffe0ff */
[----:B------:R1:W-:Y:S01]  /*1d5a0*/  LDGSTS.E [R10+-0x40a00], [R14.64], !P1 ;  /* 0xbf6000000e0a7fae */ /* 0x0003e2000c921848 */
[----:B------:R-:W-:Y:S01]  /*1d5b0*/  IADD3 R6, R252, 0x100000, RZ ;  /* 0x00100000fc067810 */ /* 0x000fe20007ffe0ff */
[----:B------:R-:W-:Y:S01]  /*1d5c0*/  IMAD.WIDE R36, R0, 0x4, R248 ;  /* 0x0000000400247825 */ /* 0x000fe200078e02f8 */
[----:B------:R-:W-:Y:S01]  /*1d5d0*/  IADD3 R29, R4, -0x114, RZ ;  /* 0xfffffeec041d7810 */ /* 0x000fe20007ffe0ff */
[----:B------:R1:W-:Y:S02]  /*1d5e0*/  LDGSTS.E [R2+-0x7e800], [R236.64], !P2 ;  /* 0x81800000ec027fae */ /* 0x0003e4000d121848 */
[----:B------:R-:W-:-:S02]  /*1d5f0*/  IMAD.WIDE R140, R0, 0x4, R140 ;  /* 0x00000004008c7825 */ /* 0x000fc400078e028c */
[----:B------:R1:W-:Y:S02]  /*1d600*/  LDGSTS.E [R7+-0x7e600], [R146.64], !P2 ;  /* 0x81a0000092077fae */ /* 0x0003e4000d121848 */
[C---:B------:R-:W-:Y:S01]  /*1d610*/  IMAD.WIDE R138, R0.reuse, 0x4, R138 ;  /* 0x00000004008a7825 */ /* 0x040fe200078e028a */
[----:B------:R-:W-:Y:S01]  /*1d620*/  ISETP.GE.U32.AND P3, PT, R29, 0x7ffffe6d, PT ;  /* 0x7ffffe6d1d00780c */ /* 0x000fe20003f66070 */
[----:B------:R1:W-:Y:S02]  /*1d630*/  LDGSTS.E [R6+-0x7e400], [R144.64], !P2 ;  /* 0x81c0000090067fae */ /* 0x0003e4000d121848 */
[----:B------:R-:W-:Y:S01]  /*1d640*/  IMAD.WIDE R136, R0, 0x4, R136 ;  /* 0x0000000400887825 */ /* 0x000fe200078e0288 */
[----:B------:R-:W-:Y:S01]  /*1d650*/  IADD3 R21, R4, -0x118, RZ ;  /* 0xfffffee804157810 */ /* 0x000fe20007ffe0ff */
[----:B------:R1:W-:Y:S02]  /*1d660*/  LDGSTS.E [R3+-0x7e200], [R142.64], !P2 ;  /* 0x81e000008e037fae */ /* 0x0003e4000d121848 */
[----:B------:R-:W-:-:S02]  /*1d670*/  IMAD.WIDE R134, R0, 0x4, R134 ;  /* 0x0000000400867825 */ /* 0x000fc400078e0286 */
[----:B------:R1:W-:Y:S02]  /*1d680*/  LDGSTS.E [R2+-0x7c800], [R140.64], !P6 ;  /* 0x838000008c027fae */ /* 0x0003e4000f121848 */
[C---:B------:R-:W-:Y:S02]  /*1d690*/  IMAD.WIDE R132, R0.reuse, 0x4, R132 ;  /* 0x0000000400847825 */ /* 0x040fe400078e0284 */
        /* <DEDUP_REMOVED lines=14> */
[----:B------:R-:W-:-:S02]  /*1d780*/  IMAD.WIDE R60, R0, 0x4, R60 ;  /* 0x00000004003c7825 */ /* 0x000fc400078e023c */
[----:B------:R1:W-:Y:S02]  /*1d790*/  LDGSTS.E [R3+-0x7a200], [R66.64], !P0 ;  /* 0x85e0000042037fae */ /* 0x0003e4000c121848 */
[C---:B------:R-:W-:Y:S02]  /*1d7a0*/  IMAD.WIDE R58, R0.reuse, 0x4, R58 ;  /* 0x00000004003a7825 */ /* 0x040fe400078e023a */
[----:B------:R1:W-:Y:S02]  /*1d7b0*/  LDGSTS.E [R2+-0x78800], [R64.64], !P5 ;  /* 0x8780000040027fae */ /* 0x0003e4000e921848 */
[C---:B------:R-:W-:Y:S02]  /*1d7c0*/  IMAD.WIDE R56, R0.reuse, 0x4, R56 ;  /* 0x0000000400387825 */ /* 0x040fe400078e0238 */
        /* <DEDUP_REMOVED lines=16> */
[----:B------:R1:W-:Y:S04]  /*1d8d0*/  LDGSTS.E [R7+-0x74600], [R46.64], !P4 ;  /* 0x8ba000002e077fae */ /* 0x0003e8000e121848 */
[----:B------:R1:W-:Y:S04]  /*1d8e0*/  LDGSTS.E [R6+-0x74400], [R44.64], !P4 ;  /* 0x8bc000002c067fae */ /* 0x0003e8000e121848 */
[----:B------:R1:W-:Y:S04]  /*1d8f0*/  LDGSTS.E [R3+-0x74200], [R42.64], !P4 ;  /* 0x8be000002a037fae */ /* 0x0003e8000e121848 */
[----:B------:R1:W-:Y:S02]  /*1d900*/  LDGSTS.E [R2+-0x72800], [R40.64], !P1 ;  /* 0x8d80000028027fae */ /* 0x0003e4000c921848 */
[----:B-1----:R-:W-:-:S04]  /*1d910*/  IMAD.WIDE R2, R0, 0x4, R250 ;  /* 0x0000000400027825 */ /* 0x002fc800078e02fa */
[C---:B---3--:R-:W-:Y:S02]  /*1d920*/  IMAD.WIDE R248, R0.reuse, 0x4, R226 ;  /* 0x0000000400f87825 */ /* 0x048fe400078e02e2 */
[----:B------:R-:W3:Y:S02]  /*1d930*/  LDL.LU.64 R226, [R1+0x4c8] ;  /* 0x0004c80001e27983 */ /* 0x000ee40000300a00 */
[----:B----4-:R-:W-:Y:S02]  /*1d940*/  IMAD.WIDE R250, R0, 0x4, R232 ;  /* 0x0000000400fa7825 */ /* 0x010fe400078e02e8 */
[----:B------:R-:W4:Y:S01]  /*1d950*/  LDL.LU.64 R232, [R1+0x4c0] ;  /* 0x0004c00001e87983 */ /* 0x000f220000300a00 */
        /* <DEDUP_REMOVED lines=9> */
[----:B------:R-:W-:-:S03]  /*1d9f0*/  IMAD.WIDE R18, R0, 0x4, R220 ;  /* 0x0000000400127825 */ /* 0x000fc600078e02dc */
[----:B------:R-:W-:Y:S02]  /*1da00*/  ISETP.GE.U32.AND P3, PT, R8, 0x7ffffe51, PT ;  /* 0x7ffffe510800780c */ /* 0x000fe40003f66070 */
[----:B------:R-:W-:Y:S01]  /*1da10*/  IADD3 R8, R4, -0x134, RZ ;  /* 0xfffffecc04087810 */ /* 0x000fe20007ffe0ff */
[----:B------:R-:W-:Y:S01]  /*1da20*/  IMAD.WIDE R16, R0, 0x4, R230 ;  /* 0x0000000400107825 */ /* 0x000fe200078e02e6 */
[----:B------:R-:W-:Y:S02]  /*1da30*/  IADD3 R9, R252, 0x100000, RZ ;  /* 0x00100000fc097810 */ /* 0x000fe40007ffe0ff */
[----:B------:R-:W-:Y:S01]  /*1da40*/  ISETP.GE.U32.AND P4, PT, R8, 0x7ffffe4d, PT ;  /* 0x7ffffe4d0800780c */ /* 0x000fe20003f86070 */
[----:B------:R-:W-:Y:S01]  /*1da50*/  IMAD.WIDE R38, R0, 0x4, R38 ;  /* 0x0000000400267825 */ /* 0x000fe200078e0226 */
[----:B------:R-:W-:Y:S01]  /*1da60*/  IADD3 R8, R252, 0x100000, RZ ;  /* 0x00100000fc087810 */ /* 0x000fe20007ffe0ff */
[----:B------:R1:W-:Y:S02]  /*1da70*/  STL.64 [R1+0x4f8], R18 ;  /* 0x0004f81201007387 */ /* 0x0003e40000100a00 */
[----:B------:R-:W-:-:S02]  /*1da80*/  IMAD.WIDE R14, R0, 0x4, R228 ;  /* 0x00000004000e7825 */ /* 0x000fc400078e02e4 */
[----:B------:R1:W-:Y:S02]  /*1da90*/  STL.64 [R1+0x4f0], R16 ;  /* 0x0004f01001007387 */ /* 0x0003e40000100a00 */
[C---:B------:R-:W-:Y:S02]  /*1daa0*/  IMAD.WIDE R238, R0.reuse, 0x4, R238 ;  /* 0x0000000400ee7825 */ /* 0x040fe400078e02ee */
[----:B------:R1:W-:Y:S02]  /*1dab0*/  LDGSTS.E [R9+-0x72600], [R38.64], !P1 ;  /* 0x8da0000026097fae */ /* 0x0003e4000c921848 */
[C---:B------:R-:W-:Y:S02]  /*1dac0*/  IMAD.WIDE R240, R0.reuse, 0x4, R240 ;  /* 0x0000000400f07825 */ /* 0x040fe400078e02f0 */
[----:B------:R-:W4:Y:S02]  /*1dad0*/  LDL.LU.64 R220, [R1+0x4b8] ;  /* 0x0004b80001dc7983 */ /* 0x000f240000300a00 */
[----:B------:R-:W-:-:S02]  /*1dae0*/  IMAD.WIDE R242, R0, 0x4, R242 ;  /* 0x0000000400f27825 */ /* 0x000fc400078e02f2 */
[----:B------:R1:W-:Y:S04]  /*1daf0*/  LDGSTS.E [R8+-0x72400], [R36.64], !P1 ;  /* 0x8dc0000024087fae */ /* 0x0003e8000c921848 */
[----:B------:R3:W-:Y:S04]  /*1db00*/  STL.64 [R1+0x4e8], R14 ;  /* 0x0004e80e01007387 */ /* 0x0007e80000100a00 */
[----:B------:R1:W-:Y:S04]  /*1db10*/  LDGSTS.E [R7+-0x72200], [R2.64], !P1 ;  /* 0x8de0000002077fae */ /* 0x0003e8000c921848 */
[----:B------:R-:W4:Y:S04]  /*1db20*/  LDL.LU.64 R230, [R1+0x4b0] ;  /* 0x0004b00001e67983 */ /* 0x000f280000300a00 */
[----:B------:R1:W-:Y:S01]  /*1db30*/  LDGSTS.E [R6+-0x70800], [R238.64], !P2 ;  /* 0x8f800000ee067fae */ /* 0x0003e2000d121848 */
[----:B--2---:R-:W-:-:S03]  /*1db40*/  IMAD.WIDE R12, R0, 0x4, R224 ;  /* 0x00000004000c7825 */ /* 0x004fc600078e02e0 */
[----:B------:R2:W-:Y:S04]  /*1db50*/  LDGSTS.E [R9+-0x70600], [R240.64], !P2 ;  /* 0x8fa00000f0097fae */ /* 0x0005e8000d121848 */
[----:B------:R-:W2:Y:S04]  /*1db60*/  LDL.LU.64 R228, [R1+0x4a8] ;  /* 0x0004a80001e47983 */ /* 0x000ea80000300a00 */
[----:B------:R1:W-:Y:S04]  /*1db70*/  LDGSTS.E [R8+-0x70400], [R242.64], !P2 ;  /* 0x8fc00000f2087fae */ /* 0x0003e8000d121848 */
[----:B------:R1:W-:Y:S04]  /*1db80*/  LDGSTS.E [R7+-0x70200], [R248.64], !P2 ;  /* 0x8fe00000f8077fae */ /* 0x0003e8000d121848 */
[----:B------:R1:W-:Y:S04]  /*1db90*/  LDGSTS.E [R6+-0x6e800], [R250.64], !P6 ;  /* 0x91800000fa067fae */ /* 0x0003e8000f121848 */
[----:B------:R1:W-:Y:S04]  /*1dba0*/  LDGSTS.E [R9+-0x6e600], [R18.64], !P6 ;  /* 0x91a0000012097fae */ /* 0x0003e8000f121848 */
[----:B------:R1:W-:Y:S04]  /*1dbb0*/  LDGSTS.E [R8+-0x6e400], [R16.64], !P6 ;  /* 0x91c0000010087fae */ /* 0x0003e8000f121848 */
[----:B------:R3:W-:Y:S01]  /*1dbc0*/  LDGSTS.E [R7+-0x6e200], [R14.64], !P6 ;  /* 0x91e000000e077fae */ /* 0x0007e2000f121848 */
[----:B-1----:R-:W-:-:S03]  /*1dbd0*/  IMAD.WIDE R18, R0, 0x4, R216 ;  /* 0x0000000400127825 */ /* 0x002fc600078e02d8 */
[----:B------:R4:W-:Y:S01]  /*1dbe0*/  STL.64 [R1+0x508], R12 ;  /* 0x0005080c01007387 */ /* 0x0009e20000100a00 */
[----:B------:R-:W-:-:S03]  /*1dbf0*/  IMAD.WIDE R16, R0, 0x4, R218 ;  /* 0x0000000400107825 */ /* 0x000fc600078e02da */
[----:B------:R-:W2:Y:S04]  /*1dc00*/  LDL.LU.64 R224, [R1+0x4a0] ;  /* 0x0004a00001e07983 */ /* 0x000ea80000300a00 */
[----:B------:R1:W-:Y:S04]  /*1dc10*/  STL.64 [R1+0x510], R18 ;  /* 0x0005101201007387 */ /* 0x0003e80000100a00 */
[----:B------:R1:W-:Y:S04]  /*1dc20*/  STL.64 [R1+0x518], R16 ;  /* 0x0005181001007387 */ /* 0x0003e80000100a00 */
[----:B------:R-:W2:Y:S04]  /*1dc30*/  LDL.LU.64 R216, [R1+0x498] ;  /* 0x0004980001d87983 */ /* 0x000ea80000300a00 */
[----:B------:R4:W-:Y:S04]  /*1dc40*/  LDGSTS.E [R6+-0x6c800], [R12.64], !P0 ;  /* 0x938000000c067fae */ /* 0x0009e8000c121848 */
[----:B------:R1:W-:Y:S04]  /*1dc50*/  LDGSTS.E [R9+-0x6c600], [R18.64], !P0 ;  /* 0x93a0000012097fae */ /* 0x0003e8000c121848 */
[----:B------:R1:W-:Y:S01]  /*1dc60*/  LDGSTS.E [R8+-0x6c400], [R16.64], !P0 ;  /* 0x93c0000010087fae */ /* 0x0003e2000c121848 */
[----:B---3--:R-:W-:-:S05]  /*1dc70*/  IMAD.WIDE R14, R0, 0x4, R226 ;  /* 0x00000004000e7825 */ /* 0x008fca00078e02e2 */
[----:B------:R2:W-:Y:S04]  /*1dc80*/  STL.64 [R1+0x520], R14 ;  /* 0x0005200e01007387 */ /* 0x0005e80000100a00 */
[----:B------:R-:W3:Y:S04]  /*1dc90*/  LDL.LU.64 R218, [R1+0x490] ;  /* 0x0004900001da7983 */ /* 0x000ee80000300a00 */
[----:B------:R-:W3:Y:S01]  /*1dca0*/  LDL.LU.64 R226, [R1+0x488] ;  /* 0x0004880001e27983 */ /* 0x000ee20000300a00 */
[----:B----4-:R-:W-:-:S03]  /*1dcb0*/  IMAD.WIDE R12, R0, 0x4, R232 ;  /* 0x00000004000c7825 */ /* 0x010fc600078e02e8 */
[----:B------:R2:W-:Y:S04]  /*1dcc0*/  LDGSTS.E [R7+-0x6c200], [R14.64], !P0 ;  /* 0x93e000000e077fae */ /* 0x0005e8000c121848 */
[----:B------:R4:W-:Y:S04]  /*1dcd0*/  STL.64 [R1+0x650], R12 ;  /* 0x0006500c01007387 */ /* 0x0009e80000100a00 */
[----:B------:R-:W3:Y:S04]  /*1dce0*/  LDL.LU.64 R232, [R1+0x480] ;  /* 0x0004800001e87983 */ /* 0x000ee80000300a00 */
[----:B------:R4:W-:Y:S01]  /*1dcf0*/  LDGSTS.E [R6+-0x6a800], [R12.64], !P5 ;  /* 0x958000000c067fae */ /* 0x0009e2000e921848 */
[----:B-1----:R-:W-:-:S05]  /*1dd00*/  IMAD.WIDE R18, R0, 0x4, R220 ;  /* 0x0000000400127825 */ /* 0x002fca00078e02dc */
[----:B------:R1:W-:Y:S04]  /*1dd10*/  STL.64 [R1+0x670], R18 ;  /* 0x0006701201007387 */ /* 0x0003e80000100a00 */
[----:B------:R1:W-:Y:S01]  /*1dd20*/  LDGSTS.E [R9+-0x6a600], [R18.64], !P5 ;  /* 0x95a0000012097fae */ /* 0x0003e2000e921848 */
[----:B------:R-:W-:-:S05]  /*1dd30*/  IMAD.WIDE R16, R0, 0x4, R230 ;  /* 0x0000000400107825 */ /* 0x000fca00078e02e6 */
[----:B------:R3:W-:Y:S04]  /*1dd40*/  STL.64 [R1+0x680], R16 ;  /* 0x0006801001007387 */ /* 0x0007e80000100a00 */
[----:B------:R-:W3:Y:S01]  /*1dd50*/  LDL.LU.64 R220, [R1+0x478] ;  /* 0x0004780001dc7983 */ /* 0x000ee20000300a00 */
[----:B--2---:R-:W-:-:S03]  /*1dd60*/  IMAD.WIDE R14, R0, 0x4, R228 ;  /* 0x00000004000e7825 */ /* 0x004fc600078e02e4 */
[----:B------:R3:W-:Y:S04]  /*1dd70*/  LDGSTS.E [R8+-0x6a400], [R16.64], !P5 ;  /* 0x95c0000010087fae */ /* 0x0007e8000e921848 */
[----:B------:R2:W-:Y:S04]  /*1dd80*/  STL.64 [R1+0x690], R14 ;  /* 0x0006900e01007387 */ /* 0x0005e80000100a00 */
[----:B------:R-:W3:Y:S04]  /*1dd90*/  LDL.LU.64 R230, [R1+0x470] ;  /* 0x0004700001e67983 */ /* 0x000ee80000300a00 */
[----:B------:R-:W3:Y:S04]  /*1dda0*/  LDL.LU.64 R228, [R1+0x468] ;  /* 0x0004680001e47983 */ /* 0x000ee80000300a00 */
[----:B------:R2:W-:Y:S01]  /*1ddb0*/  LDGSTS.E [R7+-0x6a200], [R14.64], !P5 ;  /* 0x95e000000e077fae */ /* 0x0005e2000e921848 */
[----:B----4-:R-:W-:-:S05]  /*1ddc0*/  IMAD.WIDE R12, R0, 0x4, R224 ;  /* 0x00000004000c7825 */ /* 0x010fca00078e02e0 */
[----:B------:R4:W-:Y:S04]  /*1ddd0*/  STL.64 [R1+0x748], R12 ;  /* 0x0007480c01007387 */ /* 0x0009e80000100a00 */
[----:B------:R-:W3:Y:S01]  /*1dde0*/  LDL.LU.64 R224, [R1+0x460] ;  /* 0x0004600001e07983 */ /* 0x000ee20000300a00 */
[----:B-1----:R-:W-:-:S03]  /*1ddf0*/  IMAD.WIDE R18, R0, 0x4, R216 ;  /* 0x0000000400127825 */ /* 0x002fc600078e02d8 */
[----:B------:R4:W-:Y:S04]  /*1de00*/  LDGSTS.E [R6+-0x68800], [R12.64], !P3 ;  /* 0x978000000c067fae */ /* 0x0009e8000d921848 */
[----:B------:R1:W-:Y:S04]  /*1de10*/  STL.64 [R1+0x758], R18 ;  /* 0x0007581201007387 */ /* 0x0003e80000100a00 */
[----:B------:R1:W-:Y:S01]  /*1de20*/  LDGSTS.E [R9+-0x68600], [R18.64], !P3 ;  /* 0x97a0000012097fae */ /* 0x0003e2000d921848 */
[----:B---3--:R-:W-:-:S04]  /*1de30*/  IMAD.WIDE R16, R0, 0x4, R218 ;  /* 0x0000000400107825 */ /* 0x008fc800078e02da */
[C---:B--2---:R-:W-:Y:S01]  /*1de40*/  IMAD.WIDE R14, R0.reuse, 0x4, R226 ;  /* 0x00000004000e7825 */ /* 0x044fe200078e02e2 */
[----:B------:R2:W-:Y:S04]  /*1de50*/  STL.64 [R1+0x768], R16 ;  /* 0x0007681001007387 */ /* 0x0005e80000100a00 */
[----:B------:R-:W3:Y:S04]  /*1de60*/  LDL.LU.64 R216, [R1+0x458] ;  /* 0x0004580001d87983 */ /* 0x000ee80000300a00 */
[----:B------:R1:W-:Y:S04]  /*1de70*/  STL.64 [R1+0x778], R14 ;  /* 0x0007780e01007387 */ /* 0x0003e80000100a00 */
[----:B------:R-:W3:Y:S04]  /*1de80*/  LDL.LU.64 R218, [R1+0x450] ;  /* 0x0004500001da7983 */ /* 0x000ee80000300a00 */
[----:B------:R-:W3:Y:S01]  /*1de90*/  LDL.LU.64 R226, [R1+0x448] ;  /* 0x0004480001e27983 */ /* 0x000ee20000300a00 */
[----:B----4-:R-:W-:-:S03]  /*1dea0*/  IMAD.WIDE R12, R0, 0x4, R232 ;  /* 0x00000004000c7825 */ /* 0x010fc600078e02e8 */
[----:B------:R2:W-:Y:S04]  /*1deb0*/  LDGSTS.E [R8+-0x68400], [R16.64], !P3 ;  /* 0x97c0000010087fae */ /* 0x0005e8000d921848 */
[----:B------:R4:W-:Y:S04]  /*1dec0*/  STL.64 [R1+0x7b0], R12 ;  /* 0x0007b00c01007387 */ /* 0x0009e80000100a00 */
[----:B------:R-:W3:Y:S04]  /*1ded0*/  LDL.LU.64 R232, [R1+0x440] ;  /* 0x0004400001e87983 */ /* 0x000ee80000300a00 */
[----:B------:R1:W-:Y:S04]  /*1dee0*/  LDGSTS.E [R7+-0x68200], [R14.64], !P3 ;  /* 0x97e000000e077fae */ /* 0x0003e8000d921848 */
[----:B------:R4:W-:Y:S01]  /*1def0*/  LDGSTS.E [R6+-0x66800], [R12.64], !P4 ;  /* 0x998000000c067fae */ /* 0x0009e2000e121848 */
[----:B------:R-:W-:Y:S01]  /*1df00*/  IADD3 R10, R4, -0x138, RZ ;  /* 0xfffffec8040a7810 */ /* 0x000fe20007ffe0ff */
[----:B-1----:R-:W-:-:S05]  /*1df10*/  IMAD.WIDE R18, R0, 0x4, R220 ;  /* 0x0000000400127825 */ /* 0x002fca00078e02dc */
[----:B------:R3:W-:Y:S04]  /*1df20*/  STL.64 [R1+0x7b8], R18 ;  /* 0x0007b81201007387 */ /* 0x0007e80000100a00 */
[----:B------:R3:W-:Y:S01]  /*1df30*/  LDGSTS.E [R9+-0x66600], [R18.64], !P4 ;  /* 0x99a0000012097fae */ /* 0x0007e2000e121848 */
[----:B--2---:R-:W-:-:S04]  /*1df40*/  IMAD.WIDE R16, R0, 0x4, R230 ;  /* 0x0000000400107825 */ /* 0x004fc800078e02e6 */
[C---:B------:R-:W-:Y:S01]  /*1df50*/  IMAD.WIDE R14, R0.reuse, 0x4, R228 ;  /* 0x00000004000e7825 */ /* 0x040fe200078e02e4 */
[----:B------:R1:W-:Y:S04]  /*1df60*/  STL.64 [R1+0x7c0], R16 ;  /* 0x0007c01001007387 */ /* 0x0003e80000100a00 */
[----:B------:R-:W2:Y:S04]  /*1df70*/  LDL.LU.64 R220, [R1+0x438] ;  /* 0x0004380001dc7983 */ /* 0x000ea80000300a00 */
[----:B------:R1:W-:Y:S04]  /*1df80*/  STL.64 [R1+0x7c8], R14 ;  /* 0x0007c80e01007387 */ /* 0x0003e80000100a00 */
[----:B------:R-:W2:Y:S04]  /*1df90*/  LDL.LU.64 R230, [R1+0x430] ;  /* 0x0004300001e67983 */ /* 0x000ea80000300a00 */
[----:B------:R-:W2:Y:S04]  /*1dfa0*/  LDL.LU.64 R228, [R1+0x428] ;  /* 0x0004280001e47983 */ /* 0x000ea80000300a00 */
[----:B------:R1:W-:Y:S04]  /*1dfb0*/  LDGSTS.E [R8+-0x66400], [R16.64], !P4 ;  /* 0x99c0000010087fae */ /* 0x0003e8000e121848 */
[----:B------:R1:W-:Y:S01]  /*1dfc0*/  LDGSTS.E [R7+-0x66200], [R14.64], !P4 ;  /* 0x99e000000e077fae */ /* 0x0003e2000e121848 */
[----:B----4-:R-:W-:-:S05]  /*1dfd0*/  IMAD.WIDE R12, R0, 0x4, R224 ;  /* 0x00000004000c7825 */ /* 0x010fca00078e02e0 */
[----:B------:R4:W-:Y:S04]  /*1dfe0*/  STL.64 [R1+0x7f0], R12 ;  /* 0x0007f00c01007387 */ /* 0x0009e80000100a00 */
[----:B------:R-:W2:Y:S01]  /*1dff0*/  LDL.LU.64 R224, [R1+0x420] ;  /* 0x0004200001e07983 */ /* 0x000ea20000300a00 */
[----:B------:R-:W-:-:S13]  /*1e000*/  ISETP.GE.U32.AND P1, PT, R10, 0x7ffffe49, PT ;  /* 0x7ffffe490a00780c */ /* 0x000fda0003f26070 */
[----:B------:R4:W-:Y:S01]  /*1e010*/  LDGSTS.E [R6+-0x64800], [R12.64], !P1 ;  /* 0x9b8000000c067fae */ /* 0x0009e2000c921848 */
[----:B---3--:R-:W-:-:S04]  /*1e020*/  IMAD.WIDE R18, R0, 0x4, R216 ;  /* 0x0000000400127825 */ /* 0x008fc800078e02d8 */
[C---:B-1----:R-:W-:Y:S01]  /*1e030*/  IMAD.WIDE R16, R0.reuse, 0x4, R218 ;  /* 0x0000000400107825 */ /* 0x042fe200078e02da */
[----:B------:R2:W-:Y:S03]  /*1e040*/  STL.64 [R1+0x800], R18 ;  /* 0x0008001201007387 */ /* 0x0005e60000100a00 */
[C---:B------:R-:W-:Y:S01]  /*1e050*/  IMAD.WIDE R14, R0.reuse, 0x4, R226 ;  /* 0x00000004000e7825 */ /* 0x040fe200078e02e2 */
[----:B------:R1:W-:Y:S04]  /*1e060*/  STL.64 [R1+0x810], R16 ;  /* 0x0008101001007387 */ /* 0x0003e80000100a00 */
[----:B------:R-:W3:Y:S04]  /*1e070*/  LDL.LU.64 R216, [R1+0x418] ;  /* 0x0004180001d87983 */ /* 0x000ee80000300a00 */
[----:B------:R1:W-:Y:S04]  /*1e080*/  STL.64 [R1+0x820], R14 ;  /* 0x0008200e01007387 */ /* 0x0003e80000100a00 */
[----:B------:R-:W3:Y:S04]  /*1e090*/  LDL.LU.64 R218, [R1+0x410] ;  /* 0x0004100001da7983 */ /* 0x000ee80000300a00 */
[----:B------:R-:W3:Y:S01]  /*1e0a0*/  LDL.LU.64 R226, [R1+0x408] ;  /* 0x0004080001e27983 */ /* 0x000ee20000300a00 */
[----:B----4-:R-:W-:Y:S01]  /*1e0b0*/  IMAD.WIDE R12, R0, 0x4, R232 ;  /* 0x00000004000c7825 */ /* 0x010fe200078e02e8 */
[----:B------:R-:W-:-:S02]  /*1e0c0*/  IADD3 R10, R4, -0x13c, RZ ;  /* 0xfffffec4040a7810 */ /* 0x000fc40007ffe0ff */
[----:B------:R2:W-:Y:S04]  /*1e0d0*/  LDGSTS.E [R9+-0x64600], [R18.64], !P1 ;  /* 0x9ba0000012097fae */ /* 0x0005e8000c921848 */
[----:B------:R4:W-:Y:S04]  /*1e0e0*/  STL.64 [R1+0x870], R12 ;  /* 0x0008700c01007387 */ /* 0x0009e80000100a00 */
[----:B------:R-:W3:Y:S01]  /*1e0f0*/  LDL.LU.64 R232, [R1+0x400] ;  /* 0x0004000001e87983 */ /* 0x000ee20000300a00 */
[----:B------:R-:W-:-:S03]  /*1e100*/  ISETP.GE.U32.AND P2, PT, R10, 0x7ffffe45, PT ;  /* 0x7ffffe450a00780c */ /* 0x000fc60003f46070 */
[----:B------:R1:W-:Y:S04]  /*1e110*/  LDGSTS.E [R8+-0x64400], [R16.64], !P1 ;  /* 0x9bc0000010087fae */ /* 0x0003e8000c921848 */
[----:B------:R1:W-:Y:S06]  /*1e120*/  LDGSTS.E [R7+-0x64200], [R14.64], !P1 ;  /* 0x9be000000e077fae */ /* 0x0003ec000c921848 */
[----:B------:R4:W-:Y:S01]  /*1e130*/  LDGSTS.E [R6+-0x62800], [R12.64], !P2 ;  /* 0x9d8000000c067fae */ /* 0x0009e2000d121848 */
[----:B------:R-:W-:Y:S01]  /*1e140*/  IADD3 R10, R4, -0x140, RZ ;  /* 0xfffffec0040a7810 */ /* 0x000fe20007ffe0ff */
[----:B--2---:R-:W-:-:S04]  /*1e150*/  IMAD.WIDE R18, R0, 0x4, R220 ;  /* 0x0000000400127825 */ /* 0x004fc800078e02dc */
[C---:B-1----:R-:W-:Y:S01]  /*1e160*/  IMAD.WIDE R16, R0.reuse, 0x4, R230 ;  /* 0x0000000400107825 */ /* 0x042fe200078e02e6 */
[----:B------:R3:W-:Y:S03]  /*1e170*/  STL.64 [R1+0x908], R18 ;  /* 0x0009081201007387 */ /* 0x0007e60000100a00 */
[C---:B------:R-:W-:Y:S01]  /*1e180*/  IMAD.WIDE R14, R0.reuse, 0x4, R228 ;  /* 0x00000004000e7825 */ /* 0x040fe200078e02e4 */
[----:B------:R1:W-:Y:S04]  /*1e190*/  STL.64 [R1+0x918], R16 ;  /* 0x0009181001007387 */ /* 0x0003e80000100a00 */
[----:B------:R-:W2:Y:S04]  /*1e1a0*/  LDL.LU.64 R220, [R1+0x3f8] ;  /* 0x0003f80001dc7983 */ /* 0x000ea80000300a00 */
[----:B------:R1:W-:Y:S04]  /*1e1b0*/  STL.64 [R1+0x920], R14 ;  /* 0x0009200e01007387 */ /* 0x0003e80000100a00 */
[----:B------:R-:W2:Y:S04]  /*1e1c0*/  LDL.LU.64 R230, [R1+0x3f0] ;  /* 0x0003f00001e67983 */ /* 0x000ea80000300a00 */
[----:B------:R-:W2:Y:S01]  /*1e1d0*/  LDL.LU.64 R228, [R1+0x3e8] ;  /* 0x0003e80001e47983 */ /* 0x000ea20000300a00 */
[----:B----4-:R-:W-:-:S03]  /*1e1e0*/  IMAD.WIDE R12, R0, 0x4, R224 ;  /* 0x00000004000c7825 */ /* 0x010fc600078e02e0 */
[----:B------:R3:W-:Y:S04]  /*1e1f0*/  LDGSTS.E [R9+-0x62600], [R18.64], !P2 ;  /* 0x9da0000012097fae */ /* 0x0007e8000d121848 */
[----:B------:R1:W-:Y:S04]  /*1e200*/  LDGSTS.E [R8+-0x62400], [R16.64], !P2 ;  /* 0x9dc0000010087fae */ /* 0x0003e8000d121848 */
[----:B------:R4:W-:Y:S04]  /*1e210*/  LDGSTS.E [R7+-0x62200], [R14.64], !P2 ;  /* 0x9de000000e077fae */ /* 0x0009e8000d121848 */
[----:B------:R1:W-:Y:S04]  /*1e220*/  STL.64 [R1+0x980], R12 ;  /* 0x0009800c01007387 */ /* 0x0003e80000100a00 */
[----:B------:R-:W2:Y:S01]  /*1e230*/  LDL.LU.64 R224, [R1+0x3e0] ;  /* 0x0003e00001e07983 */ /* 0x000ea20000300a00 */
[----:B------:R-:W-:-:S13]  /*1e240*/  ISETP.GE.U32.AND P6, PT, R10, 0x7ffffe41, PT ;  /* 0x7ffffe410a00780c */ /* 0x000fda0003fc6070 */
[----:B------:R1:W-:Y:S01]  /*1e250*/  LDGSTS.E [R6+-0x60800], [R12.64], !P6 ;  /* 0x9f8000000c067fae */ /* 0x0003e2000f121848 */
[----:B---3--:R-:W-:-:S04]  /*1e260*/  IMAD.WIDE R18, R0, 0x4, R216 ;  /* 0x0000000400127825 */ /* 0x008fc800078e02d8 */
[C---:B-1----:R-:W-:Y:S01]  /*1e270*/  IMAD.WIDE R16, R0.reuse, 0x4, R218 ;  /* 0x0000000400107825 */ /* 0x042fe200078e02da */
[----:B------:R2:W-:Y:S03]  /*1e280*/  STL.64 [R1+0x988], R18 ;  /* 0x0009881201007387 */ /* 0x0005e60000100a00 */
[C---:B----4-:R-:W-:Y:S01]  /*1e290*/  IMAD.WIDE R14, R0.reuse, 0x4, R226 ;  /* 0x00000004000e7825 */ /* 0x050fe200078e02e2 */
[----:B------:R1:W-:Y:S04]  /*1e2a0*/  STL.64 [R1+0x990], R16 ;  /* 0x0009901001007387 */ /* 0x0003e80000100a00 */
[----:B------:R-:W3:Y:S04]  /*1e2b0*/  LDL.LU.64 R216, [R1+0x3d8] ;  /* 0x0003d80001d87983 */ /* 0x000ee80000300a00 */
[----:B------:R4:W-:Y:S04]  /*1e2c0*/  STL.64 [R1+0x998], R14 ;  /* 0x0009980e01007387 */ /* 0x0009e80000100a00 */
[----:B------:R-:W3:Y:S04]  /*1e2d0*/  LDL.LU.64 R218, [R1+0x3d0] ;  /* 0x0003d00001da7983 */ /* 0x000ee80000300a00 */
[----:B------:R-:W3:Y:S01]  /*1e2e0*/  LDL.LU.64 R226, [R1+0x3c8] ;  /* 0x0003c80001e27983 */ /* 0x000ee20000300a00 */
[----:B------:R-:W-:Y:S01]  /*1e2f0*/  IMAD.WIDE R12, R0, 0x4, R232 ;  /* 0x00000004000c7825 */ /* 0x000fe200078e02e8 */
        /* <DEDUP_REMOVED lines=12> */
[C---:B----4-:R-:W-:Y:S01]  /*1e3c0*/  IMAD.WIDE R14, R0.reuse, 0x4, R228 ;  /* 0x00000004000e7825 */ /* 0x050fe200078e02e4 */
[----:B------:R1:W-:Y:S04]  /*1e3d0*/  STL.64 [R1+0xa08], R16 ;  /* 0x000a081001007387 */ /* 0x0003e80000100a00 */
[----:B------:R-:W2:Y:S04]  /*1e3e0*/  LDL.LU.64 R220, [R1+0x3b8] ;  /* 0x0003b80001dc7983 */ /* 0x000ea80000300a00 */
[----:B------:R4:W-:Y:S04]  /*1e3f0*/  STL.64 [R1+0xa10], R14 ;  /* 0x000a100e01007387 */ /* 0x0009e80000100a00 */
[----:B------:R-:W2:Y:S04]  /*1e400*/  LDL.LU.64 R230, [R1+0x3b0] ;  /* 0x0003b00001e67983 */ /* 0x000ea80000300a00 */
[----:B------:R-:W2:Y:S01]  /*1e410*/  LDL.LU.64 R228, [R1+0x3a8] ;  /* 0x0003a80001e47983 */ /* 0x000ea20000300a00 */
[----:B------:R-:W-:-:S03]  /*1e420*/  IMAD.WIDE R12, R0, 0x4, R224 ;  /* 0x00000004000c7825 */ /* 0x000fc600078e02e0 */
[----:B------:R3:W-:Y:S04]  /*1e430*/  LDGSTS.E [R9+-0x5e600], [R18.64], !P0 ;  /* 0xa1a0000012097fae */ /* 0x0007e8000c121848 */
[----:B------:R1:W-:Y:S04]  /*1e440*/  LDGSTS.E [R8+-0x5e400], [R16.64], !P0 ;  /* 0xa1c0000010087fae */ /* 0x0003e8000c121848 */
[----:B------:R1:W-:Y:S04]  /*1e450*/  STL.64 [R1+0xa40], R12 ;  /* 0x000a400c01007387 */ /* 0x0003e80000100a00 */
[----:B------:R4:W-:Y:S04]  /*1e460*/  LDGSTS.E [R7+-0x5e200], [R14.64], !P0 ;  /* 0xa1e000000e077fae */ /* 0x0009e8000c121848 */
        /* <DEDUP_REMOVED lines=21> */
[----:B------:R-:W-:-:S04]  /*1e5c0*/  IADD3 R10, R4, -0x150, RZ ;  /* 0xfffffeb0040a7810 */ /* 0x000fc80007ffe0ff */
[----:B------:R-:W-:Y:S01]  /*1e5d0*/  ISETP.GE.U32.AND P4, PT, R10, 0x7ffffe31, PT ;  /* 0x7ffffe310a00780c */ /* 0x000fe20003f86070 */
        /* <DEDUP_REMOVED lines=11> */
[----:B------:R1:W-:Y:S04]  /*1e690*/  STL.64 [R1+0xb18], R12 ;  /* 0x000b180c01007387 */ /* 0x0003e80000100a00 */
[----:B------:R1:W-:Y:S04]  /*1e6a0*/  LDGSTS.E [R8+-0x5a400], [R16.64], !P3 ;  /* 0xa5c0000010087fae */ /* 0x0003e8000d921848 */
[----:B------:R-:W2:Y:S04]  /*1e6b0*/  LDL.LU.64 R224, [R1+0x358] ;  /* 0x0003580001e07983 */ /* 0x000ea80000300a00 */
[----:B------:R4:W-:Y:S04]  /*1e6c0*/  LDGSTS.E [R7+-0x5a200], [R14.64], !P3 ;  /* 0xa5e000000e077fae */ /* 0x0009e8000d921848 */
        /* <DEDUP_REMOVED lines=21> */
[C---:B--2---:R-:W-:Y:S02]  /*1e820*/  IMAD.WIDE R18, R0.reuse, 0x4, R220 ;  /* 0x0000000400127825 */ /* 0x044fe400078e02dc */
[----:B------:R-:W2:Y:S02]  /*1e830*/  LDL.LU.64 R220, [R1+0x330] ;  /* 0x0003300001dc7983 */ /* 0x000ea40000300a00 */
[C---:B-1----:R-:W-:Y:S02]  /*1e840*/  IMAD.WIDE R16, R0.reuse, 0x4, R230 ;  /* 0x0000000400107825 */ /* 0x042fe400078e02e6 */
[----:B------:R3:W-:Y:S02]  /*1e850*/  STL.64 [R1+0x370], R18 ;  /* 0x0003701201007387 */ /* 0x0007e40000100a00 */
[C---:B----4-:R-:W-:Y:S02]  /*1e860*/  IMAD.WIDE R14, R0.reuse, 0x4, R228 ;  /* 0x00000004000e7825 */ /* 0x050fe400078e02e4 */
[----:B------:R-:W4:Y:S04]  /*1e870*/  LDL.LU.64 R230, [R1+0x328] ;  /* 0x0003280001e67983 */ /* 0x000f280000300a00 */
[----:B------:R1:W-:Y:S04]  /*1e880*/  STL.64 [R1+0x368], R16 ;  /* 0x0003681001007387 */ /* 0x0003e80000100a00 */
[----:B------:R-:W4:Y:S04]  /*1e890*/  LDL.LU.64 R228, [R1+0x320] ;  /* 0x0003200001e47983 */ /* 0x000f280000300a00 */
[----:B------:R1:W-:Y:S01]  /*1e8a0*/  STL.64 [R1+0x360], R14 ;  /* 0x0003600e01007387 */ /* 0x0003e20000100a00 */
[----:B------:R-:W-:-:S03]  /*1e8b0*/  IMAD.WIDE R12, R0, 0x4, R224 ;  /* 0x00000004000c7825 */ /* 0x000fc600078e02e0 */
[----:B------:R3:W-:Y:S04]  /*1e8c0*/  LDGSTS.E [R9+-0x56600], [R18.64], !P1 ;  /* 0xa9a0000012097fae */ /* 0x0007e8000c921848 */
[----:B------:R-:W4:Y:S04]  /*1e8d0*/  LDL.LU.64 R224, [R1+0x318] ;  /* 0x0003180001e07983 */ /* 0x000f280000300a00 */
[----:B------:R1:W-:Y:S04]  /*1e8e0*/  LDGSTS.E [R8+-0x56400], [R16.64], !P1 ;  /* 0xa9c0000010087fae */ /* 0x0003e8000c921848 */
[----:B------:R1:W-:Y:S04]  /*1e8f0*/  STL.64 [R1+0x358], R12 ;  /* 0x0003580c01007387 */ /* 0x0003e80000100a00 */
[----:B------:R1:W-:Y:S04]  /*1e900*/  LDGSTS.E [R7+-0x56200], [R14.64], !P1 ;  /* 0xa9e000000e077fae */ /* 0x0003e8000c921848 */
[----:B------:R1:W-:Y:S01]  /*1e910*/  LDGSTS.E [R6+-0x54800], [R12.64], !P2 ;  /* 0xab8000000c067fae */ /* 0x0003e2000d121848 */
[----:B---3--:R-:W-:-:S03]  /*1e920*/  IMAD.WIDE R18, R0, 0x4, R216 ;  /* 0x0000000400127825 */ /* 0x008fc600078e02d8 */
[----:B------:R-:W3:Y:S01]  /*1e930*/  LDL.LU.64 R216, [R1+0x310] ;  /* 0x0003100001d87983 */ /* 0x000ee20000300a00 */
[----:B-1----:R-:W-:-:S03]  /*1e940*/  IMAD.WIDE R16, R0, 0x4, R218 ;  /* 0x0000000400107825 */ /* 0x002fc600078e02da */
[----:B------:R-:W-:Y:S01]  /*1e950*/  STL.64 [R1+0x350], R18 ;  /* 0x0003501201007387 */ /* 0x000fe20000100a00 */
[----:B------:R-:W-:-:S03]  /*1e960*/  IMAD.WIDE R14, R0, 0x4, R226 ;  /* 0x00000004000e7825 */ /* 0x000fc600078e02e2 */
[----:B------:R-:W3:Y:S04]  /*1e970*/  LDL.LU.64 R218, [R1+0x308] ;  /* 0x0003080001da7983 */ /* 0x000ee80000300a00 */
[----:B------:R2:W-:Y:S04]  /*1e980*/  STL.64 [R1+0x348], R16 ;  /* 0x0003481001007387 */ /* 0x0005e80000100a00 */
[----:B------:R-:W3:Y:S01]  /*1e990*/  LDL.LU.64 R226, [R1+0x300] ;  /* 0x0003000001e27983 */ /* 0x000ee20000300a00 */
[----:B------:R-:W-:-:S03]  /*1e9a0*/  IMAD.WIDE R12, R0, 0x4, R232 ;  /* 0x00000004000c7825 */ /* 0x000fc600078e02e8 */
[----:B------:R4:W-:Y:S04]  /*1e9b0*/  STL.64 [R1+0x340], R14 ;  /* 0x0003400e01007387 */ /* 0x0009e80000100a00 */
[----:B------:R-:W3:Y:S01]  /*1e9c0*/  LDL.LU.64 R232, [R1+0x2f8] ;  /* 0x0002f80001e87983 */ /* 0x000ee20000300a00 */
[----:B------:R-:W-:-:S03]  /*1e9d0*/  IADD3 R10, R4, -0x15c, RZ ;  /* 0xfffffea4040a7810 */ /* 0x000fc60007ffe0ff */
[----:B------:R3:W-:Y:S01]  /*1e9e0*/  LDGSTS.E [R9+-0x54600], [R18.64], !P2 ;  /* 0xaba0000012097fae */ /* 0x0007e2000d121848 */
[----:B------:R-:W-:Y:S02]  /*1e9f0*/  ISETP.GE.U32.AND P6, PT, R10, 0x7ffffe25, PT ;  /* 0x7ffffe250a00780c */ /* 0x000fe40003fc6070 */
[----:B------:R-:W-:Y:S01]  /*1ea00*/  IADD3 R10, R4, -0x160, RZ ;  /* 0xfffffea0040a7810 */ /* 0x000fe20007ffe0ff */
[----:B------:R2:W-:Y:S03]  /*1ea10*/  LDGSTS.E [R8+-0x54400], [R16.64], !P2 ;  /* 0xabc0000010087fae */ /* 0x0005e6000d121848 */
[----:B------:R-:W-:Y:S01]  /*1ea20*/  ISETP.GE.U32.AND P0, PT, R10, 0x7ffffe21, PT ;  /* 0x7ffffe210a00780c */ /* 0x000fe20003f06070 */
[----:B------:R4:W-:Y:S01]  /*1ea30*/  LDGSTS.E [R7+-0x54200], [R14.64], !P2 ;  /* 0xabe000000e077fae */ /* 0x0009e2000d121848 */
[----:B------:R-:W-:-:S04]  /*1ea40*/  IADD3 R10, R4, -0x164, RZ ;  /* 0xfffffe9c040a7810 */ /* 0x000fc80007ffe0ff */
[----:B------:R-:W-:Y:S01]  /*1ea50*/  ISETP.GE.U32.AND P5, PT, R10, 0x7ffffe1d, PT ;  /* 0x7ffffe1d0a00780c */ /* 0x000fe20003fa6070 */
[----:B------:R1:W-:Y:S01]  /*1ea60*/  STL.64 [R1+0x338], R12 ;  /* 0x0003380c01007387 */ /* 0x0003e20000100a00 */
[----:B------:R-:W-:-:S03]  /*1ea70*/  IADD3 R10, R4, -0x168, RZ ;  /* 0xfffffe98040a7810 */ /* 0x000fc60007ffe0ff */
[----:B------:R1:W-:Y:S01]  /*1ea80*/  LDGSTS.E [R6+-0x52800], [R12.64], !P6 ;  /* 0xad8000000c067fae */ /* 0x0003e2000f121848 */
[----:B------:R-:W-:Y:S02]  /*1ea90*/  ISETP.GE.U32.AND P3, PT, R10, 0x7ffffe19, PT ;  /* 0x7ffffe190a00780c */ /* 0x000fe40003f66070 */
[----:B------:R-:W-:-:S04]  /*1eaa0*/  IADD3 R10, R4, -0x16c, RZ ;  /* 0xfffffe94040a7810 */ /* 0x000fc80007ffe0ff */
[----:B------:R-:W-:Y:S02]  /*1eab0*/  ISETP.GE.U32.AND P4, PT, R10, 0x7ffffe15, PT ;  /* 0x7ffffe150a00780c */ /* 0x000fe40003f86070 */
[----:B------:R-:W-:-:S04]  /*1eac0*/  IADD3 R10, R4, -0x170, RZ ;  /* 0xfffffe90040a7810 */ /* 0x000fc80007ffe0ff */
[----:B------:R-:W-:Y:S02]  /*1ead0*/  ISETP.GE.U32.AND P1, PT, R10, 0x7ffffe11, PT ;  /* 0x7ffffe110a00780c */ /* 0x000fe40003f26070 */
[----:B------:R-:W-:Y:S01]  /*1eae0*/  IADD3 R10, R4, -0x174, RZ ;  /* 0xfffffe8c040a7810 */ /* 0x000fe20007ffe0ff */
[----:B--2---:R-:W-:-:S03]  /*1eaf0*/  IMAD.WIDE R16, R0, 0x4, R220 ;  /* 0x0000000400107825 */ /* 0x004fc600078e02dc */
[----:B------:R-:W-:Y:S02]  /*1eb00*/  ISETP.GE.U32.AND P2, PT, R10, 0x7ffffe0d, PT ;  /* 0x7ffffe0d0a00780c */ /* 0x000fe40003f46070 */
[----:B------:R2:W-:Y:S04]  /*1eb10*/  STL.64 [R1+0x330], R16 ;  /* 0x0003301001007387 */ /* 0x0005e80000100a00 */
[----:B------:R2:W-:Y:S01]  /*1eb20*/  LDGSTS.E [R9+-0x52600], [R16.64], !P6 ;  /* 0xada0000010097fae */ /* 0x0005e2000f121848 */
[----:B----4-:R-:W-:-:S04]  /*1eb30*/  IMAD.WIDE R14, R0, 0x4, R230 ;  /* 0x00000004000e7825 */ /* 0x010fc800078e02e6 */
[C---:B-1----:R-:W-:Y:S01]  /*1eb40*/  IMAD.WIDE R12, R0.reuse, 0x4, R228 ;  /* 0x00000004000c7825 */ /* 0x042fe200078e02e4 */
[----:B------:R1:W-:Y:S04]  /*1eb50*/  STL.64 [R1+0x328], R14 ;  /* 0x0003280e01007387 */ /* 0x0003e80000100a00 */
[----:B------:R4:W-:Y:S04]  /*1eb60*/  STL.64 [R1+0x320], R12 ;  /* 0x0003200c01007387 */ /* 0x0009e80000100a00 */
[----:B------:R-:W4:Y:S01]  /*1eb70*/  LDL.LU.64 R230, [R1+0x2f0] ;  /* 0x0002f00001e67983 */ /* 0x000f220000300a00 */
[----:B------:R-:W-:-:S03]  /*1eb80*/  IMAD.WIDE R10, R0, 0x4, R224 ;  /* 0x00000004000a7825 */ /* 0x000fc600078e02e0 */
[----:B------:R1:W-:Y:S04]  /*1eb90*/  LDGSTS.E [R8+-0x52400], [R14.64], !P6 ;  /* 0xadc000000e087fae */ /* 0x0003e8000f121848 */
[----:B------:R1:W-:Y:S04]  /*1eba0*/  STL.64 [R1+0x318], R10 ;  /* 0x0003180a01007387 */ /* 0x0003e80000100a00 */
[----:B------:R-:W4:Y:S04]  /*1ebb0*/  LDL.LU.64 R228, [R1+0x2e8] ;  /* 0x0002e80001e47983 */ /* 0x000f280000300a00 */
[----:B------:R-:W4:Y:S04]  /*1ebc0*/  LDL.LU.64 R224, [R1+0x2e0] ;  /* 0x0002e00001e07983 */ /* 0x000f280000300a00 */
[----:B------:R4:W-:Y:S04]  /*1ebd0*/  LDGSTS.E [R7+-0x52200], [R12.64], !P6 ;  /* 0xade000000c077fae */ /* 0x0009e8000f121848 */
[----:B------:R1:W-:Y:S01]  /*1ebe0*/  LDGSTS.E [R6+-0x50800], [R10.64], !P0 ;  /* 0xaf8000000a067fae */ /* 0x0003e2000c121848 */
[----:B---3--:R-:W-:-:S05]  /*1ebf0*/  IMAD.WIDE R18, R0, 0x4, R216 ;  /* 0x0000000400127825 */ /* 0x008fca00078e02d8 */
[----:B------:R-:W-:Y:S04]  /*1ec00*/  STL.64 [R1+0x310], R18 ;  /* 0x0003101201007387 */ /* 0x000fe80000100a00 */
[----:B------:R3:W-:Y:S01]  /*1ec10*/  LDGSTS.E [R9+-0x50600], [R18.64], !P0 ;  /* 0xafa0000012097fae */ /* 0x0007e2000c121848 */
[----:B--2---:R-:W-:-:S04]  /*1ec20*/  IMAD.WIDE R16, R0, 0x4, R218 ;  /* 0x0000000400107825 */ /* 0x004fc800078e02da */
[C---:B-1----:R-:W-:Y:S01]  /*1ec30*/  IMAD.WIDE R14, R0.reuse, 0x4, R226 ;  /* 0x00000004000e7825 */ /* 0x042fe200078e02e2 */
[----:B------:R-:W-:Y:S04]  /*1ec40*/  STL.64 [R1+0x308], R16 ;  /* 0x0003081001007387 */ /* 0x000fe80000100a00 */
[----:B------:R1:W-:Y:S04]  /*1ec50*/  STL.64 [R1+0x300], R14 ;  /* 0x0003000e01007387 */ /* 0x0003e80000100a00 */
[----:B------:R-:W2:Y:S04]  /*1ec60*/  LDL.LU.64 R208, [R1+0x1f8] ;  /* 0x0001f80001d07983 */ /* 0x000ea80000300a00 */
[----:B------:R-:W2:Y:S01]  /*1ec70*/  LDL.LU.64 R226, [R1+0x1f0] ;  /* 0x0001f00001e27983 */ /* 0x000ea20000300a00 */
[----:B----4-:R-:W-:-:S03]  /*1ec80*/  IMAD.WIDE R12, R0, 0x4, R232 ;  /* 0x00000004000c7825 */ /* 0x010fc600078e02e8 */
[----:B------:R4:W-:Y:S04]  /*1ec90*/  LDGSTS.E [R8+-0x50400], [R16.64], !P0 ;  /* 0xafc0000010087fae */ /* 0x0009e8000c121848 */
[----:B------:R1:W-:Y:S04]  /*1eca0*/  STL.64 [R1+0x2f8], R12 ;  /* 0x0002f80c01007387 */ /* 0x0003e80000100a00 */
[----:B------:R-:W3:Y:S04]  /*1ecb0*/  LDL.LU.64 R220, [R1+0x1e8] ;  /* 0x0001e80001dc7983 */ /* 0x000ee80000300a00 */
[----:B------:R-:W4:Y:S04]  /*1ecc0*/  LDL.LU.64 R216, [R1+0x1e0] ;  /* 0x0001e00001d87983 */ /* 0x000f280000300a00 */
[----:B------:R-:W4:Y:S04]  /*1ecd0*/  LDL.LU.64 R210, [R1+0x1d8] ;  /* 0x0001d80001d27983 */ /* 0x000f280000300a00 */
[----:B------:R-:W4:Y:S04]  /*1ece0*/  LDL.LU.64 R232, [R1+0x1d0] ;  /* 0x0001d00001e87983 */ /* 0x000f280000300a00 */
[----:B------:R1:W-:Y:S01]  /*1ecf0*/  LDGSTS.E [R7+-0x50200], [R14.64], !P0 ;  /* 0xafe000000e077fae */ /* 0x0003e2000c121848 */
[----:B------:R-:W-:-:S03]  /*1ed00*/  IADD3 R10, R4, -0x178, RZ ;  /* 0xfffffe88040a7810 */ /* 0x000fc60007ffe0ff */
[----:B------:R1:W-:Y:S04]  /*1ed10*/  LDGSTS.E [R6+-0x4e800], [R12.64], !P5 ;  /* 0xb18000000c067fae */ /* 0x0003e8000e921848 */
[----:B------:R-:W4:Y:S04]  /*1ed20*/  LDL.LU.64 R218, [R1+0x1c8] ;  /* 0x0001c80001da7983 */ /* 0x000f280000300a00 */
[----:B------:R-:W4:Y:S01]  /*1ed30*/  LDL.LU.64 R222, [R1+0x1c0] ;  /* 0x0001c00001de7983 */ /* 0x000f220000300a00 */
[----:B------:R-:W-:Y:S01]  /*1ed40*/  ISETP.GE.U32.AND P0, PT, R10, 0x7ffffe09, PT ;  /* 0x7ffffe090a00780c */ /* 0x000fe20003f06070 */
[----:B-1----:R-:W-:-:S05]  /*1ed50*/  IMAD.WIDE R14, R0, 0x4, R230 ;  /* 0x00000004000e7825 */ /* 0x002fca00078e02e6 */
[----:B------:R1:W-:Y:S04]  /*1ed60*/  STL.64 [R1+0x2f0], R14 ;  /* 0x0002f00e01007387 */ /* 0x0003e80000100a00 */
[----:B------:R-:W4:Y:S01]  /*1ed70*/  LDL.LU.64 R230, [R1+0x1b8] ;  /* 0x0001b80001e67983 */ /* 0x000f220000300a00 */
[----:B------:R-:W-:-:S03]  /*1ed80*/  IMAD.WIDE R12, R0, 0x4, R228 ;  /* 0x00000004000c7825 */ /* 0x000fc600078e02e4 */
[----:B------:R1:W-:Y:S01]  /*1ed90*/  LDGSTS.E [R9+-0x4e600], [R14.64], !P5 ;  /* 0xb1a000000e097fae */ /* 0x0003e2000e921848 */
[----:B------:R-:W-:-:S03]  /*1eda0*/  IMAD.WIDE R10, R0, 0x4, R224 ;  /* 0x00000004000a7825 */ /* 0x000fc600078e02e0 */
[----:B------:R1:W-:Y:S04]  /*1edb0*/  STL.64 [R1+0x2e8], R12 ;  /* 0x0002e80c01007387 */ /* 0x0003e80000100a00 */
[----:B------:R-:W4:Y:S04]  /*1edc0*/  LDL.LU.64 R228, [R1+0x1b0] ;  /* 0x0001b00001e47983 */ /* 0x000f280000300a00 */
[----:B------:R1:W-:Y:S04]  /*1edd0*/  STL.64 [R1+0x2e0], R10 ;  /* 0x0002e00a01007387 */ /* 0x0003e80000100a00 */
[----:B------:R-:W4:Y:S04]  /*1ede0*/  LDL.LU.64 R224, [R1+0x1a8] ;  /* 0x0001a80001e07983 */ /* 0x000f280000300a00 */
[----:B------:R-:W4:Y:S04]  /*1edf0*/  LDL.LU.64 R212, [R1+0x1a0] ;  /* 0x0001a00001d47983 */ /* 0x000f280000300a00 */
[----:B------:R1:W-:Y:S04]  /*1ee00*/  LDGSTS.E [R8+-0x4e400], [R12.64], !P5 ;  /* 0xb1c000000c087fae */ /* 0x0003e8000e921848 */
[----:B------:R1:W-:Y:S01]  /*1ee10*/  LDGSTS.E [R7+-0x4e200], [R10.64], !P5 ;  /* 0xb1e000000a077fae */ /* 0x0003e2000e921848 */
[----:B--2---:R-:W-:-:S03]  /*1ee20*/  IMAD.WIDE R172, R5, 0x4, R226 ;  /* 0x0000000405ac7825 */ /* 0x004fc600078e02e2 */
[----:B------:R-:W2:Y:S01]  /*1ee30*/  LDL.LU.64 R226, [R1+0x198] ;  /* 0x0001980001e27983 */ /* 0x000ea20000300a00 */
[----:B------:R-:W-:-:S04]  /*1ee40*/  IMAD.WIDE R188, R5, 0x4, R208 ;  /* 0x0000000405bc7825 */ /* 0x000fc800078e02d0 */
[C---:B---3--:R-:W-:Y:S02]  /*1ee50*/  IMAD.WIDE R156, R5.reuse, 0x4, R220 ;  /* 0x00000004059c7825 */ /* 0x048fe400078e02dc */
[----:B------:R-:W3:Y:S02]  /*1ee60*/  LDL.LU.64 R220, [R1+0x190] ;  /* 0x0001900001dc7983 */ /* 0x000ee40000300a00 */
[C---:B----4-:R-:W-:Y:S02]  /*1ee70*/  IMAD.WIDE R120, R5.reuse, 0x4, R216 ;  /* 0x0000000405787825 */ /* 0x050fe400078e02d8 */
[----:B------:R-:W4:Y:S04]  /*1ee80*/  LDL.LU.64 R216, [R1+0x188] ;  /* 0x0001880001d87983 */ /* 0x000f280000300a00 */
[----:B------:R-:W-:Y:S01]  /*1ee90*/  STL.64 [R1+0x1040], R188 ;  /* 0x001040bc01007387 */ /* 0x000fe20000100a00 */
[----:B------:R-:W-:-:S03]  /*1eea0*/  IMAD.WIDE R88, R5, 0x4, R232 ;  /* 0x0000000405587825 */ /* 0x000fc600078e02e8 */
[----:B------:R-:W4:Y:S04]  /*1eeb0*/  LDL.LU.64 R208, [R1+0x180] ;  /* 0x0001800001d07983 */ /* 0x000f280000300a00 */
[----:B------:R-:W-:Y:S04]  /*1eec0*/  STL.64 [R1+0x1048], R172 ;  /* 0x001048ac01007387 */ /* 0x000fe80000100a00 */
[----:B------:R-:W4:Y:S01]  /*1eed0*/  LDL.LU.64 R232, [R1+0x178] ;  /* 0x0001780001e87983 */ /* 0x000f220000300a00 */
[----:B------:R-:W-:-:S03]  /*1eee0*/  IMAD.WIDE R104, R5, 0x4, R210 ;  /* 0x0000000405687825 */ /* 0x000fc600078e02d2 */
[----:B------:R-:W-:Y:S01]  /*1eef0*/  STL.64 [R1+0x1050], R156 ;  /* 0x0010509c01007387 */ /* 0x000fe20000100a00 */
[----:B------:R-:W-:-:S03]  /*1ef00*/  IMAD.WIDE R72, R5, 0x4, R218 ;  /* 0x0000000405487825 */ /* 0x000fc600078e02da */
[----:B------:R-:W4:Y:S04]  /*1ef10*/  LDL.LU.64 R218, [R1+0x170] ;  /* 0x0001700001da7983 */ /* 0x000f280000300a00 */
[----:B------:R-:W-:Y:S04]  /*1ef20*/  STL.64 [R1+0x1058], R120 ;  /* 0x0010587801007387 */ /* 0x000fe80000100a00 */
[----:B------:R-:W-:Y:S01]  /*1ef30*/  STL.64 [R1+0x1060], R104 ;  /* 0x0010606801007387 */ /* 0x000fe20000100a00 */
[----:B------:R-:W-:-:S04]  /*1ef40*/  IMAD.WIDE R24, R5, 0x4, R222 ;  /* 0x0000000405187825 */ /* 0x000fc800078e02de */
[C---:B------:R-:W-:Y:S02]  /*1ef50*/  IMAD.WIDE R186, R5.reuse, 0x4, R230 ;  /* 0x0000000405ba7825 */ /* 0x040fe400078e02e6 */
[----:B------:R-:W4:Y:S04]  /*1ef60*/  LDL.LU.64 R230, [R1+0x168] ;  /* 0x0001680001e67983 */ /* 0x000f280000300a00 */
[----:B------:R-:W-:Y:S04]  /*1ef70*/  STL.64 [R1+0x1068], R88 ;  /* 0x0010685801007387 */ /* 0x000fe80000100a00 */
[----:B------:R-:W4:Y:S01]  /*1ef80*/  LDL.LU.64 R210, [R1+0x160] ;  /* 0x0001600001d27983 */ /* 0x000f220000300a00 */
[----:B------:R-:W-:-:S03]  /*1ef90*/  IMAD.WIDE R170, R5, 0x4, R228 ;  /* 0x0000000405aa7825 */ /* 0x000fc600078e02e4 */
[----:B------:R-:W4:Y:S04]  /*1efa0*/  LDL.LU.64 R228, [R1+0x158] ;  /* 0x0001580001e47983 */ /* 0x000f280000300a00 */
[----:B------:R-:W-:Y:S04]  /*1efb0*/  STL.64 [R1+0x1c8], R72 ;  /* 0x0001c84801007387 */ /* 0x000fe80000100a00 */
[----:B------:R-:W-:Y:S01]  /*1efc0*/  STL.64 [R1+0x1080], R186 ;  /* 0x001080ba01007387 */ /* 0x000fe20000100a00 */
[----:B------:R-:W-:-:S03]  /*1efd0*/  IMAD.WIDE R154, R5, 0x4, R224 ;  /* 0x00000004059a7825 */ /* 0x000fc600078e02e0 */
[----:B------:R-:W4:Y:S04]  /*1efe0*/  LDL.LU.64 R222, [R1+0x150] ;  /* 0x0001500001de7983 */ /* 0x000f280000300a00 */
[----:B------:R-:W4:Y:S04]  /*1eff0*/  LDL.LU.64 R224, [R1+0x148] ;  /* 0x0001480001e07983 */ /* 0x000f280000300a00 */
[----:B------:R-:W-:Y:S04]  /*1f000*/  STL.64 [R1+0x1c0], R24 ;  /* 0x0001c01801007387 */ /* 0x000fe80000100a00 */
[----:B------:R-:W-:Y:S01]  /*1f010*/  STL.64 [R1+0x1088], R170 ;  /* 0x001088aa01007387 */ /* 0x000fe20000100a00 */
[----:B------:R-:W-:-:S04]  /*1f020*/  IMAD.WIDE R118, R5, 0x4, R212 ;  /* 0x0000000405767825 */ /* 0x000fc800078e02d4 */
[C---:B--2---:R-:W-:Y:S02]  /*1f030*/  IMAD.WIDE R102, R5.reuse, 0x4, R226 ;  /* 0x0000000405667825 */ /* 0x044fe400078e02e2 */
[----:B------:R-:W2:Y:S04]  /*1f040*/  LDL.LU.64 R226, [R1+0x140] ;  /* 0x0001400001e27983 */ /* 0x000ea80000300a00 */
[----:B------:R-:W-:Y:S01]  /*1f050*/  STL.64 [R1+0x1090], R154 ;  /* 0x0010909a01007387 */ /* 0x000fe20000100a00 */
[----:B---3--:R-:W-:-:S03]  /*1f060*/  IMAD.WIDE R86, R5, 0x4, R220 ;  /* 0x0000000405567825 */ /* 0x008fc600078e02dc */
[----:B------:R-:W3:Y:S01]  /*1f070*/  LDL.LU.64 R220, [R1+0x138] ;  /* 0x0001380001dc7983 */ /* 0x000ee20000300a00 */
[----:B----4-:R-:W-:-:S03]  /*1f080*/  IMAD.WIDE R70, R5, 0x4, R216 ;  /* 0x0000000405467825 */ /* 0x010fc600078e02d8 */
[----:B------:R-:W4:Y:S04]  /*1f090*/  LDL.LU.64 R216, [R1+0x130] ;  /* 0x0001300001d87983 */ /* 0x000f280000300a00 */
[----:B------:R-:W-:Y:S04]  /*1f0a0*/  STL.64 [R1+0x1098], R118 ;  /* 0x0010987601007387 */ /* 0x000fe80000100a00 */
[----:B------:R-:W-:Y:S01]  /*1f0b0*/  STL.64 [R1+0x10a0], R102 ;  /* 0x0010a06601007387 */ /* 0x000fe20000100a00 */
[----:B------:R-:W-:-:S03]  /*1f0c0*/  IMAD.WIDE R184, R5, 0x4, R232 ;  /* 0x0000000405b87825 */ /* 0x000fc600078e02e8 */
[----:B------:R-:W4:Y:S01]  /*1f0d0*/  LDL.LU.64 R232, [R1+0x128] ;  /* 0x0001280001e87983 */ /* 0x000f220000300a00 */
[----:B------:R-:W-:-:S03]  /*1f0e0*/  IMAD.WIDE R22, R5, 0x4, R208 ;  /* 0x0000000405167825 */ /* 0x000fc600078e02d0 */
[----:B------:R-:W-:Y:S01]  /*1f0f0*/  STL.64 [R1+0x10a8], R86 ;  /* 0x0010a85601007387 */ /* 0x000fe20000100a00 */
[----:B------:R-:W-:-:S03]  /*1f100*/  IMAD.WIDE R168, R5, 0x4, R218 ;  /* 0x0000000405a87825 */ /* 0x000fc600078e02da */
[----:B------:R-:W4:Y:S04]  /*1f110*/  LDL.LU.64 R208, [R1+0x120] ;  /* 0x0001200001d07983 */ /* 0x000f280000300a00 */
[----:B------:R-:W4:Y:S04]  /*1f120*/  LDL.LU.64 R218, [R1+0x118] ;  /* 0x0001180001da7983 */ /* 0x000f280000300a00 */
[----:B------:R-:W-:Y:S04]  /*1f130*/  STL.64 [R1+0x10b0], R70 ;  /* 0x0010b04601007387 */ /* 0x000fe80000100a00 */
[----:B------:R-:W-:Y:S01]  /*1f140*/  STL.64 [R1+0x10c0], R184 ;  /* 0x0010c0b801007387 */ /* 0x000fe20000100a00 */
[----:B------:R-:W-:-:S03]  /*1f150*/  IMAD.WIDE R152, R5, 0x4, R230 ;  /* 0x0000000405987825 */ /* 0x000fc600078e02e6 */
[----:B------:R-:W4:Y:S04]  /*1f160*/  LDL.LU.64 R230, [R1+0x110] ;  /* 0x0001100001e67983 */ /* 0x000f280000300a00 */
[----:B------:R-:W-:Y:S01]  /*1f170*/  STL.64 [R1+0x10b8], R22 ;  /* 0x0010b81601007387 */ /* 0x000fe20000100a00 */
[----:B------:R-:W-:-:S03]  /*1f180*/  IMAD.WIDE R116, R5, 0x4, R210 ;  /* 0x0000000405747825 */ /* 0x000fc600078e02d2 */
[----:B------:R-:W-:Y:S01]  /*1f190*/  STL.64 [R1+0x10c8], R168 ;  /* 0x0010c8a801007387 */ /* 0x000fe20000100a00 */
[----:B------:R-:W-:-:S03]  /*1f1a0*/  IMAD.WIDE R100, R5, 0x4, R228 ;  /* 0x0000000405647825 */ /* 0x000fc600078e02e4 */
[----:B------:R-:W4:Y:S04]  /*1f1b0*/  LDL.LU.64 R210, [R1+0x108] ;  /* 0x0001080001d27983 */ /* 0x000f280000300a00 */
[----:B------:R-:W4:Y:S04]  /*1f1c0*/  LDL.LU.64 R228, [R1+0x100] ;  /* 0x0001000001e47983 */ /* 0x000f280000300a00 */
[----:B------:R-:W-:Y:S01]  /*1f1d0*/  STL.64 [R1+0x10d0], R152 ;  /* 0x0010d09801007387 */ /* 0x000fe20000100a00 */
[----:B------:R-:W-:-:S03]  /*1f1e0*/  IMAD.WIDE R84, R5, 0x4, R222 ;  /* 0x0000000405547825 */ /* 0x000fc600078e02de */
[----:B------:R-:W4:Y:S01]  /*1f1f0*/  LDL.LU.64 R222, [R1+0xf8] ;  /* 0x0000f80001de7983 */ /* 0x000f220000300a00 */
[----:B------:R-:W-:-:S03]  /*1f200*/  IMAD.WIDE R68, R5, 0x4, R224 ;  /* 0x0000000405447825 */ /* 0x000fc600078e02e0 */
[----:B------:R-:W4:Y:S04]  /*1f210*/  LDL.LU.64 R224, [R1+0xf0] ;  /* 0x0000f00001e07983 */ /* 0x000f280000300a00 */
[----:B------:R-:W-:Y:S01]  /*1f220*/  STL.64 [R1+0x10d8], R116 ;  /* 0x0010d87401007387 */ /* 0x000fe20000100a00 */
[----:B--2---:R-:W-:-:S03]  /*1f230*/  IMAD.WIDE R20, R5, 0x4, R226 ;  /* 0x0000000405147825 */ /* 0x004fc600078e02e2 */
[----:B------:R-:W2:Y:S04]  /*1f240*/  LDL.LU.64 R226, [R1+0xe8] ;  /* 0x0000e80001e27983 */ /* 0x000ea80000300a00 */
[----:B------:R-:W-:Y:S04]  /*1f250*/  STL.64 [R1+0x10e0], R100 ;  /* 0x0010e06401007387 */ /* 0x000fe80000100a00 */
[----:B------:R-:W-:Y:S01]  /*1f260*/  STL.64 [R1+0x10e8], R84 ;  /* 0x0010e85401007387 */ /* 0x000fe20000100a00 */
[----:B---3--:R-:W-:-:S03]  /*1f270*/  IMAD.WIDE R182, R5, 0x4, R220 ;  /* 0x0000000405b67825 */ /* 0x008fc600078e02dc */
[----:B------:R-:W3:Y:S01]  /*1f280*/  LDL.LU.64 R220, [R1+0xe0] ;  /* 0x0000e00001dc7983 */ /* 0x000ee20000300a00 */
[----:B----4-:R-:W-:-:S03]  /*1f290*/  IMAD.WIDE R166, R5, 0x4, R216 ;  /* 0x0000000405a67825 */ /* 0x010fc600078e02d8 */
[----:B------:R-:W4:Y:S04]  /*1f2a0*/  LDL.LU.64 R216, [R1+0xd8] ;  /* 0x0000d80001d87983 */ /* 0x000f280000300a00 */
[----:B------:R-:W-:Y:S04]  /*1f2b0*/  STL.64 [R1+0x10f0], R68 ;  /* 0x0010f04401007387 */ /* 0x000fe80000100a00 */
[----:B------:R-:W-:Y:S04]  /*1f2c0*/  STL.64 [R1+0x1100], R182 ;  /* 0x001100b601007387 */ /* 0x000fe80000100a00 */
[----:B------:R-:W4:Y:S01]  /*1f2d0*/  LDL.LU.64 R212, [R1+0xd0] ;  /* 0x0000d00001d47983 */ /* 0x000f220000300a00 */
        /* <DEDUP_REMOVED lines=10> */
[----:B------:R-:W4:Y:S04]  /*1f380*/  LDL.LU.64 R230, [R1+0xb0] ;  /* 0x0000b00001e67983 */ /* 0x000f280000300a00 */
[----:B------:R-:W-:Y:S01]  /*1f390*/  STL.64 [R1+0x1118], R114 ;  /* 0x0011187201007387 */ /* 0x000fe20000100a00 */
[----:B------:R-:W-:-:S04]  /*1f3a0*/  IMAD.WIDE R34, R5, 0x4, R210 ;  /* 0x0000000405227825 */ /* 0x000fc800078e02d2 */
[C---:B------:R-:W-:Y:S02]  /*1f3b0*/  IMAD.WIDE R18, R5.reuse, 0x4, R228 ;  /* 0x0000000405127825 */ /* 0x040fe400078e02e4 */
[----:B------:R-:W4:Y:S04]  /*1f3c0*/  LDL.LU.64 R228, [R1+0xa8] ;  /* 0x0000a80001e47983 */ /* 0x000f280000300a00 */
[----:B------:R-:W-:Y:S01]  /*1f3d0*/  STL.64 [R1+0x1120], R98 ;  /* 0x0011206201007387 */ /* 0x000fe20000100a00 */
[----:B------:R-:W-:-:S03]  /*1f3e0*/  IMAD.WIDE R180, R5, 0x4, R222 ;  /* 0x0000000405b47825 */ /* 0x000fc600078e02de */
[----:B------:R-:W-:Y:S01]  /*1f3f0*/  STL.64 [R1+0x1128], R82 ;  /* 0x0011285201007387 */ /* 0x000fe20000100a00 */
[----:B------:R-:W-:-:S03]  /*1f400*/  IMAD.WIDE R164, R5, 0x4, R224 ;  /* 0x0000000405a47825 */ /* 0x000fc600078e02e0 */
[----:B------:R-:W-:Y:S04]  /*1f410*/  STL.64 [R1+0x1130], R34 ;  /* 0x0011302201007387 */ /* 0x000fe80000100a00 */
[----:B------:R-:W-:Y:S04]  /*1f420*/  STL.64 [R1+0x1140], R180 ;  /* 0x001140b401007387 */ /* 0x000fe80000100a00 */
[----:B------:R-:W4:Y:S01]  /*1f430*/  LDL.LU.64 R224, [R1+0xa0] ;  /* 0x0000a00001e07983 */ /* 0x000f220000300a00 */
[----:B--2---:R-:W-:-:S03]  /*1f440*/  IMAD.WIDE R148, R5, 0x4, R226 ;  /* 0x0000000405947825 */ /* 0x004fc600078e02e2 */
[----:B------:R-:W2:Y:S04]  /*1f450*/  LDL.LU.64 R226, [R1+0x98] ;  /* 0x0000980001e27983 */ /* 0x000ea80000300a00 */
[----:B------:R-:W-:Y:S04]  /*1f460*/  STL.64 [R1+0x1138], R18 ;  /* 0x0011381201007387 */ /* 0x000fe80000100a00 */
[----:B------:R-:W-:Y:S04]  /*1f470*/  STL.64 [R1+0x1148], R164 ;  /* 0x001148a401007387 */ /* 0x000fe80000100a00 */
[----:B------:R-:W2:Y:S01]  /*1f480*/  LDL.LU.64 R210, [R1+0x90] ;  /* 0x0000900001d27983 */ /* 0x000ea20000300a00 */
[----:B---3--:R-:W-:-:S03]  /*1f490*/  IMAD.WIDE R112, R5, 0x4, R220 ;  /* 0x0000000405707825 */ /* 0x008fc600078e02dc */
[----:B------:R-:W3:Y:S01]  /*1f4a0*/  LDL.LU.64 R222, [R1+0x88] ;  /* 0x0000880001de7983 */ /* 0x000ee20000300a00 */
[----:B----4-:R-:W-:-:S03]  /*1f4b0*/  IMAD.WIDE R96, R5, 0x4, R216 ;  /* 0x0000000405607825 */ /* 0x010fc600078e02d8 */
[----:B------:R-:W1:Y:S04]  /*1f4c0*/  LDL.LU.64 R220, [R1+0x80] ;  /* 0x0000800001dc7983 */ /* 0x000e680000300a00 */
[----:B------:R-:W4:Y:S04]  /*1f4d0*/  LDL.LU.64 R216, [R1+0x78] ;  /* 0x0000780001d87983 */ /* 0x000f280000300a00 */
[----:B------:R-:W-:Y:S01]  /*1f4e0*/  STL.64 [R1+0x1150], R148 ;  /* 0x0011509401007387 */ /* 0x000fe20000100a00 */
[----:B------:R-:W-:-:S03]  /*1f4f0*/  IMAD.WIDE R32, R5, 0x4, R232 ;  /* 0x0000000405207825 */ /* 0x000fc600078e02e8 */
[----:B------:R-:W4:Y:S01]  /*1f500*/  LDL.LU.64 R232, [R1+0x70] ;  /* 0x0000700001e87983 */ /* 0x000f220000300a00 */
[----:B------:R-:W-:-:S03]  /*1f510*/  IMAD.WIDE R80, R5, 0x4, R212 ;  /* 0x0000000405507825 */ /* 0x000fc600078e02d4 */
[----:B------:R-:W-:Y:S04]  /*1f520*/  STL.64 [R1+0x1158], R112 ;  /* 0x0011587001007387 */ /* 0x000fe80000100a00 */
[----:B------:R-:W-:Y:S04]  /*1f530*/  STL.64 [R1+0x1160], R96 ;  /* 0x0011606001007387 */ /* 0x000fe80000100a00 */
[----:B------:R-:W-:Y:S01]  /*1f540*/  STL.64 [R1+0x1168], R80 ;  /* 0x0011685001007387 */ /* 0x000fe20000100a00 */
[----:B------:R-:W-:-:S03]  /*1f550*/  IMAD.WIDE R178, R5, 0x4, R218 ;  /* 0x0000000405b27825 */ /* 0x000fc600078e02da */
[----:B------:R-:W4:Y:S04]  /*1f560*/  LDL.LU.64 R202, [R1+0x68] ;  /* 0x0000680001ca7983 */ /* 0x000f280000300a00 */
[----:B------:R-:W-:Y:S04]  /*1f570*/  STL.64 [R1+0x1170], R32 ;  /* 0x0011702001007387 */ /* 0x000fe80000100a00 */
[----:B------:R-:W-:Y:S01]  /*1f580*/  STL.64 [R1+0x1180], R178 ;  /* 0x001180b201007387 */ /* 0x000fe20000100a00 */
[----:B------:R-:W-:-:S03]  /*1f590*/  IMAD.WIDE R16, R5, 0x4, R208 ;  /* 0x0000000405107825 */ /* 0x000fc600078e02d0 */
[----:B------:R-:W4:Y:S04]  /*1f5a0*/  LDL.LU.64 R214, [R1+0x60] ;  /* 0x0000600001d67983 */ /* 0x000f280000300a00 */
[----:B------:R-:W4:Y:S04]  /*1f5b0*/  LDL.LU.64 R212, [R1+0x58] ;  /* 0x0000580001d47983 */ /* 0x000f280000300a00 */
[----:B------:R-:W4:Y:S01]  /*1f5c0*/  LDL.LU.64 R218, [R1+0x50] ;  /* 0x0000500001da7983 */ /* 0x000f220000300a00 */
[----:B------:R-:W-:-:S03]  /*1f5d0*/  IMAD.WIDE R162, R5, 0x4, R230 ;  /* 0x0000000405a27825 */ /* 0x000fc600078e02e6 */
[----:B------:R-:W4:Y:S01]  /*1f5e0*/  LDL.LU.64 R230, [R1+0x48] ;  /* 0x0000480001e67983 */ /* 0x000f220000300a00 */
[----:B------:R-:W-:-:S03]  /*1f5f0*/  IMAD.WIDE R126, R5, 0x4, R228 ;  /* 0x00000004057e7825 */ /* 0x000fc600078e02e4 */
[----:B------:R-:W4:Y:S04]  /*1f600*/  LDL.LU.64 R228, [R1+0x40] ;  /* 0x0000400001e47983 */ /* 0x000f280000300a00 */
[----:B------:R-:W-:Y:S04]  /*1f610*/  STL.64 [R1+0x1178], R16 ;  /* 0x0011781001007387 */ /* 0x000fe80000100a00 */
[----:B------:R-:W-:Y:S01]  /*1f620*/  STL.64 [R1+0x1188], R162 ;  /* 0x001188a201007387 */ /* 0x000fe20000100a00 */
[----:B------:R-:W-:-:S03]  /*1f630*/  IMAD.WIDE R110, R5, 0x4, R224 ;  /* 0x00000004056e7825 */ /* 0x000fc600078e02e0 */
[----:B------:R-:W4:Y:S01]  /*1f640*/  LDL.LU.64 R224, [R1+0x38] ;  /* 0x0000380001e07983 */ /* 0x000f220000300a00 */
[----:B--2---:R-:W-:-:S03]  /*1f650*/  IMAD.WIDE R94, R5, 0x4, R226 ;  /* 0x00000004055e7825 */ /* 0x004fc600078e02e2 */
[----:B------:R-:W2:Y:S04]  /*1f660*/  LDL.LU.64 R226, [R1+0x30] ;  /* 0x0000300001e27983 */ /* 0x000ea80000300a00 */
[----:B------:R-:W-:Y:S04]  /*1f670*/  STL.64 [R1+0x1190], R126 ;  /* 0x0011907e01007387 */ /* 0x000fe80000100a00 */
[----:B------:R-:W-:Y:S01]  /*1f680*/  STL.64 [R1+0x1198], R110 ;  /* 0x0011986e01007387 */ /* 0x000fe20000100a00 */
[----:B------:R-:W-:-:S03]  /*1f690*/  IMAD.WIDE R78, R5, 0x4, R210 ;  /* 0x00000004054e7825 */ /* 0x000fc600078e02d2 */
[----:B------:R-:W-:Y:S04]  /*1f6a0*/  STL.64 [R1+0x11a0], R94 ;  /* 0x0011a05e01007387 */ /* 0x000fe80000100a00 */
[----:B------:R-:W2:Y:S04]  /*1f6b0*/  LDL.LU.64 R208, [R1+0x28] ;  /* 0x0000280001d07983 */ /* 0x000ea80000300a00 */
[----:B------:R-:W-:Y:S04]  /*1f6c0*/  STL.64 [R1+0x11a8], R78 ;  /* 0x0011a84e01007387 */ /* 0x000fe80000100a00 */
[----:B------:R-:W2:Y:S01]  /*1f6d0*/  LDL.LU.64 R210, [R1+0x20] ;  /* 0x0000200001d27983 */ /* 0x000ea20000300a00 */
[----:B---3--:R-:W-:-:S03]  /*1f6e0*/  IMAD.WIDE R30, R5, 0x4, R222 ;  /* 0x00000004051e7825 */ /* 0x008fc600078e02de */
[----:B------:R-:W3:Y:S01]  /*1f6f0*/  LDL.LU.64 R222, [R1+0x18] ;  /* 0x0000180001de7983 */ /* 0x000ee20000300a00 */
[----:B-1----:R-:W-:-:S03]  /*1f700*/  IMAD.WIDE R14, R5, 0x4, R220 ;  /* 0x00000004050e7825 */ /* 0x002fc600078e02dc */
[----:B------:R-:W3:Y:S01]  /*1f710*/  LDL.LU.64 R220, [R1+0x10] ;  /* 0x0000100001dc7983 */ /* 0x000ee20000300a00 */
[----:B----4-:R-:W-:-:S03]  /*1f720*/  IMAD.WIDE R176, R5, 0x4, R216 ;  /* 0x0000000405b07825 */ /* 0x010fc600078e02d8 */
[----:B------:R-:W4:Y:S01]  /*1f730*/  LDL.LU.64 R216, [R1+0x8] ;  /* 0x0000080001d87983 */ /* 0x000f220000300a00 */
[----:B------:R-:W-:-:S03]  /*1f740*/  IMAD.WIDE R160, R5, 0x4, R232 ;  /* 0x0000000405a07825 */ /* 0x000fc600078e02e8 */
[----:B------:R-:W4:Y:S04]  /*1f750*/  LDL.LU.64 R232, [R1] ;  /* 0x0000000001e87983 */ /* 0x000f280000300a00 */
[----:B------:R-:W-:Y:S01]  /*1f760*/  STL.64 [R1+0x11b0], R30 ;  /* 0x0011b01e01007387 */ /* 0x000fe20000100a00 */
[----:B------:R-:W-:-:S03]  /*1f770*/  IMAD.WIDE R124, R5, 0x4, R202 ;  /* 0x00000004057c7825 */ /* 0x000fc600078e02ca */
[----:B------:R-:W-:Y:S04]  /*1f780*/  STL.64 [R1+0x11c0], R176 ;  /* 0x0011c0b001007387 */ /* 0x000fe80000100a00 */
[----:B------:R-:W-:Y:S01]  /*1f790*/  STL.64 [R1+0x11b8], R14 ;  /* 0x0011b80e01007387 */ /* 0x000fe20000100a00 */
[----:B------:R-:W-:-:S03]  /*1f7a0*/  IMAD.WIDE R108, R5, 0x4, R214 ;  /* 0x00000004056c7825 */ /* 0x000fc600078e02d6 */
[----:B------:R-:W-:Y:S01]  /*1f7b0*/  STL.64 [R1+0x11c8], R160 ;  /* 0x0011c8a001007387 */ /* 0x000fe20000100a00 */
[----:B------:R-:W-:-:S03]  /*1f7c0*/  IMAD.WIDE R92, R5, 0x4, R212 ;  /* 0x00000004055c7825 */ /* 0x000fc600078e02d4 */
[----:B------:R-:W-:Y:S01]  /*1f7d0*/  STL.64 [R1+0x11d0], R124 ;  /* 0x0011d07c01007387 */ /* 0x000fe20000100a00 */
[----:B------:R-:W-:-:S03]  /*1f7e0*/  IMAD.WIDE R76, R5, 0x4, R218 ;  /* 0x00000004054c7825 */ /* 0x000fc600078e02da */
[----:B------:R-:W-:Y:S04]  /*1f7f0*/  STL.64 [R1+0x11d8], R108 ;  /* 0x0011d86c01007387 */ /* 0x000fe80000100a00 */
[----:B------:R-:W-:Y:S01]  /*1f800*/  STL.64 [R1+0x11e0], R92 ;  /* 0x0011e05c01007387 */ /* 0x000fe20000100a00 */
[----:B------:R-:W-:-:S03]  /*1f810*/  IMAD.WIDE R28, R5, 0x4, R230 ;  /* 0x00000004051c7825 */ /* 0x000fc600078e02e6 */
[----:B------:R-:W-:Y:S04]  /*1f820*/  STL.64 [R1+0x11e8], R76 ;  /* 0x0011e84c01007387 */ /* 0x000fe80000100a00 */
        /* <DEDUP_REMOVED lines=12> */
[----:B------:R-:W-:Y:S01]  /*1f8f0*/  STL.64 [R1+0x1208], R158 ;  /* 0x0012089e01007387 */ /* 0x000fe20000100a00 */
[----:B------:R-:W-:-:S03]  /*1f900*/  IMAD.WIDE R106, R5, 0x4, R210 ;  /* 0x00000004056a7825 */ /* 0x000fc600078e02d2 */
[----:B------:R-:W-:Y:S01]  /*1f910*/  STL.64 [R1+0x1210], R122 ;  /* 0x0012107a01007387 */ /* 0x000fe20000100a00 */
[----:B---3--:R-:W-:-:S03]  /*1f920*/  IMAD.WIDE R90, R5, 0x4, R222 ;  /* 0x00000004055a7825 */ /* 0x008fc600078e02de */
[----:B------:R-:W-:Y:S01]  /*1f930*/  STL.64 [R1+0x1218], R106 ;  /* 0x0012186a01007387 */ /* 0x000fe20000100a00 */
[----:B------:R-:W-:-:S03]  /*1f940*/  IMAD.WIDE R74, R5, 0x4, R220 ;  /* 0x00000004054a7825 */ /* 0x000fc600078e02dc */
[----:B------:R-:W3:Y:S01]  /*1f950*/  LDL.LU.64 R210, [R1+0x2b0] ;  /* 0x0002b00001d27983 */ /* 0x000ee20000300a00 */
[----:B----4-:R-:W-:-:S03]  /*1f960*/  IMAD.WIDE R26, R5, 0x4, R216 ;  /* 0x00000004051a7825 */ /* 0x010fc600078e02d8 */
[----:B------:R-:W4:Y:S01]  /*1f970*/  LDL.LU.64 R222, [R1+0x2a8] ;  /* 0x0002a80001de7983 */ /* 0x000f220000300a00 */
[----:B------:R-:W-:-:S03]  /*1f980*/  IMAD.WIDE R10, R5, 0x4, R232 ;  /* 0x00000004050a7825 */ /* 0x000fc600078e02e8 */
[----:B------:R-:W4:Y:S04]  /*1f990*/  LDL.LU.64 R220, [R1+0x2a0] ;  /* 0x0002a00001dc7983 */ /* 0x000f280000300a00 */
[----:B------:R-:W4:Y:S04]  /*1f9a0*/  LDL.LU.64 R216, [R1+0x298] ;  /* 0x0002980001d87983 */ /* 0x000f280000300a00 */
[----:B------:R-:W4:Y:S01]  /*1f9b0*/  LDL.LU.64 R232, [R1+0x290] ;  /* 0x0002900001e87983 */ /* 0x000f220000300a00 */
[----:B------:R-:W-:-:S04]  /*1f9c0*/  IADD3 R245, R4, -0x100, RZ ;  /* 0xffffff0004f57810 */ /* 0x000fc80007ffe0ff */
[----:B------:R-:W-:Y:S02]  /*1f9d0*/  ISETP.GE.AND P6, PT, R235, R245, PT ;  /* 0x000000f5eb00720c */ /* 0x000fe40003fc6270 */
[----:B------:R-:W-:Y:S01]  /*1f9e0*/  MOV R245, 0x7f ;  /* 0x0000007f00f57802 */ /* 0x000fe20000000f00 */
[----:B------:R-:W-:Y:S03]  /*1f9f0*/  STL.64 [R1+0x1220], R90 ;  /* 0x0012205a01007387 */ /* 0x000fe60000100a00 */
[----:B------:R-:W-:Y:S01]  /*1fa00*/  IADD3 R245, R245, c[0x0][0x180], RZ ;  /* 0x00006000f5f57a10 */ /* 0x000fe20007ffe0ff */
[----:B------:R-:W-:Y:S01]  /*1fa10*/  STL.64 [R1+0x1228], R74 ;  /* 0x0012284a01007387 */ /* 0x000fe20000100a00 */
[----:B------:R-:W-:-:S03]  /*1fa20*/  SEL R6, RZ, 0x4, P6 ;  /* 0x00000004ff067807 */ /* 0x000fc60003000000 */
[----:B------:R-:W-:Y:S01]  /*1fa30*/  STL.64 [R1+0x1230], R26 ;  /* 0x0012301a01007387 */ /* 0x000fe20000100a00 */
[----:B------:R-:W-:-:S03]  /*1fa40*/  ISETP.GT.AND P6, PT, R245, 0x17f, PT ;  /* 0x0000017ff500780c */ /* 0x000fc60003fc4270 */
[----:B------:R-:W-:Y:S01]  /*1fa50*/  STL.64 [R1+0x15c0], R10 ;  /* 0x0015c00a01007387 */ /* 0x000fe20000100a00 */
[----:B------:R-:W-:Y:S01]  /*1fa60*/  IADD3 R9, R4, -0x17c, RZ ;  /* 0xfffffe8404097810 */ /* 0x000fe20007ffe0ff */
[----:B------:R-:W-:-:S04]  /*1fa70*/  IMAD.WIDE R198, R0, 0x4, R218 ;  /* 0x0000000400c67825 */ /* 0x000fc800078e02da */
[C---:B------:R-:W-:Y:S01]  /*1fa80*/  IMAD.WIDE R196, R0.reuse, 0x4, R230 ;  /* 0x0000000400c47825 */ /* 0x040fe200078e02e6 */
[----:B------:R3:W-:Y:S03]  /*1fa90*/  STL.64 [R1+0x10], R198 ;  /* 0x000010c601007387 */ /* 0x0007e60000100a00 */
[----:B------:R-:W-:Y:S01]  /*1faa0*/  IMAD.WIDE R194, R0, 0x4, R228 ;  /* 0x0000000400c27825 */ /* 0x000fe200078e02e4 */
[----:B------:R4:W-:Y:S01]  /*1fab0*/  STL.64 [R1+0x18], R196 ;  /* 0x000018c401007387 */ /* 0x0009e20000100a00 */
[----:B------:R-:W-:-:S03]  /*1fac0*/  SEL R6, R6, RZ, P6 ;  /* 0x000000ff06067207 */ /* 0x000fc60003000000 */
[----:B------:R1:W-:Y:S01]  /*1fad0*/  STL.64 [R1+0x30], R194 ;  /* 0x000030c201007387 */ /* 0x0003e20000100a00 */
[----:B------:R-:W-:Y:S02]  /*1fae0*/  ISETP.GE.U32.AND P6, PT, R9, 0x7ffffe05, PT ;  /* 0x7ffffe050900780c */ /* 0x000fe40003fc6070 */
[----:B------:R-:W-:Y:S01]  /*1faf0*/  IADD3 R9, R252, 0x100000, RZ ;  /* 0x00100000fc097810 */ /* 0x000fe20007ffe0ff */
[----:B------:R-:W-:Y:S01]  /*1fb00*/  IMAD.WIDE R192, R0, 0x4, R224 ;  /* 0x0000000400c07825 */ /* 0x000fe200078e02e0 */
[----:B------:R-:W-:-:S03]  /*1fb10*/  ISETP.NE.U32.AND P5, PT, R6, RZ, PT ;  /* 0x000000ff0600720c */ /* 0x000fc60003fa5070 */
[----:B------:R3:W-:Y:S04]  /*1fb20*/  LDGSTS.E [R9+-0x4c800], [R198.64], !P3 ;  /* 0xb3800000c6097fae */ /* 0x0007e8000d921848 */
[----:B------:R1:W-:Y:S01]  /*1fb30*/  STL.64 [R1+0x38], R192 ;  /* 0x000038c001007387 */ /* 0x0003e20000100a00 */
[C---:B------:R-:W-:Y:S02]  /*1fb40*/  IADD3 R6, R252.reuse, 0x100000, RZ ;  /* 0x00100000fc067810 */ /* 0x040fe40007ffe0ff */
[----:B------:R-:W-:Y:S01]  /*1fb50*/  IADD3 R5, R252, 0x100000, RZ ;  /* 0x00100000fc057810 */ /* 0x000fe20007ffe0ff */
[----:B------:R4:W-:Y:S04]  /*1fb60*/  LDGSTS.E [R8+-0x4c600], [R196.64], !P3 ;  /* 0xb3a00000c4087fae */ /* 0x0009e8000d921848 */
[----:B------:R1:W-:Y:S04]  /*1fb70*/  LDGSTS.E [R7+-0x4c400], [R194.64], !P3 ;  /* 0xb3c00000c2077fae */ /* 0x0003e8000d921848 */
[----:B------:R1:W-:Y:S01]  /*1fb80*/  LDGSTS.E [R6+-0x4c200], [R192.64], !P3 ;  /* 0xb3e00000c0067fae */ /* 0x0003e2000d921848 */
[----:B--2---:R-:W-:-:S05]  /*1fb90*/  IMAD.WIDE R190, R0, 0x4, R226 ;  /* 0x0000000400be7825 */ /* 0x004fca00078e02e2 */
[----:B------:R3:W-:Y:S04]  /*1fba0*/  STL.64 [R1+0x50], R190 ;  /* 0x000050be01007387 */ /* 0x0007e80000100a00 */
[----:B------:R-:W2:Y:S04]  /*1fbb0*/  LDL.LU.64 R218, [R1+0x288] ;  /* 0x0002880001da7983 */ /* 0x000ea80000300a00 */
[----:B------:R-:W2:Y:S04]  /*1fbc0*/  LDL.LU.64 R230, [R1+0x280] ;  /* 0x0002800001e67983 */ /* 0x000ea80000300a00 */
[----:B------:R-:W2:Y:S04]  /*1fbd0*/  LDL.LU.64 R228, [R1+0x278] ;  /* 0x0002780001e47983 */ /* 0x000ea80000300a00 */
[----:B------:R-:W2:Y:S04]  /*1fbe0*/  LDL.LU.64 R224, [R1+0x270] ;  /* 0x0002700001e07983 */ /* 0x000ea80000300a00 */
[----:B------:R-:W2:Y:S04]  /*1fbf0*/  LDL.LU.64 R226, [R1+0x268] ;  /* 0x0002680001e27983 */ /* 0x000ea80000300a00 */
[----:B------:R4:W-:Y:S01]  /*1fc00*/  LDGSTS.E [R5+-0x4a800], [R190.64], !P4 ;  /* 0xb5800000be057fae */ /* 0x0009e2000e121848 */
[----:B---3--:R-:W-:-:S04]  /*1fc10*/  IMAD.WIDE R198, R0, 0x4, R210 ;  /* 0x0000000400c67825 */ /* 0x008fc800078e02d2 */
[C---:B----4-:R-:W-:Y:S01]  /*1fc20*/  IMAD.WIDE R196, R0.reuse, 0x4, R222 ;  /* 0x0000000400c47825 */ /* 0x050fe200078e02de */
[----:B------:R2:W-:Y:S03]  /*1fc30*/  STL.64 [R1+0x58], R198 ;  /* 0x000058c601007387 */ /* 0x0005e60000100a00 */
[C---:B-1----:R-:W-:Y:S01]  /*1fc40*/  IMAD.WIDE R194, R0.reuse, 0x4, R220 ;  /* 0x0000000400c27825 */ /* 0x042fe200078e02dc */
[----:B------:R1:W-:Y:S03]  /*1fc50*/  STL.64 [R1+0x80], R196 ;  /* 0x000080c401007387 */ /* 0x0003e60000100a00 */
[C---:B------:R-:W-:Y:S01]  /*1fc60*/  IMAD.WIDE R192, R0.reuse, 0x4, R216 ;  /* 0x0000000400c07825 */ /* 0x040fe200078e02d8 */
[----:B------:R3:W-:Y:S03]  /*1fc70*/  STL.64 [R1+0x88], R194 ;  /* 0x000088c201007387 */ /* 0x0007e60000100a00 */
[C---:B------:R-:W-:Y:S01]  /*1fc80*/  IMAD.WIDE R190, R0.reuse, 0x4, R232 ;  /* 0x0000000400be7825 */ /* 0x040fe200078e02e8 */
[----:B------:R4:W-:Y:S04]  /*1fc90*/  STL.64 [R1+0xb0], R192 ;  /* 0x0000b0c001007387 */ /* 0x0009e80000100a00 */
[----:B------:R1:W-:Y:S04]  /*1fca0*/  STL.64 [R1+0xb8], R190 ;  /* 0x0000b8be01007387 */ /* 0x0003e80000100a00 */
[----:B------:R-:W2:Y:S04]  /*1fcb0*/  LDL.LU.64 R212, [R1+0x260] ;  /* 0x0002600001d47983 */ /* 0x000ea80000300a00 */
[----:B------:R-:W2:Y:S04]  /*1fcc0*/  LDL.LU.64 R232, [R1+0x258] ;  /* 0x0002580001e87983 */ /* 0x000ea80000300a00 */
[----:B------:R2:W-:Y:S04]  /*1fcd0*/  LDGSTS.E [R9+-0x4a600], [R198.64], !P4 ;  /* 0xb5a00000c6097fae */ /* 0x0005e8000e121848 */
[----:B------:R1:W-:Y:S04]  /*1fce0*/  LDGSTS.E [R8+-0x4a400], [R196.64], !P4 ;  /* 0xb5c00000c4087fae */ /* 0x0003e8000e121848 */
[----:B------:R-:W2:Y:S04]  /*1fcf0*/  LDL.LU.64 R208, [R1+0x250] ;  /* 0x0002500001d07983 */ /* 0x000ea80000300a00 */
[----:B------:R3:W-:Y:S04]  /*1fd00*/  LDGSTS.E [R7+-0x4a200], [R194.64], !P4 ;  /* 0xb5e00000c2077fae */ /* 0x0007e8000e121848 */
[----:B------:R-:W2:Y:S04]  /*1fd10*/  LDL.LU.64 R210, [R1+0x248] ;  /* 0x0002480001d27983 */ /* 0x000ea80000300a00 */
[----:B------:R4:W-:Y:S04]  /*1fd20*/  LDGSTS.E [R6+-0x48800], [R192.64], !P1 ;  /* 0xb7800000c0067fae */ /* 0x0009e8000c921848 */
[----:B------:R-:W2:Y:S04]  /*1fd30*/  LDL.LU.64 R222, [R1+0x240] ;  /* 0x0002400001de7983 */ /* 0x000ea80000300a00 */
[----:B------:R1:W-:Y:S01]  /*1fd40*/  LDGSTS.E [R5+-0x48600], [R190.64], !P1 ;  /* 0xb7a00000be057fae */ /* 0x0003e2000c921848 */
[----:B--2---:R-:W-:-:S04]  /*1fd50*/  IMAD.WIDE R198, R0, 0x4, R218 ;  /* 0x0000000400c67825 */ /* 0x004fc800078e02da */
[C---:B-1----:R-:W-:Y:S01]  /*1fd60*/  IMAD.WIDE R196, R0.reuse, 0x4, R230 ;  /* 0x0000000400c47825 */ /* 0x042fe200078e02e6 */
[----:B------:R-:W-:Y:S03]  /*1fd70*/  STL.64 [R1+0x130], R198 ;  /* 0x000130c601007387 */ /* 0x000fe60000100a00 */
[C---:B---3--:R-:W-:Y:S01]  /*1fd80*/  IMAD.WIDE R194, R0.reuse, 0x4, R228 ;  /* 0x0000000400c27825 */ /* 0x048fe200078e02e4 */
[----:B------:R1:W-:Y:S03]  /*1fd90*/  STL.64 [R1+0x138], R196 ;  /* 0x000138c401007387 */ /* 0x0003e60000100a00 */
[C---:B----4-:R-:W-:Y:S01]  /*1fda0*/  IMAD.WIDE R192, R0.reuse, 0x4, R224 ;  /* 0x0000000400c07825 */ /* 0x050fe200078e02e0 */
[----:B------:R2:W-:Y:S03]  /*1fdb0*/  STL.64 [R1+0x140], R194 ;  /* 0x000140c201007387 */ /* 0x0005e60000100a00 */
[C---:B------:R-:W-:Y:S01]  /*1fdc0*/  IMAD.WIDE R190, R0.reuse, 0x4, R226 ;  /* 0x0000000400be7825 */ /* 0x040fe200078e02e2 */
[----:B------:R3:W-:Y:S04]  /*1fdd0*/  STL.64 [R1+0x148], R192 ;  /* 0x000148c001007387 */ /* 0x0007e80000100a00 */
[----:B------:R-:W4:Y:S04]  /*1fde0*/  LDL.LU.64 R220, [R1+0x238] ;  /* 0x0002380001dc7983 */ /* 0x000f280000300a00 */
[----:B------:R1:W-:Y:S04]  /*1fdf0*/  STL.64 [R1+0x150], R190 ;  /* 0x000150be01007387 */ /* 0x0003e80000100a00 */
[----:B------:R-:W4:Y:S04]  /*1fe00*/  LDL.LU.64 R216, [R1+0x230] ;  /* 0x0002300001d87983 */ /* 0x000f280000300a00 */
[----:B------:R-:W4:Y:S04]  /*1fe10*/  LDL.LU.64 R218, [R1+0x228] ;  /* 0x0002280001da7983 */ /* 0x000f280000300a00 */
[----:B------:R-:W4:Y:S04]  /*1fe20*/  LDL.LU.64 R230, [R1+0x220] ;  /* 0x0002200001e67983 */ /* 0x000f280000300a00 */
[----:B------:R1:W-:Y:S04]  /*1fe30*/  LDGSTS.E [R9+-0x48400], [R198.64], !P1 ;  /* 0xb7c00000c6097fae */ /* 0x0003e8000c921848 */
[----:B------:R-:W4:Y:S04]  /*1fe40*/  LDL.LU.64 R228, [R1+0x218] ;  /* 0x0002180001e47983 */ /* 0x000f280000300a00 */
[----:B------:R1:W-:Y:S04]  /*1fe50*/  LDGSTS.E [R8+-0x48200], [R196.64], !P1 ;  /* 0xb7e00000c4087fae */ /* 0x0003e8000c921848 */
[----:B------:R-:W4:Y:S04]  /*1fe60*/  LDL.LU.64 R224, [R1+0x210] ;  /* 0x0002100001e07983 */ /* 0x000f280000300a00 */
[----:B------:R-:W4:Y:S01]  /*1fe70*/  LDL.LU.64 R226, [R1+0x208] ;  /* 0x0002080001e27983 */ /* 0x000f220000300a00 */
[----:B-1----:R-:W-:-:S03]  /*1fe80*/  IMAD.WIDE R196, R0, 0x4, R232 ;  /* 0x0000000400c47825 */ /* 0x002fc600078e02e8 */
[----:B------:R2:W-:Y:S04]  /*1fe90*/  LDGSTS.E [R7+-0x46800], [R194.64], !P2 ;  /* 0xb9800000c2077fae */ /* 0x0005e8000d121848 */
[----:B------:R-:W4:Y:S01]  /*1fea0*/  LDL.LU.64 R232, [R1+0x200] ;  /* 0x0002000001e87983 */ /* 0x000f220000300a00 */
[----:B------:R-:W-:-:S03]  /*1feb0*/  IMAD.WIDE R198, R0, 0x4, R212 ;  /* 0x0000000400c67825 */ /* 0x000fc600078e02d4 */
[----:B------:R3:W-:Y:S01]  /*1fec0*/  LDGSTS.E [R6+-0x46600], [R192.64], !P2 ;  /* 0xb9a00000c0067fae */ /* 0x0007e2000d121848 */
[----:B--2---:R-:W-:-:S03]  /*1fed0*/  IMAD.WIDE R194, R0, 0x4, R208 ;  /* 0x0000000400c27825 */ /* 0x004fc600078e02d0 */
[----:B------:R1:W-:Y:S04]  /*1fee0*/  LDGSTS.E [R5+-0x46400], [R190.64], !P2 ;  /* 0xb9c00000be057fae */ /* 0x0003e8000d121848 */
[----:B------:R-:W-:Y:S01]  /*1fef0*/  STL.64 [R1+0x158], R198 ;  /* 0x000158c601007387 */ /* 0x000fe20000100a00 */
[----:B---3--:R-:W-:-:S03]  /*1ff00*/  IMAD.WIDE R192, R0, 0x4, R210 ;  /* 0x0000000400c07825 */ /* 0x008fc600078e02d2 */
[----:B------:R2:W-:Y:S01]  /*1ff10*/  LDGSTS.E [R9+-0x46200], [R198.64], !P2 ;  /* 0xb9e00000c6097fae */ /* 0x0005e2000d121848 */
[----:B-1----:R-:W-:-:S03]  /*1ff20*/  IMAD.WIDE R190, R0, 0x4, R222 ;  /* 0x0000000400be7825 */ /* 0x002fc600078e02de */
[----:B------:R1:W-:Y:S04]  /*1ff30*/  STL.64 [R1+0x160], R196 ;  /* 0x000160c401007387 */ /* 0x0003e80000100a00 */
[----:B------:R1:W-:Y:S04]  /*1ff40*/  LDGSTS.E [R8+-0x44800], [R196.64], !P0 ;  /* 0xbb800000c4087fae */ /* 0x0003e8000c121848 */
[----:B------:R4:W-:Y:S04]  /*1ff50*/  LDGSTS.E [R7+-0x44600], [R194.64], !P0 ;  /* 0xbba00000c2077fae */ /* 0x0009e8000c121848 */
[----:B------:R3:W-:Y:S01]  /*1ff60*/  LDGSTS.E [R6+-0x44400], [R192.64], !P0 ;  /* 0xbbc00000c0067fae */ /* 0x0007e2000c121848 */
[----:B-1----:R-:W-:-:S03]  /*1ff70*/  IADD3 R196, R4, -0x180, RZ ;  /* 0xfffffe8004c47810 */ /* 0x002fc60007ffe0ff */
[----:B------:R1:W-:Y:S01]  /*1ff80*/  LDGSTS.E [R5+-0x44200], [R190.64], !P0 ;  /* 0xbbe00000be057fae */ /* 0x0003e2000c121848 */
[----:B------:R-:W-:-:S03]  /*1ff90*/  ISETP.GE.U32.AND P0, PT, R196, 0x7ffffe01, PT ;  /* 0x7ffffe01c400780c */ /* 0x000fc60003f06070 */
[----:B------:R4:W-:Y:S01]  /*1ffa0*/  STL.64 [R1+0x168], R194 ;  /* 0x000168c201007387 */ /* 0x0009e20000100a00 */
[----:B------:R-:W-:-:S03]  /*1ffb0*/  IADD3 R4, R252, 0x100000, RZ ;  /* 0x00100000fc047810 */ /* 0x000fc60007ffe0ff */
[----:B------:R3:W-:Y:S04]  /*1ffc0*/  STL.64 [R1+0x170], R192 ;  /* 0x000170c001007387 */ /* 0x0007e80000100a00 */
[----:B------:R1:W-:Y:S01]  /*1ffd0*/  STL.64 [R1+0x178], R190 ;  /* 0x000178be01007387 */ /* 0x0003e20000100a00 */
[----:B------:R-:W-:-:S05]  /*1ffe0*/  LOP3.LUT R234, R234, 0x7f, RZ, 0xc0, !PT ;  /* 0x0000007feaea7812 */ /* 0x000fca00078ec0ff */
[----:B------:R-:W-:Y:S02]  /*1fff0*/  IMAD.SHL.U32 R234, R234, 0x4, RZ ;  /* 0x00000004eaea7824 */ /* 0x000fe400078e00ff */
[----:B------:R-:W-:Y:S01]  /*20000*/  IMAD.SHL.U32 R235, R235, 0x4, RZ ;  /* 0x00000004ebeb7824 */ /* 0x000fe200078e00ff */
[----:B------:R-:W-:Y:S01]  /*20010*/  LOP3.LUT R247, R247, 0x50, RZ, 0x3c, !PT ;  /* 0x00000050f7f77812 */ /* 0x000fe200078e3cff */
[----:B------:R-:W-:Y:S01]  /*20020*/  CS2R R222, SRZ ;  /* 0x0000000000de7805 */ /* 0x000fe2000001ff00 */
        /* <DEDUP_REMOVED lines=9> */
[----:B--2---:R-:W-:Y:S01]  /*200c0*/  CS2R R198, SRZ ;  /* 0x0000000000c67805 */ /* 0x004fe2000001ff00 */
[----:B----4-:R-:W-:-:S04]  /*200d0*/  IMAD.WIDE R194, R0, 0x4, R220 ;  /* 0x0000000400c27825 */ /* 0x010fc800078e02dc */
[C---:B---3--:R-:W-:Y:S01]  /*200e0*/  IMAD.WIDE R192, R0.reuse, 0x4, R216 ;  /* 0x0000000400c07825 */ /* 0x048fe200078e02d8 */
[----:B------:R2:W-:Y:S03]  /*200f0*/  STL.64 [R1+0x180], R194 ;  /* 0x000180c201007387 */ /* 0x0005e60000100a00 */
[C---:B-1----:R-:W-:Y:S01]  /*20100*/  IMAD.WIDE R190, R0.reuse, 0x4, R218 ;  /* 0x0000000400be7825 */ /* 0x042fe200078e02da */
[----:B------:R2:W-:Y:S03]  /*20110*/  LDGSTS.E [R7+-0x42800], [R194.64], !P6 ;  /* 0xbd800000c2077fae */ /* 0x0005e6000f121848 */
[C---:B------:R-:W-:Y:S01]  /*20120*/  IMAD.WIDE R8, R0.reuse, 0x4, R230 ;  /* 0x0000000400087825 */ /* 0x040fe200078e02e6 */
[----:B------:R1:W-:Y:S04]  /*20130*/  STL.64 [R1+0x188], R192 ;  /* 0x000188c001007387 */ /* 0x0003e80000100a00 */
[----:B------:R1:W-:Y:S01]  /*20140*/  LDGSTS.E [R6+-0x42600], [R192.64], !P6 ;  /* 0xbda00000c0067fae */ /* 0x0003e2000f121848 */
[----:B--2---:R-:W-:-:S03]  /*20150*/  IMAD.WIDE R194, R0, 0x4, R228 ;  /* 0x0000000400c27825 */ /* 0x004fc600078e02e4 */
[----:B------:R2:W-:Y:S04]  /*20160*/  STL.64 [R1+0x190], R190 ;  /* 0x000190be01007387 */ /* 0x0005e80000100a00 */
[----:B------:R2:W-:Y:S01]  /*20170*/  LDGSTS.E [R5+-0x42400], [R190.64], !P6 ;  /* 0xbdc00000be057fae */ /* 0x0005e2000f121848 */
[----:B-1----:R-:W-:-:S03]  /*20180*/  IMAD.WIDE R192, R0, 0x4, R224 ;  /* 0x0000000400c07825 */ /* 0x002fc600078e02e0 */
[----:B------:R1:W-:Y:S04]  /*20190*/  STL.64 [R1+0x198], R8 ;  /* 0x0001980801007387 */ /* 0x0003e80000100a00 */
[----:B------:R1:W-:Y:S01]  /*201a0*/  LDGSTS.E [R4+-0x42200], [R8.64], !P6 ;  /* 0xbde0000008047fae */ /* 0x0003e2000f121848 */
[----:B--2---:R-:W-:-:S03]  /*201b0*/  IMAD.WIDE R190, R0, 0x4, R226 ;  /* 0x0000000400be7825 */ /* 0x004fc600078e02e2 */
[----:B------:R-:W-:Y:S04]  /*201c0*/  STL.64 [R1+0x1a0], R194 ;  /* 0x0001a0c201007387 */ /* 0x000fe80000100a00 */
[----:B------:R2:W-:Y:S01]  /*201d0*/  LDGSTS.E [R7+-0x40800], [R194.64], !P0 ;  /* 0xbf800000c2077fae */ /* 0x0005e2000c121848 */
[----:B-1----:R-:W-:-:S03]  /*201e0*/  IMAD.WIDE R8, R0, 0x4, R232 ;  /* 0x0000000400087825 */ /* 0x002fc600078e02e8 */
[----:B------:R-:W-:Y:S04]  /*201f0*/  STL.64 [R1+0x1a8], R192 ;  /* 0x0001a8c001007387 */ /* 0x000fe80000100a00 */
[----:B------:R1:W-:Y:S04]  /*20200*/  LDGSTS.E [R6+-0x40600], [R192.64], !P0 ;  /* 0xbfa00000c0067fae */ /* 0x0003e8000c121848 */
[----:B------:R3:W-:Y:S04]  /*20210*/  STL.64 [R1+0x1b0], R190 ;  /* 0x0001b0be01007387 */ /* 0x0007e80000100a00 */
[----:B------:R4:W-:Y:S01]  /*20220*/  LDGSTS.E [R5+-0x40400], [R190.64], !P0 ;  /* 0xbfc00000be057fae */ /* 0x0009e2000c121848 */
[----:B-1----:R-:W-:-:S03]  /*20230*/  IADD3 R6, R244, 0x100000, RZ ;  /* 0x00100000f4067810 */ /* 0x002fc60007ffe0ff */
[----:B------:R1:W-:Y:S04]  /*20240*/  STL.64 [R1+0x1b8], R8 ;  /* 0x0001b80801007387 */ /* 0x0003e80000100a00 */
[----:B------:R1:W-:Y:S01]  /*20250*/  LDGSTS.E [R4+-0x40200], [R8.64], !P0 ;  /* 0xbfe0000008047fae */ /* 0x0003e2000c121848 */
[----:B----4-:R-:W-:-:S03]  /*20260*/  IADD3 R5, R244, 0x100000, RZ ;  /* 0x00100000f4057810 */ /* 0x010fc60007ffe0ff */
[----:B------:R4:W-:Y:S01]  /*20270*/  STL [R1+0x200], RZ ;  /* 0x000200ff01007387 */ /* 0x0009e20000100800 */
[----:B--2---:R-:W-:-:S03]  /*20280*/  IADD3 R7, R244, 0x100000, RZ ;  /* 0x00100000f4077810 */ /* 0x004fc60007ffe0ff */
[----:B------:R4:W-:Y:S01]  /*20290*/  STL [R1+0x204], RZ ;  /* 0x000204ff01007387 */ /* 0x0009e20000100800 */
[----:B-1----:R-:W-:-:S03]  /*202a0*/  IADD3 R4, R244, 0x100000, RZ ;  /* 0x00100000f4047810 */ /* 0x002fc60007ffe0ff */
[----:B------:R-:W0:Y:S01]  /*202b0*/  LDGDEPBAR ;  /* 0x00000000000079af */ /* 0x000e220000000000 */
[----:B------:R-:W-:-:S03]  /*202c0*/  LOP3.LUT R233, R234, 0x10, RZ, 0x3c, !PT ;  /* 0x00000010eae97812 */ /* 0x000fc600078e3cff */
[----:B------:R4:W-:Y:S04]  /*202d0*/  STL [R1+0x208], RZ ;  /* 0x000208ff01007387 */ /* 0x0009e80000100800 */
[----:B------:R1:W-:Y:S04]  /*202e0*/  LDGSTS.E [R6+-0x30000], [R188.64], P5 ;  /* 0xd0000000bc067fae */ /* 0x0003e8000a921848 */
        /* <DEDUP_REMOVED lines=10> */
[----:B------:R4:W-:Y:S01]  /*20390*/  STL [R1+0x1e0], RZ ;  /* 0x0001e0ff01007387 */ /* 0x0009e20000100800 */
[----:B--2---:R-:W-:-:S03]  /*203a0*/  IADD3 R5, R233, 0x100000, RZ ;  /* 0x00100000e9057810 */ /* 0x004fc60007ffe0ff */
[----:B------:R2:W-:Y:S01]  /*203b0*/  LDGSTS.E [R7+-0x2a000], [R176.64], P5 ;  /* 0xd6000000b0077fae */ /* 0x0005e2000a921848 */
[----:B-1----:R-:W-:-:S03]  /*203c0*/  IADD3 R4, R233, 0x100000, RZ ;  /* 0x00100000e9047810 */ /* 0x002fc60007ffe0ff */
[----:B------:R4:W-:Y:S04]  /*203d0*/  STL [R1+0x1e4], RZ ;  /* 0x0001e4ff01007387 */ /* 0x0009e80000100800 */
[----:B------:R1:W-:Y:S01]  /*203e0*/  LDGSTS.E [R6+-0x29000], [R174.64], P5 ;  /* 0xd7000000ae067fae */ /* 0x0003e2000a921848 */
[----:B--2---:R-:W-:-:S03]  /*203f0*/  IADD3 R7, R233, 0x100000, RZ ;  /* 0x00100000e9077810 */ /* 0x004fc60007ffe0ff */
[----:B------:R4:W-:Y:S04]  /*20400*/  STL [R1+0x1e8], RZ ;  /* 0x0001e8ff01007387 */ /* 0x0009e80000100800 */
[----:B------:R4:W-:Y:S01]  /*20410*/  STL [R1+0x1ec], RZ ;  /* 0x0001ecff01007387 */ /* 0x0009e20000100800 */
[----:B-1----:R-:W-:-:S03]  /*20420*/  IADD3 R6, R233, 0x100000, RZ ;  /* 0x00100000e9067810 */ /* 0x002fc60007ffe0ff */
[----:B------:R4:W-:Y:S01]  /*20430*/  STL [R1+0x1d0], RZ ;  /* 0x0001d0ff01007387 */ /* 0x0009e20000100800 */
[----:B------:R-:W-:-:S03]  /*20440*/  LOP3.LUT R234, R235, 0x20, RZ, 0x3c, !PT ;  /* 0x00000020ebea7812 */ /* 0x000fc600078e3cff */
        /* <DEDUP_REMOVED lines=16> */
[----:B-1----:R-:W-:-:S03]  /*20550*/  IADD3 R6, R234, 0x100000, RZ ;  /* 0x00100000ea067810 */ /* 0x002fc60007ffe0ff */
[----:B------:R1:W-:Y:S04]  /*20560*/  LDGSTS.E [R4+-0x28e00], [R158.64], P5 ;  /* 0xd72000009e047fae */ /* 0x0003e8000a921848 */
[----:B------:R4:W-:Y:S01]  /*20570*/  STL [R1+0x124], RZ ;  /* 0x000124ff01007387 */ /* 0x0009e20000100800 */
[----:B--2---:R-:W-:-:S03]  /*20580*/  IADD3 R5, R234, 0x100000, RZ ;  /* 0x00100000ea057810 */ /* 0x004fc60007ffe0ff */
        /* <DEDUP_REMOVED lines=17> */
[----:B------:R4:W-:Y:S04]  /*206a0*/  STL [R1+0x108], RZ ;  /* 0x000108ff01007387 */ /* 0x0009e80000100800 */
[----:B------:R2:W-:Y:S01]  /*206b0*/  LDGSTS.E [R4+-0x29c00], [R124.64], P5 ;  /* 0xd64000007c047fae */ /* 0x0005e2000a921848 */
[----:B-1----:R-:W-:-:S03]  /*206c0*/  IADD3 R5, R235, 0x100000, RZ ;  /* 0x00100000eb057810 */ /* 0x002fc60007ffe0ff */
[----:B------:R4:W-:Y:S04]  /*206d0*/  STL [R1+0x10c], RZ ;  /* 0x00010cff01007387 */ /* 0x0009e80000100800 */
[----:B------:R4:W-:Y:S01]  /*206e0*/  STL [R1+0xf0], RZ ;  /* 0x0000f0ff01007387 */ /* 0x0009e20000100800 */
[----:B--2---:R-:W-:-:S03]  /*206f0*/  IADD3 R4, R235, 0x100000, RZ ;  /* 0x00100000eb047810 */ /* 0x004fc60007ffe0ff */
[----:B------:R1:W-:Y:S04]  /*20700*/  LDGSTS.E [R6+-0x28c00], [R122.64], P5 ;  /* 0xd74000007a067fae */ /* 0x0003e8000a921848 */
[----:B------:R4:W-:Y:S04]  /*20710*/  STL [R1+0xf4], RZ ;  /* 0x0000f4ff01007387 */ /* 0x0009e80000100800 */
[----:B------:R4:W-:Y:S01]  /*20720*/  STL [R1+0xf8], RZ ;  /* 0x0000f8ff01007387 */ /* 0x0009e20000100800 */
[----:B-1----:R-:W-:-:S03]  /*20730*/  IADD3 R6, R235, 0x100000, RZ ;  /* 0x00100000eb067810 */ /* 0x002fc60007ffe0ff */
        /* <DEDUP_REMOVED lines=15> */
[----:B------:R4:W-:Y:S01]  /*20830*/  STL [R1+0xd8], RZ ;  /* 0x0000d8ff01007387 */ /* 0x0009e20000100800 */
[----:B-1----:R-:W-:-:S03]  /*20840*/  IADD3 R7, R246, 0x100000, RZ ;  /* 0x00100000f6077810 */ /* 0x002fc60007ffe0ff */
[----:B------:R1:W-:Y:S01]  /*20850*/  LDGSTS.E [R5+-0x28a00], [R106.64], P5 ;  /* 0xd76000006a057fae */ /* 0x0003e2000a921848 */
[----:B--2---:R-:W-:-:S03]  /*20860*/  IADD3 R6, R246, 0x100000, RZ ;  /* 0x00100000f6067810 */ /* 0x004fc60007ffe0ff */
[----:B------:R4:W-:Y:S04]  /*20870*/  STL [R1+0xdc], RZ ;  /* 0x0000dcff01007387 */ /* 0x0009e80000100800 */
[----:B------:R4:W-:Y:S01]  /*20880*/  STL [R1+0xc0], RZ ;  /* 0x0000c0ff01007387 */ /* 0x0009e20000100800 */
[----:B-1----:R-:W-:-:S03]  /*20890*/  IADD3 R5, R246, 0x100000, RZ ;  /* 0x00100000f6057810 */ /* 0x002fc60007ffe0ff */
[----:B------:R4:W-:Y:S04]  /*208a0*/  STL [R1+0xc4], RZ ;  /* 0x0000c4ff01007387 */ /* 0x0009e80000100800 */
        /* <DEDUP_REMOVED lines=12> */
[----:B------:R2:W-:Y:S04]  /*20970*/  LDGSTS.E [R6+-0x2a800], [R94.64], P5 ;  /* 0xd58000005e067fae */ /* 0x0005e8000a921848 */
[----:B------:R4:W-:Y:S04]  /*20980*/  STL [R1+0x70], RZ ;  /* 0x000070ff01007387 */ /* 0x0009e80000100800 */
[----:B------:R4:W-:Y:S01]  /*20990*/  STL [R1+0x74], RZ ;  /* 0x000074ff01007387 */ /* 0x0009e20000100800 */
[----:B--2---:R-:W-:-:S03]  /*209a0*/  IADD3 R6, R247, 0x100000, RZ ;  /* 0x00100000f7067810 */ /* 0x004fc60007ffe0ff */
[----:B------:R2:W-:Y:S04]  /*209b0*/  LDGSTS.E [R4+-0x29800], [R92.64], P5 ;  /* 0xd68000005c047fae */ /* 0x0005e8000a921848 */
[----:B------:R4:W-:Y:S04]  /*209c0*/  STL [R1+0x78], RZ ;  /* 0x000078ff01007387 */ /* 0x0009e80000100800 */
[----:B------:R4:W-:Y:S01]  /*209d0*/  STL [R1+0x7c], RZ ;  /* 0x00007cff01007387 */ /* 0x0009e20000100800 */
[----:B--2---:R-:W-:-:S03]  /*209e0*/  IADD3 R4, R247, 0x100000, RZ ;  /* 0x00100000f7047810 */ /* 0x004fc60007ffe0ff */
        /* <DEDUP_REMOVED lines=17> */
[----:B------:R1:W-:Y:S01]  /*20b00*/  LDGSTS.E [R7+-0x29600], [R76.64], P5 ;  /* 0xd6a000004c077fae */ /* 0x0003e2000a921848 */
[----:B--2---:R-:W-:-:S03]  /*20b10*/  IADD3 R4, R252, 0x100000, RZ ;  /* 0x00100000fc047810 */ /* 0x004fc60007ffe0ff */
[----:B------:R4:W-:Y:S04]  /*20b20*/  STL [R1+0x20], RZ ;  /* 0x000020ff01007387 */ /* 0x0009e80000100800 */
[----:B------:R2:W-:Y:S01]  /*20b30*/  LDGSTS.E [R6+-0x28600], [R74.64], P5 ;  /* 0xd7a000004a067fae */ /* 0x0005e2000a921848 */
[----:B-1----:R-:W-:-:S03]  /*20b40*/  IADD3 R7, R252, 0x100000, RZ ;  /* 0x00100000fc077810 */ /* 0x002fc60007ffe0ff */
[----:B------:R4:W-:Y:S04]  /*20b50*/  STL [R1+0x24], RZ ;  /* 0x000024ff01007387 */ /* 0x0009e80000100800 */
[----:B------:R4:W-:Y:S01]  /*20b60*/  STL [R1+0x28], RZ ;  /* 0x000028ff01007387 */ /* 0x0009e20000100800 */
[----:B--2---:R-:W-:-:S03]  /*20b70*/  IADD3 R6, R252, 0x100000, RZ ;  /* 0x00100000fc067810 */ /* 0x004fc60007ffe0ff */
[----:B------:R4:W-:Y:S01]  /*20b80*/  STL [R1+0x2c], RZ ;  /* 0x00002cff01007387 */ /* 0x0009e20000100800 */
[----:B------:R-:W-:-:S03]  /*20b90*/  LOP3.LUT R244, R244, 0x70, RZ, 0x3c, !PT ;  /* 0x00000070f4f47812 */ /* 0x000fc600078e3cff */
[----:B------:R4:W-:Y:S04]  /*20ba0*/  STL [R1], RZ ;  /* 0x000000ff01007387 */ /* 0x0009e80000100800 */
        /* <DEDUP_REMOVED lines=8> */
[----:B------:R-:W-:-:S03]  /*20c30*/  ISETP.GE.AND P0, PT, R245, 0x80, PT ;  /* 0x00000080f500780c */ /* 0x000fc60003f06270 */
[----:B------:R1:W-:Y:S04]  /*20c40*/  LDGSTS.E [R4+-0x2b400], [R32.64], P5 ;  /* 0xd4c0000020047fae */ /* 0x0003e8000a921848 */
[----:B------:R1:W-:Y:S04]  /*20c50*/  LDGSTS.E [R6+-0x2a400], [R30.64], P5 ;  /* 0xd5c000001e067fae */ /* 0x0003e8000a921848 */
[----:B------:R2:W-:Y:S04]  /*20c60*/  LDGSTS.E [R5+-0x29400], [R28.64], P5 ;  /* 0xd6c000001c057fae */ /* 0x0005e8000a921848 */
[----:B------:R3:W-:Y:S01]  /*20c70*/  LDGSTS.E [R4+-0x28400], [R26.64], P5 ;  /* 0xd7c000001a047fae */ /* 0x0007e2000a921848 */
[----:B-1----:R-:W-:-:S03]  /*20c80*/  IADD3 R6, R244, 0x100000, RZ ;  /* 0x00100000f4067810 */ /* 0x002fc60007ffe0ff */
[----:B------:R1:W-:Y:S01]  /*20c90*/  LDGSTS.E [R7+-0x2f200], [R24.64], P5 ;  /* 0xd0e0000018077fae */ /* 0x0003e2000a921848 */
[----:B--2---:R-:W-:-:S03]  /*20ca0*/  IADD3 R5, R244, 0x100000, RZ ;  /* 0x00100000f4057810 */ /* 0x004fc60007ffe0ff */
[----:B------:R2:W-:Y:S01]  /*20cb0*/  LDGSTS.E [R6+-0x2e200], [R22.64], P5 ;  /* 0xd1e0000016067fae */ /* 0x0005e2000a921848 */
[----:B---3--:R-:W-:-:S05]  /*20cc0*/  IADD3 R4, R244, 0x100000, RZ ;  /* 0x00100000f4047810 */ /* 0x008fca0007ffe0ff */
[----:B------:R3:W-:Y:S04]  /*20cd0*/  LDGSTS.E [R4+-0x2d200], [R20.64], P5 ;  /* 0xd2e0000014047fae */ /* 0x0007e8000a921848 */
[----:B------:R1:W-:Y:S04]  /*20ce0*/  LDGSTS.E [R7+-0x2c200], [R18.64], P5 ;  /* 0xd3e0000012077fae */ /* 0x0003e8000a921848 */
[----:B------:R1:W-:Y:S04]  /*20cf0*/  LDGSTS.E [R6+-0x2b200], [R16.64], P5 ;  /* 0xd4e0000010067fae */ /* 0x0003e8000a921848 */
[----:B------:R1:W-:Y:S04]  /*20d00*/  LDGSTS.E [R5+-0x2a200], [R14.64], P5 ;  /* 0xd5e000000e057fae */ /* 0x0003e8000a921848 */
[----:B------:R1:W-:Y:S04]  /*20d10*/  LDGSTS.E [R4+-0x29200], [R12.64], P5 ;  /* 0xd6e000000c047fae */ /* 0x0003e8000a921848 */
[----:B------:R1:W-:Y:S01]  /*20d20*/  LDGSTS.E [R6+-0x28200], [R10.64], P5 ;  /* 0xd7e000000a067fae */ /* 0x0003e2000a921848 */
[----:B------:R-:W-:-:S03]  /*20d30*/  CS2R R84, SRZ ;  /* 0x0000000000547805 */ /* 0x000fc6000001ff00 */
[----:B------:R-:W0:Y:S01]  /*20d40*/  LDGDEPBAR ;  /* 0x00000000000079af */ /* 0x000e220000000000 */
        /* <DEDUP_REMOVED lines=40> */
[----:B-1----:R-:W-:Y:S01]  /*20fd0*/  CS2R R10, SRZ ;  /* 0x00000000000a7805 */ /* 0x002fe2000001ff00 */
[----:B------:R-:W-:Y:S01]  /*20fe0*/  CS2R R12, SRZ ;  /* 0x00000000000c7805 */ /* 0x000fe2000001ff00 */
[----:B------:R-:W-:Y:S01]  /*20ff0*/  CS2R R14, SRZ ;  /* 0x00000000000e7805 */ /* 0x000fe2000001ff00 */
[----:B------:R-:W-:Y:S01]  /*21000*/  CS2R R16, SRZ ;  /* 0x0000000000107805 */ /* 0x000fe2000001ff00 */
[----:B------:R-:W-:Y:S01]  /*21010*/  CS2R R18, SRZ ;  /* 0x0000000000127805 */ /* 0x000fe2000001ff00 */
[----:B---3--:R-:W-:Y:S01]  /*21020*/  CS2R R20, SRZ ;  /* 0x0000000000147805 */ /* 0x008fe2000001ff00 */
[----:B--2---:R-:W-:Y:S01]  /*21030*/  CS2R R22, SRZ ;  /* 0x0000000000167805 */ /* 0x004fe2000001ff00 */
        /* <DEDUP_REMOVED lines=33> */
[----:B------:R-:W-:Y:S05]  /*21250*/  @!P0 BRA `(.L_x_0) ;  /* 0x00037b4000008947 */ /* 0x000fea0003800000 */
[----:B----4-:R-:W2:Y:S04]  /*21260*/  LDL.LU.64 R152, [R1+0x648] ;  /* 0x0006480001987983 */ /* 0x010ea80000300a00 */
[----:B------:R-:W3:Y:S04]  /*21270*/  LDL.LU.64 R154, [R1+0x640] ;  /* 0x00064000019a7983 */ /* 0x000ee80000300a00 */
[----:B------:R-:W4:Y:S04]  /*21280*/  LDL.LU.64 R216, [R1+0x638] ;  /* 0x0006380001d87983 */ /* 0x000f280000300a00 */
[----:B------:R-:W5:Y:S04]  /*21290*/  LDL.LU.64 R218, [R1+0x630] ;  /* 0x0006300001da7983 */ /* 0x000f680000300a00 */
[----:B------:R-:W5:Y:S04]  /*212a0*/  LDL.LU.64 R196, [R1+0x628] ;  /* 0x0006280001c47983 */ /* 0x000f680000300a00 */
[----:B------:R-:W5:Y:S04]  /*212b0*/  LDL.LU.64 R198, [R1+0x620] ;  /* 0x0006200001c67983 */ /* 0x000f680000300a00 */
[----:B------:R-:W5:Y:S04]  /*212c0*/  LDL.LU.64 R228, [R1+0x618] ;  /* 0x0006180001e47983 */ /* 0x000f680000300a00 */
[----:B------:R-:W5:Y:S04]  /*212d0*/  LDL.LU.64 R230, [R1+0x610] ;  /* 0x0006100001e67983 */ /* 0x000f680000300a00 */
[----:B------:R-:W5:Y:S04]  /*212e0*/  LDL.LU.64 R244, [R1+0x608] ;  /* 0x0006080001f47983 */ /* 0x000f680000300a00 */
[----:B------:R-:W5:Y:S04]  /*212f0*/  LDL.LU.64 R246, [R1+0x600] ;  /* 0x0006000001f67983 */ /* 0x000f680000300a00 */
[----:B------:R-:W5:Y:S04]  /*21300*/  LDL.LU.64 R232, [R1+0x5f8] ;  /* 0x0005f80001e87983 */ /* 0x000f680000300a00 */
[----:B------:R-:W5:Y:S01]  /*21310*/  LDL.LU.64 R234, [R1+0x5f0] ;  /* 0x0005f00001ea7983 */ /* 0x000f620000300a00 */
[----:B--2---:R-:W-:-:S03]  /*21320*/  MOV R4, R153 ;  /* 0x0000009900047202 */ /* 0x004fc60000000f00 */
[----:B------:R-:W-:Y:S04]  /*21330*/  STL [R1+0x15b0], R152 ;  /* 0x0015b09801007387 */ /* 0x000fe80000100800 */
[----:B---3--:R-:W-:Y:S04]  /*21340*/  STL [R1+0x15ac], R154 ;  /* 0x0015ac9a01007387 */ /* 0x008fe80000100800 */
[----:B------:R1:W-:Y:S04]  /*21350*/  STL [R1+0x15a8], R4 ;  /* 0x0015a80401007387 */ /* 0x0003e80000100800 */
[----:B----4-:R-:W-:Y:S01]  /*21360*/  STL [R1+0x15a4], R216 ;  /* 0x0015a4d801007387 */ /* 0x010fe20000100800 */
[----:B-1----:R-:W-:-:S05]  /*21370*/  IMAD.MOV.U32 R4, RZ, RZ, R155 ;  /* 0x000000ffff047224 */ /* 0x002fca00078e009b */
[----:B------:R1:W-:Y:S04]  /*21380*/  STL [R1+0x15a0], R4 ;  /* 0x0015a00401007387 */ /* 0x0003e80000100800 */
[----:B-----5:R-:W-:Y:S01]  /*21390*/  STL [R1+0x159c], R218 ;  /* 0x00159cda01007387 */ /* 0x020fe20000100800 */
[----:B-1----:R-:W-:-:S05]  /*213a0*/  IMAD.MOV.U32 R4, RZ, RZ, R217 ;  /* 0x000000ffff047224 */ /* 0x002fca00078e00d9 */
[----:B------:R1:W-:Y:S04]  /*213b0*/  STL [R1+0x1598], R4 ;  /* 0x0015980401007387 */ /* 0x0003e80000100800 */
[----:B------:R-:W-:Y:S01]  /*213c0*/  STL [R1+0x1594], R196 ;  /* 0x001594c401007387 */ /* 0x000fe20000100800 */
[----:B-1----:R-:W-:-:S05]  /*213d0*/  MOV R4, R219 ;  /* 0x000000db00047202 */ /* 0x002fca0000000f00 */
[----:B------:R1:W-:Y:S04]  /*213e0*/  STL [R1+0x1590], R4 ;  /* 0x0015900401007387 */ /* 0x0003e80000100800 */
[----:B------:R-:W-:Y:S01]  /*213f0*/  STL [R1+0x158c], R198 ;  /* 0x00158cc601007387 */ /* 0x000fe20000100800 */
[----:B-1----:R-:W-:-:S05]  /*21400*/  IMAD.MOV.U32 R4, RZ, RZ, R197 ;  /* 0x000000ffff047224 */ /* 0x002fca00078e00c5 */
[----:B------:R1:W-:Y:S04]  /*21410*/  STL [R1+0x1588], R4 ;  /* 0x0015880401007387 */ /* 0x0003e80000100800 */
[----:B------:R-:W-:Y:S01]  /*21420*/  STL [R1+0x1584], R228 ;  /* 0x001584e401007387 */ /* 0x000fe20000100800 */
[----:B-1----:R-:W-:-:S05]  /*21430*/  IMAD.MOV.U32 R4, RZ, RZ, R199 ;  /* 0x000000ffff047224 */ /* 0x002fca00078e00c7 */
[----:B------:R1:W-:Y:S04]  /*21440*/  STL [R1+0x1580], R4 ;  /* 0x0015800401007387 */ /* 0x0003e80000100800 */
[----:B------:R-:W2:Y:S04]  /*21450*/  LDL.LU.64 R152, [R1+0x5e8] ;  /* 0x0005e80001987983 */ /* 0x000ea80000300a00 */
[----:B------:R-:W3:Y:S01]  /*21460*/  LDL.LU.64 R154, [R1+0x5d8] ;  /* 0x0005d800019a7983 */ /* 0x000ee20000300a00 */
[----:B-1----:R-:W-:-:S05]  /*21470*/  MOV R4, R229 ;  /* 0x000000e500047202 */ /* 0x002fca0000000f00 */
[----:B------:R1:W-:Y:S04]  /*21480*/  STL [R1+0x1578], R4 ;  /* 0x0015780401007387 */ /* 0x0003e80000100800 */
[----:B------:R-:W-:Y:S04]  /*21490*/  STL [R1+0x157c], R230 ;  /* 0x00157ce601007387 */ /* 0x000fe80000100800 */
[----:B------:R-:W4:Y:S01]  /*214a0*/  LDL.LU.64 R216, [R1+0x5d0] ;  /* 0x0005d00001d87983 */ /* 0x000f220000300a00 */
[----:B-1----:R-:W-:-:S03]  /*214b0*/  IMAD.MOV.U32 R4, RZ, RZ, R231 ;  /* 0x000000ffff047224 */ /* 0x002fc600078e00e7 */
[----:B------:R-:W5:Y:S04]  /*214c0*/  LDL.LU.64 R218, [R1+0x5c8] ;  /* 0x0005c80001da7983 */ /* 0x000f680000300a00 */
[----:B------:R1:W-:Y:S04]  /*214d0*/  STL [R1+0x1570], R4 ;  /* 0x0015700401007387 */ /* 0x0003e80000100800 */
[----:B------:R-:W-:Y:S04]  /*214e0*/  STL [R1+0x1574], R244 ;  /* 0x001574f401007387 */ /* 0x000fe80000100800 */
[----:B------:R-:W5:Y:S01]  /*214f0*/  LDL.LU.64 R196, [R1+0x5c0] ;  /* 0x0005c00001c47983 */ /* 0x000f620000300a00 */
[----:B-1----:R-:W-:-:S03]  /*21500*/  IMAD.MOV.U32 R4, RZ, RZ, R245 ;  /* 0x000000ffff047224 */ /* 0x002fc600078e00f5 */
[----:B------:R-:W5:Y:S04]  /*21510*/  LDL.LU.64 R198, [R1+0x5b8] ;  /* 0x0005b80001c67983 */ /* 0x000f680000300a00 */
[----:B------:R1:W-:Y:S04]  /*21520*/  STL [R1+0x1568], R4 ;  /* 0x0015680401007387 */ /* 0x0003e80000100800 */
[----:B------:R-:W-:Y:S04]  /*21530*/  STL [R1+0x156c], R246 ;  /* 0x00156cf601007387 */ /* 0x000fe80000100800 */
[----:B------:R-:W5:Y:S01]  /*21540*/  LDL.LU.64 R228, [R1+0x5b0] ;  /* 0x0005b00001e47983 */ /* 0x000f620000300a00 */
[----:B-1----:R-:W-:-:S03]  /*21550*/  MOV R4, R247 ;  /* 0x000000f700047202 */ /* 0x002fc60000000f00 */
[----:B------:R-:W-:Y:S04]  /*21560*/  STL [R1+0x1564], R232 ;  /* 0x001564e801007387 */ /* 0x000fe80000100800 */
[----:B------:R1:W-:Y:S04]  /*21570*/  STL [R1+0x1560], R4 ;  /* 0x0015600401007387 */ /* 0x0003e80000100800 */
[----:B------:R-:W5:Y:S01]  /*21580*/  LDL.LU.64 R230, [R1+0x5a8] ;  /* 0x0005a80001e67983 */ /* 0x000f620000300a00 */
[----:B-1----:R-:W-:-:S05]  /*21590*/  IMAD.MOV.U32 R4, RZ, RZ, R233 ;  /* 0x000000ffff047224 */ /* 0x002fca00078e00e9 */
[----:B------:R1:W-:Y:S04]  /*215a0*/  STL [R1+0x1558], R4 ;  /* 0x0015580401007387 */ /* 0x0003e80000100800 */
[----:B------:R1:W-:Y:S02]  /*215b0*/  STL [R1+0x155c], R234 ;  /* 0x00155cea01007387 */ /* 0x0003e40000100800 */
[----:B-1----:R-:W-:Y:S02]  /*215c0*/  IMAD.MOV.U32 R4, RZ, RZ, R235 ;  /* 0x000000ffff047224 */ /* 0x002fe400078e00eb */
[----:B------:R-:W-:Y:S04]  /*215d0*/  STL [R1+0x1554], R236 ;  /* 0x001554ec01007387 */ /* 0x000fe80000100800 */
[----:B------:R2:W-:Y:S04]  /*215e0*/  STL [R1+0x1550], R4 ;  /* 0x0015500401007387 */ /* 0x0005e80000100800 */
[----:B------:R-:W5:Y:S04]  /*215f0*/  LDL.LU.64 R244, [R1+0x5a0] ;  /* 0x0005a00001f47983 */ /* 0x000f680000300a00 */
[----:B------:R-:W-:Y:S04]  /*21600*/  STL [R1+0x1548], R237 ;  /* 0x001548ed01007387 */ /* 0x000fe80000100800 */
[----:B------:R-:W-:Y:S04]  /*21610*/  STL [R1+0x154c], R146 ;  /* 0x00154c9201007387 */ /* 0x000fe80000100800 */
[----:B------:R-:W-:Y:S04]  /*21620*/  STL [R1+0x1540], R147 ;  /* 0x0015409301007387 */ /* 0x000fe80000100800 */
[----:B------:R-:W5:Y:S04]  /*21630*/  LDL.LU.64 R246, [R1+0x598] ;  /* 0x0005980001f67983 */ /* 0x000f680000300a00 */
[----:B------:R-:W-:Y:S04]  /*21640*/  STL [R1+0x1544], R144 ;  /* 0x0015449001007387 */ /* 0x000fe80000100800 */
[----:B------:R-:W-:Y:S04]  /*21650*/  STL [R1+0x1538], R145 ;  /* 0x0015389101007387 */ /* 0x000fe80000100800 */
[----:B------:R-:W5:Y:S04]  /*21660*/  LDL.LU.64 R232, [R1+0x590] ;  /* 0x0005900001e87983 */ /* 0x000f680000300a00 */
[----:B------:R-:W-:Y:S04]  /*21670*/  STL [R1+0x153c], R142 ;  /* 0x00153c8e01007387 */ /* 0x000fe80000100800 */
[----:B------:R-:W-:Y:S04]  /*21680*/  STL [R1+0x1530], R143 ;  /* 0x0015308f01007387 */ /* 0x000fe80000100800 */
[----:B------:R-:W5:Y:S01]  /*21690*/  LDL.LU.64 R234, [R1+0x588] ;  /* 0x0005880001ea7983 */ /* 0x000f620000300a00 */
[----:B--2---:R-:W-:-:S03]  /*216a0*/  MOV R4, R153 ;  /* 0x0000009900047202 */ /* 0x004fc60000000f00 */
[----:B------:R-:W-:Y:S04]  /*216b0*/  STL [R1+0x1534], R152 ;  /* 0x0015349801007387 */ /* 0x000fe80000100800 */
[----:B---3--:R-:W-:Y:S04]  /*216c0*/  STL [R1+0x152c], R154 ;  /* 0x00152c9a01007387 */ /* 0x008fe80000100800 */
[----:B------:R1:W-:Y:S02]  /*216d0*/  STL [R1+0x1528], R4 ;  /* 0x0015280401007387 */ /* 0x0003e40000100800 */
[----:B-1----:R-:W-:-:S02]  /*216e0*/  IMAD.MOV.U32 R4, RZ, RZ, R155 ;  /* 0x000000ffff047224 */ /* 0x002fc400078e009b */
[----:B----4-:R-:W-:Y:S04]  /*216f0*/  STL [R1+0x1524], R216 ;  /* 0x001524d801007387 */ /* 0x010fe80000100800 */
        /* <DEDUP_REMOVED lines=307> */
[----:B------:R1:W-:Y:S02]  /*22a30*/  STL [R1+0x12a0], R246 ;  /* 0x0012a0f601007387 */ /* 0x0003e40000100800 */
[----:B-1----:R-:W-:-:S02]  /*22a40*/  MOV R4, R247 ;  /* 0x000000f700047202 */ /* 0x002fc40000000f00 */
[----:B------:R-:W5:Y:S04]  /*22a50*/  LDL.LU.64 R246, [R1+0x8f8] ;  /* 0x0008f80001f67983 */ /* 0x000f680000300a00 */
[----:B------:R1:W-:Y:S04]  /*22a60*/  STL [R1+0x129c], R4 ;  /* 0x00129c0401007387 */ /* 0x0003e80000100800 */
[----:B------:R1:W-:Y:S02]  /*22a70*/  STL [R1+0x12a8], R232 ;  /* 0x0012a8e801007387 */ /* 0x0003e40000100800 */
[----:B-1----:R-:W-:-:S02]  /*22a80*/  IMAD.MOV.U32 R4, RZ, RZ, R233 ;  /* 0x000000ffff047224 */ /* 0x002fc400078e00e9 */
[----:B------:R-:W5:Y:S04]  /*22a90*/  LDL.LU.64 R232, [R1+0x900] ;  /* 0x0009000001e87983 */ /* 0x000f680000300a00 */
[----:B------:R1:W-:Y:S04]  /*22aa0*/  STL [R1+0x12a4], R4 ;  /* 0x0012a40401007387 */ /* 0x0003e80000100800 */
[----:B------:R1:W-:Y:S04]  /*22ab0*/  STL [R1+0x12b0], R234 ;  /* 0x0012b0ea01007387 */ /* 0x0003e80000100800 */
[----:B------:R-:W5:Y:S01]  /*22ac0*/  LDL.LU.64 R228, [R1+0x788] ;  /* 0x0007880001e47983 */ /* 0x000f620000300a00 */
[----:B-1----:R-:W-:-:S05]  /*22ad0*/  IMAD.MOV.U32 R4, RZ, RZ, R235 ;  /* 0x000000ffff047224 */ /* 0x002fca00078e00eb */
        /* <DEDUP_REMOVED lines=9> */
[----:B------:R-:W5:Y:S04]  /*22b70*/  LDL.LU.64 R234, [R1+0x7a8] ;  /* 0x0007a80001ea7983 */ /* 0x000f680000300a00 */
[----:B------:R2:W-:Y:S04]  /*22b80*/  STL [R1+0x123c], R2 ;  /* 0x00123c0201007387 */ /* 0x0005e80000100800 */
[----:B------:R-:W-:Y:S01]  /*22b90*/  STL [R1+0x3a0], R3 ;  /* 0x0003a00301007387 */ /* 0x000fe20000100800 */
        /* <DEDUP_REMOVED lines=16> */
[----:B------:R-:W2:Y:S01]  /*22ca0*/  LDL.LU.64 R152, [R1+0x910] ;  /* 0x0009100001987983 */ /* 0x000ea20000300a00 */
[----:B-1----:R-:W-:-:S05]  /*22cb0*/  IMAD.MOV.U32 R2, RZ, RZ, R199 ;  /* 0x000000ffff027224 */ /* 0x002fca00078e00c7 */
[----:B------:R1:W-:Y:S04]  /*22cc0*/  STL [R1+0x3cc], R2 ;  /* 0x0003cc0201007387 */ /* 0x0003e80000100800 */
[----:B------:R3:W-:Y:S04]  /*22cd0*/  STL [R1+0x3d8], R246 ;  /* 0x0003d8f601007387 */ /* 0x0007e80000100800 */
[----:B------:R-:W4:Y:S01]  /*22ce0*/  LDL.LU.64 R154, [R1+0x928] ;  /* 0x00092800019a7983 */ /* 0x000f220000300a00 */
[----:B-1----:R-:W-:-:S05]  /*22cf0*/  MOV R2, R247 ;  /* 0x000000f700027202 */ /* 0x002fca0000000f00 */
[----:B------:R1:W-:Y:S04]  /*22d00*/  STL [R1+0x3d4], R2 ;  /* 0x0003d40201007387 */ /* 0x0003e80000100800 */
[----:B------:R5:W-:Y:S04]  /*22d10*/  STL [R1+0x3e0], R232 ;  /* 0x0003e0e801007387 */ /* 0x000be80000100800 */
[----:B---3--:R-:W3:Y:S01]  /*22d20*/  LDL.LU.64 R246, [R1+0x930] ;  /* 0x0009300001f67983 */ /* 0x008ee20000300a00 */
[----:B-1----:R-:W-:-:S03]  /*22d30*/  IMAD.MOV.U32 R2, RZ, RZ, R233 ;  /* 0x000000ffff027224 */ /* 0x002fc600078e00e9 */
[----:B------:R-:W-:Y:S04]  /*22d40*/  STL [R1+0x3e8], R228 ;  /* 0x0003e8e401007387 */ /* 0x000fe80000100800 */
[----:B------:R1:W-:Y:S04]  /*22d50*/  STL [R1+0x3dc], R2 ;  /* 0x0003dc0201007387 */ /* 0x0003e80000100800 */
[----:B-----5:R-:W5:Y:S01]  /*22d60*/  LDL.LU.64 R232, [R1+0x948] ;  /* 0x0009480001e87983 */ /* 0x020f620000300a00 */
[----:B-1----:R-:W-:-:S03]  /*22d70*/  IMAD.MOV.U32 R2, RZ, RZ, R229 ;  /* 0x000000ffff027224 */ /* 0x002fc600078e00e5 */
[----:B------:R-:W-:Y:S04]  /*22d80*/  STL [R1+0x3f0], R230 ;  /* 0x0003f0e601007387 */ /* 0x000fe80000100800 */
[----:B------:R1:W-:Y:S04]  /*22d90*/  STL [R1+0x3e4], R2 ;  /* 0x0003e40201007387 */ /* 0x0003e80000100800 */
[----:B------:R-:W5:Y:S01]  /*22da0*/  LDL.LU.64 R218, [R1+0x960] ;  /* 0x0009600001da7983 */ /* 0x000f620000300a00 */
[----:B-1----:R-:W-:-:S03]  /*22db0*/  MOV R2, R231 ;  /* 0x000000e700027202 */ /* 0x002fc60000000f00 */
[----:B------:R-:W-:Y:S04]  /*22dc0*/  STL [R1+0x3f8], R244 ;  /* 0x0003f8f401007387 */ /* 0x000fe80000100800 */
[----:B------:R1:W-:Y:S04]  /*22dd0*/  STL [R1+0x3ec], R2 ;  /* 0x0003ec0201007387 */ /* 0x0003e80000100800 */
[----:B------:R-:W5:Y:S01]  /*22de0*/  LDL.LU.64 R196, [R1+0x968] ;  /* 0x0009680001c47983 */ /* 0x000f620000300a00 */
[----:B-1----:R-:W-:-:S03]  /*22df0*/  IMAD.MOV.U32 R2, RZ, RZ, R245 ;  /* 0x000000ffff027224 */ /* 0x002fc600078e00f5 */
[----:B------:R-:W-:Y:S04]  /*22e00*/  STL [R1+0x400], R234 ;  /* 0x000400ea01007387 */ /* 0x000fe80000100800 */
[----:B------:R1:W-:Y:S04]  /*22e10*/  STL [R1+0x3f4], R2 ;  /* 0x0003f40201007387 */ /* 0x0003e80000100800 */
[----:B------:R-:W5:Y:S01]  /*22e20*/  LDL.LU.64 R198, [R1+0x970] ;  /* 0x0009700001c67983 */ /* 0x000f620000300a00 */
[----:B-1----:R-:W-:-:S03]  /*22e30*/  IMAD.MOV.U32 R2, RZ, RZ, R235 ;  /* 0x000000ffff027224 */ /* 0x002fc600078e00eb */
[----:B------:R-:W-:Y:S04]  /*22e40*/  STL [R1+0x408], R238 ;  /* 0x000408ee01007387 */ /* 0x000fe80000100800 */
[----:B------:R1:W-:Y:S04]  /*22e50*/  STL [R1+0x3fc], R2 ;  /* 0x0003fc0201007387 */ /* 0x0003e80000100800 */
[----:B------:R-:W5:Y:S04]  /*22e60*/  LDL.LU.64 R216, [R1+0x978] ;  /* 0x0009780001d87983 */ /* 0x000f680000300a00 */
        /* <DEDUP_REMOVED lines=10> */
[----:B--2---:R-:W-:Y:S01]  /*22f10*/  STL [R1+0x428], R152 ;  /* 0x0004289801007387 */ /* 0x004fe20000100800 */
[----:B-1----:R-:W-:-:S03]  /*22f20*/  MOV R2, R153 ;  /* 0x0000009900027202 */ /* 0x002fc60000000f00 */
[----:B------:R-:W2:Y:S04]  /*22f30*/  LDL.LU.64 R234, [R1+0x7e8] ;  /* 0x0007e80001ea7983 */ /* 0x000ea80000300a00 */
[----:B----4-:R-:W-:Y:S04]  /*22f40*/  STL [R1+0x430], R154 ;  /* 0x0004309a01007387 */ /* 0x010fe80000100800 */
[----:B------:R1:W-:Y:S02]  /*22f50*/  STL [R1+0x424], R2 ;  /* 0x0004240201007387 */ /* 0x0003e40000100800 */
[----:B-1----:R-:W-:-:S02]  /*22f60*/  IMAD.MOV.U32 R2, RZ, RZ, R155 ;  /* 0x000000ffff027224 */ /* 0x002fc400078e009b */
[----:B---3--:R-:W-:Y:S04]  /*22f70*/  STL [R1+0x438], R246 ;  /* 0x000438f601007387 */ /* 0x008fe80000100800 */
[----:B------:R1:W-:Y:S02]  /*22f80*/  STL [R1+0x42c], R2 ;  /* 0x00042c0201007387 */ /* 0x0003e40000100800 */
[----:B-1----:R-:W-:Y:S02]  /*22f90*/  IMAD.MOV.U32 R2, RZ, RZ, R247 ;  /* 0x000000ffff027224 */ /* 0x002fe400078e00f7 */
[----:B------:R-:W3:Y:S04]  /*22fa0*/  LDL.LU.64 R246, [R1+0x4f8] ;  /* 0x0004f80001f67983 */ /* 0x000ee80000300a00 */
[----:B------:R1:W-:Y:S04]  /*22fb0*/  STL [R1+0x434], R2 ;  /* 0x0004340201007387 */ /* 0x0003e80000100800 */
[----:B-----5:R4:W-:Y:S01]  /*22fc0*/  STL [R1+0x440], R232 ;  /* 0x000440e801007387 */ /* 0x0209e20000100800 */
[----:B-1----:R-:W-:-:S03]  /*22fd0*/  MOV R2, R233 ;  /* 0x000000e900027202 */ /* 0x002fc60000000f00 */
[----:B----4-:R-:W4:Y:S04]  /*22fe0*/  LDL.LU.64 R232, [R1+0x4f0] ;  /* 0x0004f00001e87983 */ /* 0x010f280000300a00 */
[----:B------:R1:W-:Y:S04]  /*22ff0*/  STL [R1+0x43c], R2 ;  /* 0x00043c0201007387 */ /* 0x0003e80000100800 */
[----:B------:R5:W-:Y:S01]  /*23000*/  STL [R1+0x448], R218 ;  /* 0x000448da01007387 */ /* 0x000be20000100800 */
[----:B-1----:R-:W-:-:S03]  /*23010*/  IMAD.MOV.U32 R2, RZ, RZ, R219 ;  /* 0x000000ffff027224 */ /* 0x002fc600078e00db */
[----:B-----5:R-:W5:Y:S04]  /*23020*/  LDL.LU.64 R218, [R1+0x4e8] ;  /* 0x0004e80001da7983 */ /* 0x020f680000300a00 */
[----:B------:R1:W-:Y:S04]  /*23030*/  STL [R1+0x444], R2 ;  /* 0x0004440201007387 */ /* 0x0003e80000100800 */
[----:B------:R1:W-:Y:S02]  /*23040*/  STL [R1+0x450], R196 ;  /* 0x000450c401007387 */ /* 0x0003e40000100800 */
[----:B-1----:R-:W-:-:S02]  /*23050*/  IMAD.MOV.U32 R2, RZ, RZ, R197 ;  /* 0x000000ffff027224 */ /* 0x002fc400078e00c5 */
[----:B------:R-:W5:Y:S04]  /*23060*/  LDL.LU.64 R196, [R1+0x9c0] ;  /* 0x0009c00001c47983 */ /* 0x000f680000300a00 */
[----:B------:R1:W-:Y:S04]  /*23070*/  STL [R1+0x44c], R2 ;  /* 0x00044c0201007387 */ /* 0x0003e80000100800 */
[----:B------:R1:W-:Y:S02]  /*23080*/  STL [R1+0x458], R198 ;  /* 0x000458c601007387 */ /* 0x0003e40000100800 */
[----:B-1----:R-:W-:-:S02]  /*23090*/  MOV R2, R199 ;  /* 0x000000c700027202 */ /* 0x002fc40000000f00 */
[----:B------:R-:W5:Y:S04]  /*230a0*/  LDL.LU.64 R198, [R1+0x9c8] ;  /* 0x0009c80001c67983 */ /* 0x000f680000300a00 */
[----:B------:R1:W-:Y:S04]  /*230b0*/  STL [R1+0x454], R2 ;  /* 0x0004540201007387 */ /* 0x0003e80000100800 */
[----:B------:R1:W-:Y:S04]  /*230c0*/  STL [R1+0x460], R216 ;  /* 0x000460d801007387 */ /* 0x0003e80000100800 */
[----:B------:R-:W5:Y:S01]  /*230d0*/  LDL.LU.64 R154, [R1+0x9d0] ;  /* 0x0009d000019a7983 */ /* 0x000f620000300a00 */
[----:B-1----:R-:W-:-:S05]  /*230e0*/  IMAD.MOV.U32 R2, RZ, RZ, R217 ;  /* 0x000000ffff027224 */ /* 0x002fca00078e00d9 */
[----:B------:R1:W-:Y:S04]  /*230f0*/  STL [R1+0x45c], R2 ;  /* 0x00045c0201007387 */ /* 0x0003e80000100800 */
[----:B------:R1:W-:Y:S04]  /*23100*/  STL [R1+0x468], R228 ;  /* 0x000468e401007387 */ /* 0x0003e80000100800 */
[----:B------:R-:W5:Y:S01]  /*23110*/  LDL.LU.64 R216, [R1+0x9d8] ;  /* 0x0009d80001d87983 */ /* 0x000f620000300a00 */
[----:B-1----:R-:W-:-:S05]  /*23120*/  IMAD.MOV.U32 R2, RZ, RZ, R229 ;  /* 0x000000ffff027224 */ /* 0x002fca00078e00e5 */
[----:B------:R1:W-:Y:S04]  /*23130*/  STL [R1+0x464], R2 ;  /* 0x0004640201007387 */ /* 0x0003e80000100800 */
[----:B------:R1:W-:Y:S04]  /*23140*/  STL [R1+0x470], R230 ;  /* 0x000470e601007387 */ /* 0x0003e80000100800 */
[----:B------:R-:W5:Y:S01]  /*23150*/  LDL.LU.64 R228, [R1+0x9e0] ;  /* 0x0009e00001e47983 */ /* 0x000f620000300a00 */
[----:B-1----:R-:W-:-:S05]  /*23160*/  MOV R2, R231 ;  /* 0x000000e700027202 */ /* 0x002fca0000000f00 */
[----:B------:R1:W-:Y:S04]  /*23170*/  STL [R1+0x46c], R2 ;  /* 0x00046c0201007387 */ /* 0x0003e80000100800 */
[----:B------:R-:W-:Y:S04]  /*23180*/  STL [R1+0x478], R244 ;  /* 0x000478f401007387 */ /* 0x000fe80000100800 */
[----:B------:R-:W5:Y:S01]  /*23190*/  LDL.LU.64 R230, [R1+0x9e8] ;  /* 0x0009e80001e67983 */ /* 0x000f620000300a00 */
[----:B-1----:R-:W-:-:S05]  /*231a0*/  IMAD.MOV.U32 R2, RZ, RZ, R245 ;  /* 0x000000ffff027224 */ /* 0x002fca00078e00f5 */
[----:B------:R2:W-:Y:S02]  /*231b0*/  STL [R1+0x474], R2 ;  /* 0x0004740201007387 */ /* 0x0005e40000100800 */
[----:B--2---:R-:W-:Y:S02]  /*231c0*/  IMAD.MOV.U32 R2, RZ, RZ, R235 ;  /* 0x000000ffff027224 */ /* 0x004fe400078e00eb */
[----:B------:R1:W-:Y:S04]  /*231d0*/  STL [R1+0x480], R234 ;  /* 0x000480ea01007387 */ /* 0x0003e80000100800 */
[----:B-1----:R-:W2:Y:S04]  /*231e0*/  LDL.LU.64 R234, [R1+0xa00] ;  /* 0x000a000001ea7983 */ /* 0x002ea80000300a00 */
[----:B------:R1:W-:Y:S04]  /*231f0*/  STL [R1+0x47c], R2 ;  /* 0x00047c0201007387 */ /* 0x0003e80000100800 */
[----:B------:R-:W-:Y:S04]  /*23200*/  STL [R1+0x488], R250 ;  /* 0x000488fa01007387 */ /* 0x000fe80000100800 */
[----:B------:R-:W-:Y:S04]  /*23210*/  STL [R1+0x484], R251 ;  /* 0x000484fb01007387 */ /* 0x000fe80000100800 */
[----:B------:R-:W2:Y:S04]  /*23220*/  LDL.LU.64 R244, [R1+0xa18] ;  /* 0x000a180001f47983 */ /* 0x000ea80000300a00 */
[----:B---3--:R3:W-:Y:S01]  /*23230*/  STL [R1+0x490], R246 ;  /* 0x000490f601007387 */ /* 0x0087e20000100800 */
[----:B-1----:R-:W-:-:S03]  /*23240*/  MOV R2, R247 ;  /* 0x000000f700027202 */ /* 0x002fc60000000f00 */
[----:B---3--:R-:W3:Y:S04]  /*23250*/  LDL.LU.64 R246, [R1+0x830] ;  /* 0x0008300001f67983 */ /* 0x008ee80000300a00 */
[----:B------:R1:W-:Y:S04]  /*23260*/  STL [R1+0x48c], R2 ;  /* 0x00048c0201007387 */ /* 0x0003e80000100800 */
[----:B----4-:R4:W-:Y:S01]  /*23270*/  STL [R1+0x498], R232 ;  /* 0x000498e801007387 */ /* 0x0109e20000100800 */
[----:B-1----:R-:W-:-:S03]  /*23280*/  IMAD.MOV.U32 R2, RZ, RZ, R233 ;  /* 0x000000ffff027224 */ /* 0x002fc600078e00e9 */
[----:B----4-:R-:W4:Y:S04]  /*23290*/  LDL.LU.64 R232, [R1+0x840] ;  /* 0x0008400001e87983 */ /* 0x010f280000300a00 */
[----:B------:R1:W-:Y:S04]  /*232a0*/  STL [R1+0x494], R2 ;  /* 0x0004940201007387 */ /* 0x0003e80000100800 */
[----:B-----5:R5:W-:Y:S01]  /*232b0*/  STL [R1+0x4a0], R218 ;  /* 0x0004a0da01007387 */ /* 0x020be20000100800 */
[----:B-1----:R-:W-:-:S03]  /*232c0*/  IMAD.MOV.U32 R2, RZ, RZ, R219 ;  /* 0x000000ffff027224 */ /* 0x002fc600078e00db */
[----:B-----5:R-:W5:Y:S04]  /*232d0*/  LDL.LU.64 R218, [R1+0x850] ;  /* 0x0008500001da7983 */ /* 0x020f680000300a00 */
        /* <DEDUP_REMOVED lines=25> */
[----:B--2---:R2:W-:Y:S01]  /*23470*/  STL [R1+0x4d8], R234 ;  /* 0x0004d8ea01007387 */ /* 0x0045e20000100800 */
[----:B-1----:R-:W-:-:S03]  /*23480*/  MOV R2, R235 ;  /* 0x000000eb00027202 */ /* 0x002fc60000000f00 */
[----:B--2---:R-:W2:Y:S04]  /*23490*/  LDL.LU.64 R234, [R1+0xa68] ;  /* 0x000a680001ea7983 */ /* 0x004ea80000300a00 */
[----:B------:R1:W-:Y:S04]  /*234a0*/  STL [R1+0x4d4], R2 ;  /* 0x0004d40201007387 */ /* 0x0003e80000100800 */
[----:B------:R1:W-:Y:S02]  /*234b0*/  STL [R1+0x4e0], R244 ;  /* 0x0004e0f401007387 */ /* 0x0003e40000100800 */
[----:B-1----:R-:W-:-:S02]  /*234c0*/  IMAD.MOV.U32 R2, RZ, RZ, R245 ;  /* 0x000000ffff027224 */ /* 0x002fc400078e00f5 */
[----:B------:R-:W2:Y:S04]  /*234d0*/  LDL.LU.64 R244, [R1+0xa70] ;  /* 0x000a700001f47983 */ /* 0x000ea80000300a00 */
[----:B------:R1:W-:Y:S04]  /*234e0*/  STL [R1+0x4dc], R2 ;  /* 0x0004dc0201007387 */ /* 0x0003e80000100800 */
[----:B---3--:R3:W-:Y:S01]  /*234f0*/  STL [R1+0x4e8], R246 ;  /* 0x0004e8f601007387 */ /* 0x0087e20000100800 */
[----:B-1----:R-:W-:-:S03]  /*23500*/  IMAD.MOV.U32 R2, RZ, RZ, R247 ;  /* 0x000000ffff027224 */ /* 0x002fc600078e00f7 */
[----:B---3--:R-:W3:Y:S04]  /*23510*/  LDL.LU.64 R246, [R1+0xa80] ;  /* 0x000a800001f67983 */ /* 0x008ee80000300a00 */
[----:B------:R1:W-:Y:S04]  /*23520*/  STL [R1+0x4e4], R2 ;  /* 0x0004e40201007387 */ /* 0x0003e80000100800 */
[----:B----4-:R4:W-:Y:S01]  /*23530*/  STL [R1+0x4f0], R232 ;  /* 0x0004f0e801007387 */ /* 0x0109e20000100800 */
[----:B-1----:R-:W-:-:S03]  /*23540*/  MOV R2, R233 ;  /* 0x000000e900027202 */ /* 0x002fc60000000f00 */
[----:B----4-:R-:W4:Y:S04]  /*23550*/  LDL.LU.64 R232, [R1+0xaa0] ;  /* 0x000aa00001e87983 */ /* 0x010f280000300a00 */
[----:B------:R1:W-:Y:S04]  /*23560*/  STL [R1+0x4ec], R2 ;  /* 0x0004ec0201007387 */ /* 0x0003e80000100800 */
[----:B-----5:R5:W-:Y:S01]  /*23570*/  STL [R1+0x4f8], R218 ;  /* 0x0004f8da01007387 */ /* 0x020be20000100800 */
        /* <DEDUP_REMOVED lines=27> */
[----:B--2---:R2:W-:Y:S01]  /*23730*/  STL [R1+0x530], R234 ;  /* 0x000530ea01007387 */ /* 0x0045e20000100800 */
[----:B-1----:R-:W-:-:S03]  /*23740*/  IMAD.MOV.U32 R2, RZ, RZ, R235 ;  /* 0x000000ffff027224 */ /* 0x002fc600078e00eb */
[----:B--2---:R-:W2:Y:S04]  /*23750*/  LDL.LU.64 R234, [R1+0x650] ;  /* 0x0006500001ea7983 */ /* 0x004ea80000300a00 */
[----:B------:R1:W-:Y:S04]  /*23760*/  STL [R1+0x52c], R2 ;  /* 0x00052c0201007387 */ /* 0x0003e80000100800 */
[----:B------:R1:W-:Y:S02]  /*23770*/  STL [R1+0x538], R244 ;  /* 0x000538f401007387 */ /* 0x0003e40000100800 */
[----:B-1----:R-:W-:-:S02]  /*23780*/  MOV R2, R245 ;  /* 0x000000f500027202 */ /* 0x002fc40000000f00 */
[----:B------:R-:W2:Y:S04]  /*23790*/  LDL.LU.64 R244, [R1+0x670] ;  /* 0x0006700001f47983 */ /* 0x000ea80000300a00 */
[----:B------:R1:W-:Y:S04]  /*237a0*/  STL [R1+0x534], R2 ;  /* 0x0005340201007387 */ /* 0x0003e80000100800 */
[----:B---3--:R3:W-:Y:S01]  /*237b0*/  STL [R1+0x540], R246 ;  /* 0x000540f601007387 */ /* 0x0087e20000100800 */
[----:B-1----:R-:W-:-:S03]  /*237c0*/  IMAD.MOV.U32 R2, RZ, RZ, R247 ;  /* 0x000000ffff027224 */ /* 0x002fc600078e00f7 */
[----:B---3--:R-:W3:Y:S04]  /*237d0*/  LDL.LU.64 R246, [R1+0x680] ;  /* 0x0006800001f67983 */ /* 0x008ee80000300a00 */
[----:B------:R1:W-:Y:S04]  /*237e0*/  STL [R1+0x53c], R2 ;  /* 0x00053c0201007387 */ /* 0x0003e80000100800 */
[----:B----4-:R4:W-:Y:S01]  /*237f0*/  STL [R1+0x548], R232 ;  /* 0x000548e801007387 */ /* 0x0109e20000100800 */
[----:B-1----:R-:W-:-:S03]  /*23800*/  IMAD.MOV.U32 R2, RZ, RZ, R233 ;  /* 0x000000ffff027224 */ /* 0x002fc600078e00e9 */
[----:B----4-:R-:W4:Y:S04]  /*23810*/  LDL.LU.64 R232, [R1+0x690] ;  /* 0x0006900001e87983 */ /* 0x010f280000300a00 */
[----:B------:R1:W-:Y:S04]  /*23820*/  STL [R1+0x544], R2 ;  /* 0x0005440201007387 */ /* 0x0003e80000100800 */
[----:B-----5:R5:W-:Y:S01]  /*23830*/  STL [R1+0x550], R218 ;  /* 0x000550da01007387 */ /* 0x020be20000100800 */
[----:B-1----:R-:W-:-:S03]  /*23840*/  MOV R2, R219 ;  /* 0x000000db00027202 */ /* 0x002fc60000000f00 */
[----:B-----5:R-:W5:Y:S04]  /*23850*/  LDL.LU.64 R218, [R1+0xb00] ;  /* 0x000b000001da7983 */ /* 0x020f680000300a00 */
        /* <DEDUP_REMOVED lines=25> */
[----:B--2---:R2:W-:Y:S01]  /*239f0*/  STL [R1+0x588], R234 ;  /* 0x000588ea01007387 */ /* 0x0045e20000100800 */
[----:B-1----:R-:W-:-:S03]  /*23a00*/  IMAD.MOV.U32 R2, RZ, RZ, R235 ;  /* 0x000000ffff027224 */ /* 0x002fc600078e00eb */
[----:B--2---:R-:W2:Y:S04]  /*23a10*/  LDL.LU.64 R234, [R1+0xb48] ;  /* 0x000b480001ea7983 */ /* 0x004ea80000300a00 */
[----:B------:R1:W-:Y:S04]  /*23a20*/  STL [R1+0x584], R2 ;  /* 0x0005840201007387 */ /* 0x0003e80000100800 */
[----:B------:R1:W-:Y:S02]  /*23a30*/  STL [R1+0x590], R244 ;  /* 0x000590f401007387 */ /* 0x0003e40000100800 */
[----:B-1----:R-:W-:-:S02]  /*23a40*/  IMAD.MOV.U32 R2, RZ, RZ, R245 ;  /* 0x000000ffff027224 */ /* 0x002fc400078e00f5 */
[----:B------:R-:W2:Y:S04]  /*23a50*/  LDL.LU.64 R244, [R1+0x9a0] ;  /* 0x0009a00001f47983 */ /* 0x000ea80000300a00 */
[----:B------:R1:W-:Y:S04]  /*23a60*/  STL [R1+0x58c], R2 ;  /* 0x00058c0201007387 */ /* 0x0003e80000100800 */
        /* <DEDUP_REMOVED lines=946> */
[----:B------:R-:W5:Y:S04]  /*27590*/  LDL.64 R154, [R1+0x15c8] ;  /* 0x0015c800019a7983 */ /* 0x000f680000100a00 */
[----:B------:R1:W-:Y:S04]  /*275a0*/  STL [R1+0xd08], R2 ;  /* 0x000d080201007387 */ /* 0x0003e80000100800 */
[----:B------:R1:W-:Y:S02]  /*275b0*/  STL [R1+0xd14], R216 ;  /* 0x000d14d801007387 */ /* 0x0003e40000100800 */
[----:B-1----:R-:W-:-:S02]  /*275c0*/  MOV R2, R217 ;  /* 0x000000d900027202 */ /* 0x002fc40000000f00 */
[----:B------:R-:W5:Y:S04]  /*275d0*/  LDL.64 R216, [R1+0x15d0] ;  /* 0x0015d00001d87983 */ /* 0x000f680000100a00 */
        /* <DEDUP_REMOVED lines=360> */
[----:B------:R2:W-:Y:S02]  /*28c60*/  STL [R1+0xfe0], R2 ;  /* 0x000fe00201007387 */ /* 0x0005e40000100800 */
[----:B--2---:R-:W-:Y:S02]  /*28c70*/  IMAD.MOV.U32 R2, RZ, RZ, R235 ;  /* 0x000000ffff027224 */ /* 0x004fe400078e00eb */
[----:B------:R1:W-:Y:S04]  /*28c80*/  STL [R1+0xfec], R234 ;  /* 0x000fecea01007387 */ /* 0x0003e80000100800 */
[----:B-1----:R-:W2:Y:S04]  /*28c90*/  LDL.LU.64 R234, [R1+0x1048] ;  /* 0x0010480001ea7983 */ /* 0x002ea80000300a00 */
        /* <DEDUP_REMOVED lines=29> */
[----:B------:R-:W-:Y:S04]  /*28e70*/  STL [R1+0x102c], R216 ;  /* 0x00102cd801007387 */ /* 0x000fe80000100800 */
[----:B------:R-:W5:Y:S01]  /*28e80*/  LDL.LU.64 R152, [R1+0x1088] ;  /* 0x0010880001987983 */ /* 0x000f620000300a00 */
[----:B-1----:R-:W-:-:S05]  /*28e90*/  MOV R2, R217 ;  /* 0x000000d900027202 */ /* 0x002fca0000000f00 */
[----:B------:R1:W-:Y:S04]  /*28ea0*/  STL [R1+0x1028], R2 ;  /* 0x0010280201007387 */ /* 0x0003e80000100800 */
[----:B------:R1:W-:Y:S02]  /*28eb0*/  STL [R1+0x1034], R228 ;  /* 0x001034e401007387 */ /* 0x0003e40000100800 */
[----:B-1----:R-:W-:Y:S02]  /*28ec0*/  IMAD.MOV.U32 R2, RZ, RZ, R229 ;  /* 0x000000ffff027224 */ /* 0x002fe400078e00e5 */
        /* <DEDUP_REMOVED lines=18> */
[----:B----4-:R-:W-:Y:S04]  /*28ff0*/  STL [R1+0x105c], R232 ;  /* 0x00105ce801007387 */ /* 0x010fe80000100800 */
[----:B------:R-:W4:Y:S01]  /*29000*/  LDL.LU.64 R216, [R1+0x10b8] ;  /* 0x0010b80001d87983 */ /* 0x000f220000300a00 */
[----:B-1----:R-:W-:-:S05]  /*29010*/  MOV R2, R233 ;  /* 0x000000e900027202 */ /* 0x002fca0000000f00 */
[----:B------:R1:W-:Y:S04]  /*29020*/  STL [R1+0x1058], R2 ;  /* 0x0010580201007387 */ /* 0x0003e80000100800 */
[----:B-----5:R5:W-:Y:S01]  /*29030*/  STL [R1+0x1064], R218 ;  /* 0x001064da01007387 */ /* 0x020be20000100800 */
[----:B-1----:R-:W-:-:S03]  /*29040*/  IMAD.MOV.U32 R2, RZ, RZ, R219 ;  /* 0x000000ffff027224 */ /* 0x002fc600078e00db */
[----:B------:R-:W4:Y:S04]  /*29050*/  LDL.LU.64 R232, [R1+0x10c0] ;  /* 0x0010c00001e87983 */ /* 0x000f280000300a00 */
        /* <DEDUP_REMOVED lines=17> */
[----:B------:R1:W-:Y:S02]  /*29170*/  STL [R1+0x1080], R2 ;  /* 0x0010800201007387 */ /* 0x0003e40000100800 */
[----:B-1----:R-:W-:Y:S02]  /*29180*/  MOV R2, R229 ;  /* 0x000000e500027202 */ /* 0x002fe40000000f00 */
        /* <DEDUP_REMOVED lines=20> */
[----:B------:R-:W-:Y:S04]  /*292d0*/  STL [R1+0x10bc], R232 ;  /* 0x0010bce801007387 */ /* 0x000fe80000100800 */
[----:B------:R1:W-:Y:S04]  /*292e0*/  STL [R1+0x10b0], R2 ;  /* 0x0010b00201007387 */ /* 0x0003e80000100800 */
[----:B----4-:R-:W4:Y:S01]  /*292f0*/  LDL.LU.64 R216, [R1+0x1110] ;  /* 0x0011100001d87983 */ /* 0x010f220000300a00 */
[----:B-1----:R-:W-:-:S03]  /*29300*/  MOV R2, R233 ;  /* 0x000000e900027202 */ /* 0x002fc60000000f00 */
[----:B-----5:R-:W-:Y:S04]  /*29310*/  STL [R1+0x10c4], R218 ;  /* 0x0010c4da01007387 */ /* 0x020fe80000100800 */
        /* <DEDUP_REMOVED lines=9> */
[----:B------:R-:W5:Y:S01]  /*293b0*/  LDL.LU.64 R196, [R1+0x1128] ;  /* 0x0011280001c47983 */ /* 0x000f620000300a00 */
[----:B-1----:R-:W-:-:S03]  /*293c0*/  MOV R2, R199 ;  /* 0x000000c700027202 */ /* 0x002fc60000000f00 */
[----:B------:R-:W-:Y:S04]  /*293d0*/  STL [R1+0x10dc], R154 ;  /* 0x0010dc9a01007387 */ /* 0x000fe80000100800 */
[----:B------:R1:W-:Y:S04]  /*293e0*/  STL [R1+0x10d0], R2 ;  /* 0x0010d00201007387 */ /* 0x0003e80000100800 */
[----:B------:R-:W5:Y:S04]  /*293f0*/  LDL.LU.64 R198, [R1+0x1130] ;  /* 0x0011300001c67983 */ /* 0x000f680000300a00 */
[----:B------:R-:W5:Y:S01]  /*29400*/  LDL.LU.64 R152, [R1+0x1138] ;  /* 0x0011380001987983 */ /* 0x000f620000300a00 */
[----:B-1----:R-:W-:-:S05]  /*29410*/  IMAD.MOV.U32 R2, RZ, RZ, R155 ;  /* 0x000000ffff027224 */ /* 0x002fca00078e009b */
[----:B------:R1:W-:Y:S04]  /*29420*/  STL [R1+0x10d8], R2 ;  /* 0x0010d80201007387 */ /* 0x0003e80000100800 */
[----:B------:R1:W-:Y:S02]  /*29430*/  STL [R1+0x10e4], R228 ;  /* 0x0010e4e401007387 */ /* 0x0003e40000100800 */
[----:B-1----:R-:W-:Y:S02]  /*29440*/  IMAD.MOV.U32 R2, RZ, RZ, R229 ;  /* 0x000000ffff027224 */ /* 0x002fe400078e00e5 */
        /* <DEDUP_REMOVED lines=8> */
[----:B------:R-:W5:Y:S04]  /*294d0*/  LDL.LU.64 R154, [R1+0x1150] ;  /* 0x00115000019a7983 */ /* 0x000f680000300a00 */
[----:B------:R-:W-:Y:S04]  /*294e0*/  STL [R1+0x10fc], R244 ;  /* 0x0010fcf401007387 */ /* 0x000fe80000100800 */
[----:B------:R1:W-:Y:S04]  /*294f0*/  STL [R1+0x10f0], R2 ;  /* 0x0010f00201007387 */ /* 0x0003e80000100800 */
[----:B--2---:R-:W2:Y:S01]  /*29500*/  LDL.LU.64 R234, [R1+0x1158] ;  /* 0x0011580001ea7983 */ /* 0x004ea20000300a00 */
[----:B-1----:R-:W-:-:S03]  /*29510*/  IMAD.MOV.U32 R2, RZ, RZ, R245 ;  /* 0x000000ffff027224 */ /* 0x002fc600078e00f5 */
[----:B---3--:R-:W-:Y:S04]  /*29520*/  STL [R1+0x1104], R246 ;  /* 0x001104f601007387 */ /* 0x008fe80000100800 */
[----:B------:R1:W-:Y:S04]  /*29530*/  STL [R1+0x10f8], R2 ;  /* 0x0010f80201007387 */ /* 0x0003e80000100800 */
[----:B------:R-:W3:Y:S01]  /*29540*/  LDL.LU.64 R244, [R1+0x1160] ;  /* 0x0011600001f47983 */ /* 0x000ee20000300a00 */
[----:B-1----:R-:W-:-:S03]  /*29550*/  MOV R2, R247 ;  /* 0x000000f700027202 */ /* 0x002fc60000000f00 */
[----:B------:R-:W3:Y:S04]  /*29560*/  LDL.LU.64 R246, [R1+0x1168] ;  /* 0x0011680001f67983 */ /* 0x000ee80000300a00 */
        /* <DEDUP_REMOVED lines=19> */
[----:B------:R-:W-:Y:S04]  /*296a0*/  STL [R1+0x1134], R152 ;  /* 0x0011349801007387 */ /* 0x000fe80000100800 */
[----:B------:R1:W-:Y:S04]  /*296b0*/  STL [R1+0x1128], R2 ;  /* 0x0011280201007387 */ /* 0x0003e80000100800 */
[----:B------:R-:W5:Y:S01]  /*296c0*/  LDL.LU.64 R198, [R1+0x1190] ;  /* 0x0011900001c67983 */ /* 0x000f620000300a00 */
[----:B-1----:R-:W-:-:S03]  /*296d0*/  MOV R2, R153 ;  /* 0x0000009900027202 */ /* 0x002fc60000000f00 */
[----:B------:R-:W-:Y:S04]  /*296e0*/  STL [R1+0x113c], R228 ;  /* 0x00113ce401007387 */ /* 0x000fe80000100800 */
[----:B------:R1:W-:Y:S02]  /*296f0*/  STL [R1+0x1130], R2 ;  /* 0x0011300201007387 */ /* 0x0003e40000100800 */
[----:B-1----:R-:W-:Y:S02]  /*29700*/  IMAD.MOV.U32 R2, RZ, RZ, R229 ;  /* 0x000000ffff027224 */ /* 0x002fe400078e00e5 */
        /* <DEDUP_REMOVED lines=8> */
[----:B--2---:R-:W-:Y:S04]  /*29790*/  STL [R1+0x1154], R234 ;  /* 0x001154ea01007387 */ /* 0x004fe80000100800 */
[----:B------:R1:W-:Y:S02]  /*297a0*/  STL [R1+0x1148], R2 ;  /* 0x0011480201007387 */ /* 0x0003e40000100800 */
[----:B-1----:R-:W-:Y:S02]  /*297b0*/  IMAD.MOV.U32 R2, RZ, RZ, R235 ;  /* 0x000000ffff027224 */ /* 0x002fe400078e00eb */
[----:B------:R-:W2:Y:S04]  /*297c0*/  LDL.LU.64 R234, [R1+0x11a8] ;  /* 0x0011a80001ea7983 */ /* 0x000ea80000300a00 */
[----:B------:R1:W-:Y:S04]  /*297d0*/  STL [R1+0x1150], R2 ;  /* 0x0011500201007387 */ /* 0x0003e80000100800 */
[----:B---3--:R3:W-:Y:S01]  /*297e0*/  STL [R1+0x115c], R244 ;  /* 0x00115cf401007387 */ /* 0x0087e20000100800 */
[----:B-1----:R-:W-:-:S03]  /*297f0*/  IMAD.MOV.U32 R2, RZ, RZ, R245 ;  /* 0x000000ffff027224 */ /* 0x002fc600078e00f5 */
[----:B------:R-:W-:Y:S04]  /*29800*/  STL [R1+0x1164], R246 ;  /* 0x001164f601007387 */ /* 0x000fe80000100800 */
[----:B------:R1:W-:Y:S04]  /*29810*/  STL [R1+0x1158], R2 ;  /* 0x0011580201007387 */ /* 0x0003e80000100800 */
[----:B---3--:R-:W3:Y:S01]  /*29820*/  LDL.LU.64 R244, [R1+0x11b0] ;  /* 0x0011b00001f47983 */ /* 0x008ee20000300a00 */
[----:B-1----:R-:W-:-:S03]  /*29830*/  MOV R2, R247 ;  /* 0x000000f700027202 */ /* 0x002fc60000000f00 */
[----:B----4-:R-:W-:Y:S04]  /*29840*/  STL [R1+0x116c], R216 ;  /* 0x00116cd801007387 */ /* 0x010fe80000100800 */
[----:B------:R1:W-:Y:S04]  /*29850*/  STL [R1+0x1160], R2 ;  /* 0x0011600201007387 */ /* 0x0003e80000100800 */
[----:B------:R-:W4:Y:S01]  /*29860*/  LDL.LU.64 R246, [R1+0x11b8] ;  /* 0x0011b80001f67983 */ /* 0x000f220000300a00 */
[----:B-1----:R-:W-:-:S03]  /*29870*/  IMAD.MOV.U32 R2, RZ, RZ, R217 ;  /* 0x000000ffff027224 */ /* 0x002fc600078e00d9 */
[----:B-----5:R-:W-:Y:S04]  /*29880*/  STL [R1+0x1174], R232 ;  /* 0x001174e801007387 */ /* 0x020fe80000100800 */
[----:B------:R1:W-:Y:S02]  /*29890*/  STL [R1+0x1168], R2 ;  /* 0x0011680201007387 */ /* 0x0003e40000100800 */
[----:B-1----:R-:W-:Y:S02]  /*298a0*/  IMAD.MOV.U32 R2, RZ, RZ, R233 ;  /* 0x000000ffff027224 */ /* 0x002fe400078e00e9 */
[----:B------:R-:W5:Y:S04]  /*298b0*/  LDL.LU.64 R232, [R1+0x11c0] ;  /* 0x0011c00001e87983 */ /* 0x000f680000300a00 */
[----:B------:R1:W-:Y:S04]  /*298c0*/  STL [R1+0x1170], R2 ;  /* 0x0011700201007387 */ /* 0x0003e80000100800 */
[----:B------:R-:W-:Y:S04]  /*298d0*/  STL [R1+0x117c], R218 ;  /* 0x00117cda01007387 */ /* 0x000fe80000100800 */
        /* <DEDUP_REMOVED lines=16> */
[----:B------:R-:W5:Y:S04]  /*299e0*/  LDL.LU.64 R218, [R1+0x11f8] ;  /* 0x0011f80001da7983 */ /* 0x000f680000300a00 */
[----:B------:R1:W-:Y:S04]  /*299f0*/  STL [R1+0x1190], R2 ;  /* 0x0011900201007387 */ /* 0x0003e80000100800 */
[----:B------:R-:W-:Y:S04]  /*29a00*/  STL [R1+0x119c], R230 ;  /* 0x00119ce601007387 */ /* 0x000fe80000100800 */
[----:B------:R-:W5:Y:S01]  /*29a10*/  LDL.LU.64 R196, [R1+0x1200] ;  /* 0x0012000001c47983 */ /* 0x000f620000300a00 */
[----:B-1----:R-:W-:-:S03]  /*29a20*/  IMAD.MOV.U32 R2, RZ, RZ, R231 ;  /* 0x000000ffff027224 */ /* 0x002fc600078e00e7 */
[----:B------:R-:W5:Y:S04]  /*29a30*/  LDL.LU.64 R198, [R1+0x1208] ;  /* 0x0012080001c67983 */ /* 0x000f680000300a00 */
[----:B------:R1:W-:Y:S04]  /*29a40*/  STL [R1+0x1198], R2 ;  /* 0x0011980201007387 */ /* 0x0003e80000100800 */
[----:B--2---:R-:W-:Y:S01]  /*29a50*/  STL [R1+0x11a4], R234 ;  /* 0x0011a4ea01007387 */ /* 0x004fe20000100800 */
[----:B-1----:R-:W-:-:S03]  /*29a60*/  IMAD.MOV.U32 R2, RZ, RZ, R235 ;  /* 0x000000ffff027224 */ /* 0x002fc600078e00eb */
[----:B------:R-:W2:Y:S04]  /*29a70*/  LDL.LU.64 R228, [R1+0x1210] ;  /* 0x0012100001e47983 */ /* 0x000ea80000300a00 */
[----:B------:R-:W2:Y:S04]  /*29a80*/  LDL.LU.64 R230, [R1+0x1218] ;  /* 0x0012180001e67983 */ /* 0x000ea80000300a00 */
[----:B------:R3:W-:Y:S02]  /*29a90*/  STL [R1+0x11a0], R2 ;  /* 0x0011a00201007387 */ /* 0x0007e40000100800 */
[----:B---3--:R-:W-:-:S02]  /*29aa0*/  MOV R2, R245 ;  /* 0x000000f500027202 */ /* 0x008fc40000000f00 */
[----:B------:R1:W-:Y:S04]  /*29ab0*/  STL [R1+0x11ac], R244 ;  /* 0x0011acf401007387 */ /* 0x0003e80000100800 */
[----:B------:R-:W3:Y:S04]  /*29ac0*/  LDL.LU.64 R234, [R1+0x1220] ;  /* 0x0012200001ea7983 */ /* 0x000ee80000300a00 */
[----:B----4-:R-:W-:Y:S04]  /*29ad0*/  STL [R1+0x11b4], R246 ;  /* 0x0011b4f601007387 */ /* 0x010fe80000100800 */
[----:B------:R4:W-:Y:S04]  /*29ae0*/  STL [R1+0x11a8], R2 ;  /* 0x0011a80201007387 */ /* 0x0009e80000100800 */
[----:B-1----:R-:W3:Y:S01]  /*29af0*/  LDL.LU.64 R244, [R1+0x1228] ;  /* 0x0012280001f47983 */ /* 0x002ee20000300a00 */
[----:B----4-:R-:W-:-:S03]  /*29b00*/  IMAD.MOV.U32 R2, RZ, RZ, R247 ;  /* 0x000000ffff027224 */ /* 0x010fc600078e00f7 */
[----:B------:R-:W4:Y:S04]  /*29b10*/  LDL.LU.64 R246, [R1+0x1230] ;  /* 0x0012300001f67983 */ /* 0x000f280000300a00 */
[----:B------:R5:W-:Y:S02]  /*29b20*/  STL [R1+0x11b0], R2 ;  /* 0x0011b00201007387 */ /* 0x000be40000100800 */
[----:B-----5:R-:W-:Y:S02]  /*29b30*/  IMAD.MOV.U32 R2, RZ, RZ, R233 ;  /* 0x000000ffff027224 */ /* 0x020fe400078e00e9 */
[----:B------:R1:W-:Y:S04]  /*29b40*/  STL [R1+0x11bc], R232 ;  /* 0x0011bce801007387 */ /* 0x0003e80000100800 */
[----:B------:R-:W-:Y:S04]  /*29b50*/  STL [R1+0x11c4], R150 ;  /* 0x0011c49601007387 */ /* 0x000fe80000100800 */
[----:B------:R5:W-:Y:S04]  /*29b60*/  STL [R1+0x11b8], R2 ;  /* 0x0011b80201007387 */ /* 0x000be80000100800 */
[----:B-1----:R-:W4:Y:S01]  /*29b70*/  LDL.64 R232, [R1+0x15c0] ;  /* 0x0015c00001e87983 */ /* 0x002f220000100a00 */
[----:B-----5:R-:W-:-:S03]  /*29b80*/  MOV R2, R151 ;  /* 0x0000009700027202 */ /* 0x020fc60000000f00 */
[----:B------:R-:W-:Y:S04]  /*29b90*/  STL [R1+0x11cc], R212 ;  /* 0x0011ccd401007387 */ /* 0x000fe80000100800 */
[----:B------:R1:W-:Y:S04]  /*29ba0*/  STL [R1+0x11c0], R2 ;  /* 0x0011c00201007387 */ /* 0x0003e80000100800 */
[----:B------:R-:W-:Y:S01]  /*29bb0*/  STL [R1+0x11d4], R214 ;  /* 0x0011d4d601007387 */ /* 0x000fe20000100800 */
[----:B-1----:R-:W-:-:S05]  /*29bc0*/  IMAD.MOV.U32 R2, RZ, RZ, R213 ;  /* 0x000000ffff027224 */ /* 0x002fca00078e00d5 */
[----:B------:R1:W-:Y:S04]  /*29bd0*/  STL [R1+0x11c8], R2 ;  /* 0x0011c80201007387 */ /* 0x0003e80000100800 */
[----:B------:R-:W-:Y:S01]  /*29be0*/  STL [R1+0x11dc], R152 ;  /* 0x0011dc9801007387 */ /* 0x000fe20000100800 */
        /* <DEDUP_REMOVED lines=10> */
[----:B------:R1:W-:Y:S02]  /*29c90*/  STL [R1+0x11e8], R2 ;  /* 0x0011e80201007387 */ /* 0x0003e40000100800 */
[----:B-1----:R-:W-:Y:S02]  /*29ca0*/  MOV R2, R219 ;  /* 0x000000db00027202 */ /* 0x002fe40000000f00 */
[----:B------:R-:W1:Y:S04]  /*29cb0*/  S2R R252, SR_TID.X ;  /* 0x0000000000fc7919 */ /* 0x000e680000002100 */
[----:B------:R-:W-:Y:S04]  /*29cc0*/  STL [R1+0x11fc], R196 ;  /* 0x0011fcc401007387 */ /* 0x000fe80000100800 */
[----:B------:R5:W-:Y:S04]  /*29cd0*/  STL [R1+0x11f0], R2 ;  /* 0x0011f00201007387 */ /* 0x000be80000100800 */
[----:B------:R-:W-:Y:S01]  /*29ce0*/  STL [R1+0x1204], R198 ;  /* 0x001204c601007387 */ /* 0x000fe20000100800 */
[----:B-----5:R-:W-:-:S05]  /*29cf0*/  IMAD.MOV.U32 R2, RZ, RZ, R197 ;  /* 0x000000ffff027224 */ /* 0x020fca00078e00c5 */
[----:B------:R5:W-:Y:S02]  /*29d00*/  STL [R1+0x11f8], R2 ;  /* 0x0011f80201007387 */ /* 0x000be40000100800 */
[----:B-----5:R-:W-:Y:S02]  /*29d10*/  IMAD.MOV.U32 R2, RZ, RZ, R199 ;  /* 0x000000ffff027224 */ /* 0x020fe400078e00c7 */
[----:B--2---:R-:W-:Y:S04]  /*29d20*/  STL [R1+0x120c], R228 ;  /* 0x00120ce401007387 */ /* 0x004fe80000100800 */
[----:B------:R2:W-:Y:S04]  /*29d30*/  STL [R1+0x1200], R2 ;  /* 0x0012000201007387 */ /* 0x0005e80000100800 */
[----:B------:R-:W-:Y:S01]  /*29d40*/  STL [R1+0x1214], R230 ;  /* 0x001214e601007387 */ /* 0x000fe20000100800 */
[----:B--2---:R-:W-:-:S05]  /*29d50*/  MOV R2, R229 ;  /* 0x000000e500027202 */ /* 0x004fca0000000f00 */
[----:B------:R2:W-:Y:S04]  /*29d60*/  STL [R1+0x1208], R2 ;  /* 0x0012080201007387 */ /* 0x0005e80000100800 */
[----:B---3--:R-:W-:Y:S01]  /*29d70*/  STL [R1+0x121c], R234 ;  /* 0x00121cea01007387 */ /* 0x008fe20000100800 */
[----:B--2---:R-:W-:-:S05]  /*29d80*/  IMAD.MOV.U32 R2, RZ, RZ, R231 ;  /* 0x000000ffff027224 */ /* 0x004fca00078e00e7 */
[----:B------:R2:W-:Y:S02]  /*29d90*/  STL [R1+0x1210], R2 ;  /* 0x0012100201007387 */ /* 0x0005e40000100800 */
[----:B--2---:R-:W-:-:S05]  /*29da0*/  IMAD.MOV.U32 R2, RZ, RZ, R235 ;  /* 0x000000ffff027224 */ /* 0x004fca00078e00eb */
[----:B------:R2:W-:Y:S04]  /*29db0*/  STL [R1+0x1218], R2 ;  /* 0x0012180201007387 */ /* 0x0005e80000100800 */
[----:B------:R-:W-:Y:S01]  /*29dc0*/  STL [R1+0x1224], R244 ;  /* 0x001224f401007387 */ /* 0x000fe20000100800 */
[----:B--2---:R-:W-:-:S03]  /*29dd0*/  IMAD.MOV.U32 R2, RZ, RZ, R245 ;  /* 0x000000ffff027224 */ /* 0x004fc600078e00f5 */
[----:B----4-:R-:W-:Y:S04]  /*29de0*/  STL [R1+0x122c], R246 ;  /* 0x00122cf601007387 */ /* 0x010fe80000100800 */
[----:B------:R2:W-:Y:S02]  /*29df0*/  STL [R1+0x1220], R2 ;  /* 0x0012200201007387 */ /* 0x0005e40000100800 */
[----:B--2---:R-:W-:Y:S02]  /*29e00*/  IMAD.MOV.U32 R2, RZ, RZ, R247 ;  /* 0x000000ffff027224 */ /* 0x004fe400078e00f7 */
[----:B------:R-:W-:Y:S01]  /*29e10*/  IMAD.MOV.U32 R7, RZ, RZ, R233 ;  /* 0x000000ffff077224 */ /* 0x000fe200078e00e9 */
[----:B------:R-:W-:Y:S04]  /*29e20*/  STL [R1+0x1234], R232 ;  /* 0x001234e801007387 */ /* 0x000fe80000100800 */
[----:B------:R2:W-:Y:S04]  /*29e30*/  STL [R1+0x1228], R2 ;  /* 0x0012280201007387 */ /* 0x0005e80000100800 */
[----:B------:R3:W-:Y:S04]  /*29e40*/  STL [R1+0x1230], R7 ;  /* 0x0012300701007387 */ /* 0x0007e80000100800 */
[----:B------:R4:W-:Y:S04]  /*29e50*/  STL [R1+0x39c], RZ ;  /* 0x00039cff01007387 */ /* 0x0009e80000100800 */
        /* <DEDUP_REMOVED lines=40> */
[----:B------:R4:W-:Y:S01]  /*2a0e0*/  STL [R1+0xd0], RZ ;  /* 0x0000d0ff01007387 */ /* 0x0009e20000100800 */
[----:B-1----:R-:W-:-:S03]  /*2a0f0*/  LOP3.LUT R4, R252, 0x7, RZ, 0xc0, !PT ;  /* 0x00000007fc047812 */ /* 0x002fc600078ec0ff */
[----:B------:R4:W-:Y:S04]  /*2a100*/  STL [R1+0xd4], RZ ;  /* 0x0000d4ff01007387 */ /* 0x0009e80000100800 */
[----:B------:R4:W-:Y:S01]  /*2a110*/  STL [R1+0xd8], RZ ;  /* 0x0000d8ff01007387 */ /* 0x0009e20000100800 */
[----:B------:R-:W-:-:S03]  /*2a120*/  MOV R235, 0x7f ;  /* 0x0000007f00eb7802 */ /* 0x000fc60000000f00 */
[----:B------:R4:W-:Y:S04]  /*2a130*/  STL [R1+0xdc], RZ ;  /* 0x0000dcff01007387 */ /* 0x0009e80000100800 */
[----:B------:R4:W-:Y:S01]  /*2a140*/  STL [R1+0xc0], RZ ;  /* 0x0000c0ff01007387 */ /* 0x0009e20000100800 */
[----:B--2---:R-:W-:-:S03]  /*2a150*/  SHF.L.U32 R2, R252, 0x1, RZ ;  /* 0x00000001fc027819 */ /* 0x004fc600000006ff */
[----:B------:R4:W-:Y:S01]  /*2a160*/  STL [R1+0xc4], RZ ;  /* 0x0000c4ff01007387 */ /* 0x0009e20000100800 */
[----:B------:R-:W-:-:S03]  /*2a170*/  IMAD R4, R4, 0x210, RZ ;  /* 0x0000021004047824 */ /* 0x000fc600078e02ff */
[----:B------:R4:W-:Y:S01]  /*2a180*/  STL [R1+0xc8], RZ ;  /* 0x0000c8ff01007387 */ /* 0x0009e20000100800 */
[----:B------:R-:W-:-:S03]  /*2a190*/  IADD3 R235, R235, c[0x0][0x180], RZ ;  /* 0x00006000ebeb7a10 */ /* 0x000fc60007ffe0ff */
[----:B------:R4:W-:Y:S01]  /*2a1a0*/  STL [R1+0xcc], RZ ;  /* 0x0000ccff01007387 */ /* 0x0009e20000100800 */
[----:B------:R-:W-:-:S03]  /*2a1b0*/  LOP3.LUT R6, R252, 0x3, RZ, 0xc0, !PT ;  /* 0x00000003fc067812 */ /* 0x000fc600078ec0ff */
[----:B------:R4:W-:Y:S01]  /*2a1c0*/  STL [R1+0xa0], RZ ;  /* 0x0000a0ff01007387 */ /* 0x0009e20000100800 */
[----:B------:R-:W-:-:S03]  /*2a1d0*/  LOP3.LUT R5, R2, 0xc0, RZ, 0xc0, !PT ;  /* 0x000000c002057812 */ /* 0x000fc600078ec0ff */
[----:B------:R4:W-:Y:S04]  /*2a1e0*/  STL [R1+0xa4], RZ ;  /* 0x0000a4ff01007387 */ /* 0x0009e80000100800 */
[----:B------:R4:W-:Y:S01]  /*2a1f0*/  STL [R1+0xa8], RZ ;  /* 0x0000a8ff01007387 */ /* 0x0009e20000100800 */
[----:B------:R-:W-:-:S03]  /*2a200*/  SHF.R.S32.HI R3, RZ, 0x1f, R235 ;  /* 0x0000001fff037819 */ /* 0x000fc600000114eb */
[----:B------:R4:W-:Y:S01]  /*2a210*/  STL [R1+0xac], RZ ;  /* 0x0000acff01007387 */ /* 0x0009e20000100800 */
[----:B------:R-:W-:-:S03]  /*2a220*/  LOP3.LUT R37, R4, 0x30, R2, 0x78, !PT ;  /* 0x0000003004257812 */ /* 0x000fc600078e7802 */
[----:B------:R4:W-:Y:S01]  /*2a230*/  STL [R1+0x70], RZ ;  /* 0x000070ff01007387 */ /* 0x0009e20000100800 */
[----:B------:R-:W-:-:S03]  /*2a240*/  IMAD R4, R6, 0x820, RZ ;  /* 0x0000082006047824 */ /* 0x000fc600078e02ff */
[----:B------:R4:W-:Y:S01]  /*2a250*/  STL [R1+0x74], RZ ;  /* 0x000074ff01007387 */ /* 0x0009e20000100800 */
[----:B------:R-:W-:-:S03]  /*2a260*/  LOP3.LUT R2, R5, 0x1c, R252, 0xf8, !PT ;  /* 0x0000001c05027812 */ /* 0x000fc600078ef8fc */
[----:B------:R4:W-:Y:S01]  /*2a270*/  STL [R1+0x78], RZ ;  /* 0x000078ff01007387 */ /* 0x0009e20000100800 */
[----:B------:R-:W-:-:S03]  /*2a280*/  SHF.R.S32.HI R5, RZ, 0x1f, R0 ;  /* 0x0000001fff057819 */ /* 0x000fc60000011400 */
[----:B------:R4:W-:Y:S01]  /*2a290*/  STL [R1+0x7c], RZ ;  /* 0x00007cff01007387 */ /* 0x0009e20000100800 */
[----:B------:R-:W-:-:S03]  /*2a2a0*/  LEA.HI R3, R3, R235, RZ, 0x7 ;  /* 0x000000eb03037211 */ /* 0x000fc600078f38ff */
[----:B------:R4:W-:Y:S01]  /*2a2b0*/  STL [R1+0x60], RZ ;  /* 0x000060ff01007387 */ /* 0x0009e20000100800 */
[----:B------:R-:W-:-:S03]  /*2a2c0*/  LOP3.LUT R36, R4, R2, RZ, 0x3c, !PT ;  /* 0x0000000204247212 */ /* 0x000fc600078e3cff */
[----:B------:R4:W-:Y:S01]  /*2a2d0*/  STL [R1+0x64], RZ ;  /* 0x000064ff01007387 */ /* 0x0009e20000100800 */
[----:B------:R-:W-:-:S03]  /*2a2e0*/  SHF.L.U64.HI R2, R0, 0x2, R5 ;  /* 0x0000000200027819 */ /* 0x000fc60000010205 */
[----:B------:R4:W-:Y:S01]  /*2a2f0*/  STL [R1+0x68], RZ ;  /* 0x000068ff01007387 */ /* 0x0009e20000100800 */
[----:B------:R-:W-:-:S03]  /*2a300*/  IMAD.SHL.U32 R252, R0, 0x4, RZ ;  /* 0x0000000400fc7824 */ /* 0x000fc600078e00ff */
[----:B------:R4:W-:Y:S01]  /*2a310*/  STL [R1+0x6c], RZ ;  /* 0x00006cff01007387 */ /* 0x0009e20000100800 */
[----:B------:R-:W-:-:S03]  /*2a320*/  SHF.R.S32.HI R0, RZ, 0x7, R3 ;  /* 0x00000007ff007819 */ /* 0x000fc60000011403 */
[----:B------:R4:W-:Y:S04]  /*2a330*/  STL [R1+0x40], RZ ;  /* 0x000040ff01007387 */ /* 0x0009e80000100800 */
[----:B------:R4:W-:Y:S04]  /*2a340*/  STL [R1+0x44], RZ ;  /* 0x000044ff01007387 */ /* 0x0009e80000100800 */
[----:B------:R4:W-:Y:S01]  /*2a350*/  STL [R1+0x48], RZ ;  /* 0x000048ff01007387 */ /* 0x0009e20000100800 */
[----:B------:R-:W-:-:S03]  /*2a360*/  IADD3 R38, R0, -0x3, RZ ;  /* 0xfffffffd00267810 */ /* 0x000fc60007ffe0ff */
[----:B------:R4:W-:Y:S01]  /*2a370*/  STL [R1+0x4c], RZ ;  /* 0x00004cff01007387 */ /* 0x0009e20000100800 */
[----:B------:R-:W-:-:S03]  /*2a380*/  LOP3.LUT R0, R36, 0x20, RZ, 0x3c, !PT ;  /* 0x0000002024007812 */ /* 0x000fc600078e3cff */
[----:B------:R4:W-:Y:S04]  /*2a390*/  STL [R1+0x20], RZ ;  /* 0x000020ff01007387 */ /* 0x0009e80000100800 */
[----:B------:R4:W-:Y:S04]  /*2a3a0*/  STL [R1+0x24], RZ ;  /* 0x000024ff01007387 */ /* 0x0009e80000100800 */
[----:B------:R4:W-:Y:S04]  /*2a3b0*/  STL [R1+0x28], RZ ;  /* 0x000028ff01007387 */ /* 0x0009e80000100800 */
[----:B------:R4:W-:Y:S04]  /*2a3c0*/  STL [R1+0x2c], RZ ;  /* 0x00002cff01007387 */ /* 0x0009e80000100800 */
[----:B------:R4:W-:Y:S04]  /*2a3d0*/  STL [R1], RZ ;  /* 0x000000ff01007387 */ /* 0x0009e80000100800 */
[----:B------:R4:W-:Y:S04]  /*2a3e0*/  STL [R1+0x4], RZ ;  /* 0x000004ff01007387 */ /* 0x0009e80000100800 */
[----:B------:R4:W-:Y:S04]  /*2a3f0*/  STL [R1+0x8], RZ ;  /* 0x000008ff01007387 */ /* 0x0009e80000100800 */
[----:B------:R4:W-:Y:S04]  /*2a400*/  STL [R1+0xc], RZ ;  /* 0x00000cff01007387 */ /* 0x0009e80000100800 */
[----:B------:R4:W-:Y:S01]  /*2a410*/  STL [R1+0x15d0], R0 ;  /* 0x0015d00001007387 */ /* 0x0009e20000100800 */
[----:B------:R-:W-:Y:S01]  /*2a420*/  USHF.R.S32.HI UR6, URZ, 0x1f, UR4 ;  /* 0x0000001f3f067899 */ /* 0x000fe20008011404 */
        /* <DEDUP_REMOVED lines=55> */
[----:B---3--:R-:W-:Y:S01]  /*2a7a0*/  CS2R R6, SRZ ;  /* 0x0000000000067805 */ /* 0x008fe2000001ff00 */
        /* <DEDUP_REMOVED lines=36> */
[----:B------:R-:W-:Y:S01]  /*2a9f0*/  LOP3.LUT R3, R37, 0x40, RZ, 0x3c, !PT ;  /* 0x0000004025037812 */ /* 0x000fe200078e3cff */
[----:B------:R-:W-:-:S02]  /*2aa00*/  USHF.L.U32 UR7, UR4, 0x2, URZ ;  /* 0x0000000204077899 */ /* 0x000fc4000800063f */
[----:B------:R-:W-:Y:S02]  /*2aa10*/  USHF.L.U64.HI UR6, UR4, 0x2, UR6 ;  /* 0x0000000204067899 */ /* 0x000fe40008010206 */
[----:B------:R-:W-:Y:S02]  /*2aa20*/  UMOV UR5, 0x2 ;  /* 0x0000000200057882 */ /* 0x000fe40000000000 */
[----:B----4-:R-:W-:Y:S02]  /*2aa30*/  UMOV UR4, 0xffffffff ;  /* 0xffffffff00047882 */ /* 0x010fe40000000000 */
.L_x_1:
[----:B------:R-:W2:Y:S01]  /*2aa40*/  LDL R39, [R1+0x15d0] ;  /* 0x0015d00001277983 */ /* 0x000ea20000100800 */
[----:B------:R-:W-:-:S04]  /*2aa50*/  DEPBAR.LE SB0, 0x4 ;  /* 0x000081000000791a */ /* 0x000fc80000000000 */
[----:B------:R-:W1:Y:S01]  /*2aa60*/  S2R R0, SR_TID.X ;  /* 0x0000000000007919 */ /* 0x000e620000002100 */
[----:B------:R-:W-:-:S03]  /*2aa70*/  UIADD3 UR4, UR4, 0x1, URZ ;  /* 0x0000000104047890 */ /* 0x000fc6000fffe03f */
[----:B------:R-:W3:Y:S01]  /*2aa80*/  S2R R36, SR_TID.X ;  /* 0x0000000000247919 */ /* 0x000ee20000002100 */
[----:B------:R-:W-:-:S03]  /*2aa90*/  UISETP.GT.AND UP0, UPT, UR4, 0x2, UPT ;  /* 0x000000020400788c */ /* 0x000fc6000bf04270 */
[----:B------:R-:W-:Y:S01]  /*2aaa0*/  STL [R1+0x24f0], R245 ;  /* 0x0024f0f501007387 */ /* 0x000fe20000100800 */
[----:B------:R-:W-:-:S03]  /*2aab0*/  USEL UR4, UR4, URZ, !UP0 ;  /* 0x0000003f04047287 */ /* 0x000fc6000c000000 */
[----:B------:R-:W-:Y:S03]  /*2aac0*/  STL [R1+0x24ec], R246 ;  /* 0x0024ecf601007387 */ /* 0x000fe60000100800 */
[----:B------:R-:W-:Y:S01]  /*2aad0*/  IMAD.U32 R3, RZ, RZ, UR4 ;  /* 0x00000004ff037e24 */ /* 0x000fe2000f8e00ff */
[----:B------:R-:W-:Y:S04]  /*2aae0*/  STL [R1+0x24e8], R247 ;  /* 0x0024e8f701007387 */ /* 0x000fe80000100800 */
[----:B------:R-:W-:Y:S01]  /*2aaf0*/  STL [R1+0x24e4], R232 ;  /* 0x0024e4e801007387 */ /* 0x000fe20000100800 */
[----:B-1----:R-:W-:-:S03]  /*2ab00*/  SHF.L.U32 R37, R0, 0x1, RZ ;  /* 0x0000000100257819 */ /* 0x002fc600000006ff */
[----:B------:R1:W-:Y:S01]  /*2ab10*/  STL [R1+0x24e0], R233 ;  /* 0x0024e0e901007387 */ /* 0x0003e20000100800 */
[----:B------:R-:W-:Y:S01]  /*2ab20*/  LOP3.LUT R37, R37, 0xc0, RZ, 0xc0, !PT ;  /* 0x000000c025257812 */ /* 0x000fe200078ec0ff */
[----:B---3--:R-:W-:Y:S02]  /*2ab30*/  IMAD.SHL.U32 R38, R36, 0x2, RZ ;  /* 0x0000000224267824 */ /* 0x008fe400078e00ff */
[----:B------:R-:W-:Y:S01]  /*2ab40*/  STL [R1+0x24dc], R234 ;  /* 0x0024dcea01007387 */ /* 0x000fe20000100800 */
[----:B------:R-:W-:Y:S02]  /*2ab50*/  LOP3.LUT R37, R37, 0x1c, R0, 0xf8, !PT ;  /* 0x0000001c25257812 */ /* 0x000fe400078ef800 */
[----:B------:R-:W-:Y:S01]  /*2ab60*/  LOP3.LUT R0, R0, 0x3, RZ, 0xc0, !PT ;  /* 0x0000000300007812 */ /* 0x000fe200078ec0ff */
[----:B------:R3:W-:Y:S04]  /*2ab70*/  STL [R1+0x24d8], R235 ;  /* 0x0024d8eb01007387 */ /* 0x0007e80000100800 */
[----:B------:R-:W-:Y:S01]  /*2ab80*/  IMAD R0, R0, 0x820, RZ ;  /* 0x0000082000007824 */ /* 0x000fe200078e02ff */
[----:B------:R4:W-:Y:S04]  /*2ab90*/  STL [R1+0x1990], R2 ;  /* 0x0019900201007387 */ /* 0x0009e80000100800 */
[----:B------:R-:W-:Y:S01]  /*2aba0*/  LOP3.LUT R0, R0, R37, RZ, 0x3c, !PT ;  /* 0x0000002500007212 */ /* 0x000fe200078e3cff */
[----:B-1----:R-:W2:Y:S01]  /*2abb0*/  LDL.LU.64 R232, [R1+0x200] ;  /* 0x0002000001e87983 */ /* 0x002ea20000300a00 */
[----:B------:R-:W-:Y:S01]  /*2abc0*/  LOP3.LUT R37, R36, 0x7, RZ, 0xc0, !PT ;  /* 0x0000000724257812 */ /* 0x000fe200078ec0ff */
[----:B------:R-:W-:-:S02]  /*2abd0*/  IMAD.U32 R36, RZ, RZ, UR4 ;  /* 0x00000004ff247e24 */ /* 0x000fc4000f8e00ff */
[----:B------:R-:W-:Y:S01]  /*2abe0*/  IMAD R3, R3, 0x40000, R0 ;  /* 0x0004000003037824 */ /* 0x000fe200078e0200 */
[----:B------:R-:W-:Y:S01]  /*2abf0*/  BAR.SYNC.DEFER_BLOCKING 0x0 ;  /* 0x0000000000007b1d */ /* 0x000fe20000010000 */
[----:B------:R-:W-:Y:S01]  /*2ac00*/  IMAD R37, R37, 0x210, RZ ;  /* 0x0000021025257824 */ /* 0x000fe200078e02ff */
[----:B------:R-:W-:-:S04]  /*2ac10*/  MOV R0, UR4 ;  /* 0x0000000400007c02 */ /* 0x000fc80008000f00 */
[----:B------:R-:W-:Y:S01]  /*2ac20*/  LOP3.LUT R37, R37, 0x30, R38, 0x78, !PT ;  /* 0x0000003025257812 */ /* 0x000fe200078e7826 */
[----:B---3--:R-:W3:Y:S04]  /*2ac30*/  LDL.LU.64 R234, [R1+0x208] ;  /* 0x0002080001ea7983 */ /* 0x008ee80000300a00 */
[----:B----4-:R-:W-:-:S05]  /*2ac40*/  IMAD R2, R36, 0x8000, R37 ;  /* 0x0000800024027824 */ /* 0x010fca00078e0225 */
[----:B------:R-:W1:Y:S04]  /*2ac50*/  LDSM.16.M88.4 R56, [R2+0xc0000] ;  /* 0x0c0000000238783b */ /* 0x000e680000000200 */
[----:B------:R-:W4:Y:S04]  /*2ac60*/  LDSM.16.M88.4 R52, [R2+0xc1000] ;  /* 0x0c1000000234783b */ /* 0x000f280000000200 */
[----:B------:R-:W4:Y:S04]  /*2ac70*/  LDSM.16.M88.4 R60, [R2+0xc2000] ;  /* 0x0c200000023c783b */ /* 0x000f280000000200 */
[----:B------:R-:W4:Y:S04]  /*2ac80*/  LDSM.16.M88.4 R48, [R2+0xc3000] ;  /* 0x0c3000000230783b */ /* 0x000f280000000200 */
[----:B------:R-:W4:Y:S04]  /*2ac90*/  LDSM.16.M88.4 R44, [R2+0xc4000] ;  /* 0x0c400000022c783b */ /* 0x000f280000000200 */
[----:B------:R-:W4:Y:S04]  /*2aca0*/  LDSM.16.M88.4 R40, [R2+0xc5000] ;  /* 0x0c5000000228783b */ /* 0x000f280000000200 */
[----:B------:R-:W-:Y:S04]  /*2acb0*/  STL [R1+0x390], R2 ;  /* 0x0003900201007387 */ /* 0x000fe80000100800 */
[----:B------:R-:W-:Y:S04]  /*2acc0*/  LDS R132, [R3] ;  /* 0x0000000003847984 */ /* 0x000fe80000000800 */
[----:B------:R-:W-:Y:S04]  /*2acd0*/  LDS R134, [R3+0x2000] ;  /* 0x0020000003867984 */ /* 0x000fe80000000800 */
[----:B------:R-:W-:Y:S04]  /*2ace0*/  LDSM.16.M88.4 R248, [R2+0xc7000] ;  /* 0x0c70000002f8783b */ /* 0x000fe80000000200 */
[----:B-1----:R-:W-:Y:S04]  /*2acf0*/  STL [R1+0x24d0], R58 ;  /* 0x0024d03a01007387 */ /* 0x002fe80000100800 */
[----:B------:R-:W-:Y:S04]  /*2ad00*/  STL [R1+0x24cc], R59 ;  /* 0x0024cc3b01007387 */ /* 0x000fe80000100800 */
[----:B----4-:R-:W-:Y:S04]  /*2ad10*/  STL [R1+0x24d4], R54 ;  /* 0x0024d43601007387 */ /* 0x010fe80000100800 */
[----:B------:R-:W-:Y:S04]  /*2ad20*/  STL [R1+0x24c8], R55 ;  /* 0x0024c83701007387 */ /* 0x000fe80000100800 */
        /* <DEDUP_REMOVED lines=8> */
[----:B------:R-:W-:Y:S04]  /*2adb0*/  LDS R240, [R3+0x100] ;  /* 0x0001000003f07984 */ /* 0x000fe80000000800 */
[----:B------:R-:W-:Y:S04]  /*2adc0*/  LDS R242, [R3+0x2100] ;  /* 0x0021000003f27984 */ /* 0x000fe80000000800 */
[----:B------:R-:W-:Y:S04]  /*2add0*/  LDS R64, [R3+0x300] ;  /* 0x0003000003407984 */ /* 0x000fe80000000800 */
[----:B------:R-:W-:Y:S04]  /*2ade0*/  LDS R66, [R3+0x2300] ;  /* 0x0023000003427984 */ /* 0x000fe80000000800 */
[----:B------:R-:W-:Y:S04]  /*2adf0*/  LDS R128, [R3+0x200] ;  /* 0x0002000003807984 */ /* 0x000fe80000000800 */
[----:B------:R-:W-:Y:S01]  /*2ae00*/  LDS R130, [R3+0x2200] ;  /* 0x0022000003827984 */ /* 0x000fe20000000800 */
[----:B--2---:R-:W-:-:S03]  /*2ae10*/  LEA R0, R0, R39, 0x12 ;  /* 0x0000002700007211 */ /* 0x004fc600078e90ff */
[----:B------:R-:W1:Y:S04]  /*2ae20*/  LDSM.16.M88.4 R36, [R2+0xc6000] ;  /* 0x0c6000000224783b */ /* 0x000e680000000200 */
[----:B------:R-:W-:Y:S04]  /*2ae30*/  LDS R133, [R0] ;  /* 0x0000000000857984 */ /* 0x000fe80000000800 */
[----:B------:R-:W2:Y:S04]  /*2ae40*/  LDS R135, [R0+0x2000] ;  /* 0x0020000000877984 */ /* 0x000ea80000000800 */
[----:B------:R-:W-:Y:S04]  /*2ae50*/  LDS R241, [R0+0x100] ;  /* 0x0001000000f17984 */ /* 0x000fe80000000800 */
[----:B------:R-:W4:Y:S04]  /*2ae60*/  LDS R243, [R0+0x2100] ;  /* 0x0021000000f37984 */ /* 0x000f280000000800 */
[----:B------:R-:W-:Y:S04]  /*2ae70*/  LDS R65, [R0+0x300] ;  /* 0x0003000000417984 */ /* 0x000fe80000000800 */
[----:B------:R-:W2:Y:S04]  /*2ae80*/  LDS R67, [R0+0x2300] ;  /* 0x0023000000437984 */ /* 0x000ea80000000800 */
[----:B------:R-:W-:Y:S04]  /*2ae90*/  LDS R129, [R0+0x200] ;  /* 0x0002000000817984 */ /* 0x000fe80000000800 */
[----:B------:R-:W3:Y:S04]  /*2aea0*/  LDS R131, [R0+0x2200] ;  /* 0x0022000000837984 */ /* 0x000ee80000000800 */
[----:B-1----:R-:W-:Y:S04]  /*2aeb0*/  STL [R1+0x2494], R38 ;  /* 0x0024942601007387 */ /* 0x002fe80000100800 */
[----:B------:R-:W-:Y:S04]  /*2aec0*/  STL [R1+0x2490], R39 ;  /* 0x0024902701007387 */ /* 0x000fe80000100800 */
[----:B------:R-:W3:Y:S04]  /*2aed0*/  LDL.LU.64 R144, [R1+0x1f0] ;  /* 0x0001f00001907983 */ /* 0x000ee80000300a00 */
[----:B------:R-:W3:Y:S04]  /*2aee0*/  LDL.LU.64 R146, [R1+0x1f8] ;  /* 0x0001f80001927983 */ /* 0x000ee80000300a00 */
[----:B------:R-:W4:Y:S04]  /*2aef0*/  LDL.LU.64 R140, [R1+0x1e0] ;  /* 0x0001e000018c7983 */ /* 0x000f280000300a00 */
[----:B------:R-:W4:Y:S04]  /*2af00*/  LDL.LU.64 R142, [R1+0x1e8] ;  /* 0x0001e800018e7983 */ /* 0x000f280000300a00 */
[----:B------:R-:W4:Y:S04]  /*2af10*/  LDL.LU.64 R136, [R1+0x1d0] ;  /* 0x0001d00001887983 */ /* 0x000f280000300a00 */
[----:B------:R-:W4:Y:S01]  /*2af20*/  LDL.LU.64 R138, [R1+0x1d8] ;  /* 0x0001d800018a7983 */ /* 0x000f220000300a00 */
[C---:B--2--5:R-:W-:Y:S03]  /*2af30*/  HMMA.1688.F32.TF32 R84, R132.reuse, R44, R84 ;  /* 0x0000002c8454723c */ /* 0x064fe60000081054 */
[----:B------:R-:W-:Y:S04]  /*2af40*/  STL [R1+0x248c], R250 ;  /* 0x00248cfa01007387 */ /* 0x000fe80000100800 */
[----:B------:R-:W-:Y:S11]  /*2af50*/  STL [R1+0x2488], R251 ;  /* 0x002488fb01007387 */ /* 0x000ff60000100800 */
[----:B------:R-:W-:Y:S06]  /*2af60*/  @!UPT UIADD3 URZ, URZ, URZ, URZ ;  /* 0x0000003f3f3ff290 */ /* 0x000fec000fffe03f */
[----:B------:R-:W-:Y:S01]  /*2af70*/  IMAD.MOV.U32 R63, RZ, RZ, R84 ;  /* 0x000000ffff3f7224 */ /* 0x000fe200078e0054 */
[----:B------:R-:W-:Y:S01]  /*2af80*/  MOV R50, R87 ;  /* 0x0000005700327202 */ /* 0x000fe20000000f00 */
[C---:B---3--:R-:W-:Y:S08]  /*2af90*/  HMMA.1688.F32.TF32 R144, R132.reuse, R52, R144 ;  /* 0x000000348490723c */ /* 0x048ff00000081090 */
[C---:B----4-:R-:W-:Y:S08]  /*2afa0*/  HMMA.1688.F32.TF32 R140, R132.reuse, R60, R140 ;  /* 0x0000003c848c723c */ /* 0x050ff0000008108c */
[C---:B------:R-:W-:Y:S07]  /*2afb0*/  HMMA.1688.F32.TF32 R136, R132.reuse, R48, R136 ;  /* 0x000000308488723c */ /* 0x040fee0000081088 */
[----:B------:R-:W-:Y:S08]  /*2afc0*/  STL [R1+0x1bc], R147 ;  /* 0x0001bc9301007387 */ /* 0x000ff00000100800 */
[----:B------:R-:W-:Y:S08]  /*2afd0*/  STL [R1+0x1a0], R140 ;  /* 0x0001a08c01007387 */ /* 0x000ff00000100800 */
[----:B------:R-:W-:Y:S04]  /*2afe0*/  STL [R1+0x194], R137 ;  /* 0x0001948901007387 */ /* 0x000fe80000100800 */
[----:B------:R-:W-:Y:S04]  /*2aff0*/  STL [R1+0x198], R138 ;  /* 0x0001988a01007387 */ /* 0x000fe80000100800 */
[----:B------:R-:W-:Y:S04]  /*2b000*/  STL [R1+0x184], R85 ;  /* 0x0001845501007387 */ /* 0x000fe80000100800 */
[----:B------:R1:W-:Y:S02]  /*2b010*/  STL [R1+0x188], R86 ;  /* 0x0001885601007387 */ /* 0x0003e40000100800 */
[C---:B-1----:R-:W-:Y:S11]  /*2b020*/  HMMA.1688.F32.TF32 R84, R132.reuse, R40, R88 ;  /* 0x000000288454723c */ /* 0x042ff60000081058 */
[----:B------:R-:W-:Y:S11]  /*2b030*/  @!UPT UIADD3 URZ, URZ, URZ, URZ ;  /* 0x0000003f3f3ff290 */ /* 0x000ff6000fffe03f */
[----:B------:R-:W-:Y:S01]  /*2b040*/  @!UPT UIADD3 URZ, URZ, URZ, URZ ;  /* 0x0000003f3f3ff290 */ /* 0x000fe2000fffe03f */
[----:B------:R-:W-:Y:S01]  /*2b050*/  STL [R1+0x174], R85 ;  /* 0x0001745501007387 */ /* 0x000fe20000100800 */
[----:B------:R-:W-:Y:S02]  /*2b060*/  IMAD.MOV.U32 R51, RZ, RZ, R84 ;  /* 0x000000ffff337224 */ /* 0x000fe400078e0054 */
[----:B------:R-:W-:Y:S01]  /*2b070*/  IMAD.MOV.U32 R46, RZ, RZ, R87 ;  /* 0x000000ffff2e7224 */ /* 0x000fe200078e0057 */
[----:B------:R1:W-:Y:S02]  /*2b080*/  STL [R1+0x178], R86 ;  /* 0x0001785601007387 */ /* 0x0003e40000100800 */
[C---:B-1----:R-:W-:Y:S11]  /*2b090*/  HMMA.1688.F32.TF32 R84, R132.reuse, R36, R92 ;  /* 0x000000248454723c */ /* 0x042ff6000008105c */
[----:B------:R-:W-:Y:S11]  /*2b0a0*/  @!UPT UIADD3 URZ, URZ, URZ, URZ ;  /* 0x0000003f3f3ff290 */ /* 0x000ff6000fffe03f */
[----:B------:R-:W-:Y:S01]  /*2b0b0*/  @!UPT UIADD3 URZ, URZ, URZ, URZ ;  /* 0x0000003f3f3ff290 */ /* 0x000fe2000fffe03f */
[----:B------:R1:W-:Y:S01]  /*2b0c0*/  STL [R1+0x164], R85 ;  /* 0x0001645501007387 */ /* 0x0003e20000100800 */
[----:B------:R-:W-:Y:S01]  /*2b0d0*/  MOV R47, R84 ;  /* 0x00000054002f7202 */ /* 0x000fe20000000f00 */
[----:B------:R-:W-:Y:S02]  /*2b0e0*/  IMAD.MOV.U32 R42, RZ, RZ, R86 ;  /* 0x000000ffff2a7224 */ /* 0x000fe400078e0056 */
[----:B------:R-:W-:Y:S02]  /*2b0f0*/  IMAD.MOV.U32 R43, RZ, RZ, R87 ;  /* 0x000000ffff2b7224 */ /* 0x000fe400078e0057 */
[----:B-1----:R-:W-:Y:S11]  /*2b100*/  HMMA.1688.F32.TF32 R84, R132, R248, R96 ;  /* 0x000000f88454723c */ /* 0x002ff60000081060 */
[----:B------:R-:W-:Y:S11]  /*2b110*/  @!UPT UIADD3 URZ, URZ, URZ, URZ ;  /* 0x0000003f3f3ff290 */ /* 0x000ff6000fffe03f */
[----:B------:R-:W-:Y:S01]  /*2b120*/  @!UPT UIADD3 URZ, URZ, URZ, URZ ;  /* 0x0000003f3f3ff290 */ /* 0x000fe2000fffe03f */
[----:B------:R-:W-:Y:S01]  /*2b130*/  STL.64 [R1+0x150], R84 ;  /* 0x0001505401007387 */ /* 0x000fe20000100a00 */
[----:B------:R-:W-:-:S03]  /*2b140*/  MOV R38, R87 ;  /* 0x0000005700267202 */ /* 0x000fc60000000f00 */
[----:B------:R1:W-:Y:S02]  /*2b150*/  STL [R1+0x158], R86 ;  /* 0x0001585601007387 */ /* 0x0003e40000100800 */
[C---:B-1----:R-:W-:Y:S02]  /*2b160*/  HMMA.1688.F32.TF32 R84, R240.reuse, R56, R100 ;  /* 0x00000038f054723c */ /* 0x042fe40000081064 */
[----:B------:R-:W-:Y:S04]  /*2b170*/  LDS R100, [R3+0x500] ;  /* 0x0005000003647984 */ /* 0x000fe80000000800 */
[----:B------:R-:W-:Y:S02]  /*2b180*/  LDS R102, [R3+0x2500] ;  /* 0x0025000003667984 */ /* 0x000fe40000000800 */
[----:B------:R-:W-:Y:S02]  /*2b190*/  HMMA.1688.F32.TF32 R92, R240, R48, R112 ;  /* 0x00000030f05c723c */ /* 0x000fe40000081070 */
[----:B------:R-:W-:Y:S04]  /*2b1a0*/  LDS R101, [R0+0x500] ;  /* 0x0005000000657984 */ /* 0x000fe80000000800 */
[----:B------:R-:W1:Y:S09]  /*2b1b0*/  LDS R103, [R0+0x2500] ;  /* 0x0025000000677984 */ /* 0x000e720000000800 */
[----:B------:R-:W-:Y:S01]  /*2b1c0*/  STL [R1+0x144], R85 ;  /* 0x0001445501007387 */ /* 0x000fe20000100800 */
[----:B------:R-:W-:-:S02]  /*2b1d0*/  IMAD.MOV.U32 R39, RZ, RZ, R84 ;  /* 0x000000ffff277224 */ /* 0x000fc400078e0054 */
[----:B------:R-:W-:Y:S01]  /*2b1e0*/  IMAD.MOV.U32 R250, RZ, RZ, R87 ;  /* 0x000000fffffa7224 */ /* 0x000fe200078e0057 */
[----:B------:R2:W-:Y:S02]  /*2b1f0*/  STL [R1+0x148], R86 ;  /* 0x0001485601007387 */ /* 0x0005e40000100800 */
[----:B--2---:R-:W-:Y:S11]  /*2b200*/  HMMA.1688.F32.TF32 R84, R240, R52, R104 ;  /* 0x00000034f054723c */ /* 0x004ff60000081068 */
[----:B------:R-:W-:Y:S11]  /*2b210*/  @!UPT UIADD3 URZ, URZ, URZ, URZ ;  /* 0x0000003f3f3ff290 */ /* 0x000ff6000fffe03f */
[----:B------:R-:W-:Y:S01]  /*2b220*/  @!UPT UIADD3 URZ, URZ, URZ, URZ ;  /* 0x0000003f3f3ff290 */ /* 0x000fe2000fffe03f */
[----:B------:R-:W-:Y:S01]  /*2b230*/  STL [R1+0x134], R85 ;  /* 0x0001345501007387 */ /* 0x000fe20000100800 */
[----:B------:R-:W-:-:S03]  /*2b240*/  MOV R251, R84 ;  /* 0x0000005400fb7202 */ /* 0x000fc60000000f00 */
[----:B------:R2:W-:Y:S02]  /*2b250*/  STL.64 [R1+0x138], R86 ;  /* 0x0001385601007387 */ /* 0x0005e40000100a00 */
[C---:B--2---:R-:W-:Y:S08]  /*2b260*/  HMMA.1688.F32.TF32 R84, R240.reuse, R60, R108 ;  /* 0x0000003cf054723c */ /* 0x044ff0000008106c */
[C---:B------:R-:W-:Y:S11]  /*2b270*/  HMMA.1688.F32.TF32 R88, R240.reuse, R44, R116 ;  /* 0x0000002cf058723c */ /* 0x040ff60000081074 */
[----:B------:R-:W-:Y:S04]  /*2b280*/  @!UPT UIADD3 URZ, URZ, URZ, URZ ;  /* 0x0000003f3f3ff290 */ /* 0x000fe8000fffe03f */
[----:B------:R-:W-:Y:S04]  /*2b290*/  STL.64 [R1+0xb0], R84 ;  /* 0x0000b05401007387 */ /* 0x000fe80000100a00 */
[----:B------:R2:W-:Y:S02]  /*2b2a0*/  STL.64 [R1+0xb8], R86 ;  /* 0x0000b85601007387 */ /* 0x0005e40000100a00 */
[----:B--2---:R-:W-:Y:S02]  /*2b2b0*/  HMMA.1688.F32.TF32 R84, R240, R40, R120 ;  /* 0x00000028f054723c */ /* 0x004fe40000081078 */
[----:B------:R-:W-:Y:S04]  /*2b2c0*/  STL.64 [R1+0x80], R92 ;  /* 0x0000805c01007387 */ /* 0x000fe80000100a00 */
[----:B------:R-:W-:Y:S04]  /*2b2d0*/  STL.64 [R1+0x88], R94 ;  /* 0x0000885e01007387 */ /* 0x000fe80000100a00 */
[----:B------:R-:W-:Y:S04]  /*2b2e0*/  STL.64 [R1+0x50], R88 ;  /* 0x0000505801007387 */ /* 0x000fe80000100a00 */
[----:B------:R-:W-:Y:S09]  /*2b2f0*/  STL.64 [R1+0x58], R90 ;  /* 0x0000585a01007387 */ /* 0x000ff20000100a00 */
[----:B------:R2:W-:Y:S01]  /*2b300*/  STL.64 [R1+0x30], R84 ;  /* 0x0000305401007387 */ /* 0x0005e20000100a00 */
[----:B------:R-:W-:-:S02]  /*2b310*/  IMAD.MOV.U32 R252, RZ, RZ, R86 ;  /* 0x000000fffffc7224 */ /* 0x000fc400078e0056 */
[----:B------:R-:W-:Y:S01]  /*2b320*/  IMAD.MOV.U32 R2, RZ, RZ, R87 ;  /* 0x000000ffff027224 */ /* 0x000fe200078e0057 */
[----:B------:R-:W3:Y:S04]  /*2b330*/  LDL.LU.64 R96, [R1+0x90] ;  /* 0x0000900001607983 */ /* 0x000ee80000300a00 */
[----:B------:R-:W3:Y:S01]  /*2b340*/  LDL.LU.64 R98, [R1+0x98] ;  /* 0x0000980001627983 */ /* 0x000ee20000300a00 */
[C---:B--2---:R-:W-:Y:S08]  /*2b350*/  HMMA.1688.F32.TF32 R84, R240.reuse, R36, R124 ;  /* 0x00000024f054723c */ /* 0x044ff0000008107c */
[----:B------:R-:W-:Y:S11]  /*2b360*/  HMMA.1688.F32.TF32 R240, R240, R248, R160 ;  /* 0x000000f8f0f0723c */ /* 0x000ff600000810a0 */
[----:B------:R-:W-:Y:S04]  /*2b370*/  @!UPT UIADD3 URZ, URZ, URZ, URZ ;  /* 0x0000003f3f3ff290 */ /* 0x000fe8000fffe03f */
[----:B------:R-:W-:Y:S04]  /*2b380*/  STL.64 [R1+0x10], R84 ;  /* 0x0000105401007387 */ /* 0x000fe80000100a00 */
[----:B------:R-:W-:Y:S04]  /*2b390*/  STL.64 [R1+0x18], R86 ;  /* 0x0000185601007387 */ /* 0x000fe80000100a00 */
[----:B------:R-:W2:Y:S04]  /*2b3a0*/  LDL.LU.64 R108, [R1+0x120] ;  /* 0x00012000016c7983 */ /* 0x000ea80000300a00 */
[----:B------:R-:W2:Y:S04]  /*2b3b0*/  LDL.LU.64 R110, [R1+0x128] ;  /* 0x00012800016e7983 */ /* 0x000ea80000300a00 */
[----:B------:R-:W4:Y:S04]  /*2b3c0*/  LDL.LU.64 R112, [R1+0x110] ;  /* 0x0001100001707983 */ /* 0x000f280000300a00 */
[----:B------:R-:W4:Y:S04]  /*2b3d0*/  LDL.LU.64 R114, [R1+0x118] ;  /* 0x0001180001727983 */ /* 0x000f280000300a00 */
[----:B------:R-:W2:Y:S04]  /*2b3e0*/  LDL.LU.64 R116, [R1+0x100] ;  /* 0x0001000001747983 */ /* 0x000ea80000300a00 */
[----:B------:R-:W2:Y:S04]  /*2b3f0*/  LDL.LU.64 R118, [R1+0x108] ;  /* 0x0001080001767983 */ /* 0x000ea80000300a00 */
[----:B------:R-:W2:Y:S04]  /*2b400*/  LDL.LU.64 R120, [R1+0xf0] ;  /* 0x0000f00001787983 */ /* 0x000ea80000300a00 */
[----:B------:R-:W2:Y:S04]  /*2b410*/  LDL.LU.64 R122, [R1+0xf8] ;  /* 0x0000f800017a7983 */ /* 0x000ea80000300a00 */
[----:B------:R-:W2:Y:S04]  /*2b420*/  LDL.LU.64 R124, [R1+0xe0] ;  /* 0x0000e000017c7983 */ /* 0x000ea80000300a00 */
[----:B------:R-:W2:Y:S04]  /*2b430*/  LDL.LU.64 R126, [R1+0xe8] ;  /* 0x0000e800017e7983 */ /* 0x000ea80000300a00 */
[----:B------:R-:W-:Y:S04]  /*2b440*/  STL.64 [R1+0x2470], R242 ;  /* 0x002470f201007387 */ /* 0x000fe80000100a00 */
[----:B------:R1:W-:Y:S01]  /*2b450*/  STL.64 [R1+0x2468], R240 ;  /* 0x002468f001007387 */ /* 0x0003e20000100a00 */
[-C--:B------:R-:W-:Y:S03]  /*2b460*/  HMMA.1688.F32.TF32 R232, R132, R56.reuse, R232 ;  /* 0x0000003884e8723c */ /* 0x080fe600000810e8 */
[----:B------:R-:W-:Y:S04]  /*2b470*/  LDS R84, [R3+0x400] ;  /* 0x0004000003547984 */ /* 0x000fe80000000800 */
[----:B------:R-:W-:Y:S04]  /*2b480*/  LDS R86, [R3+0x2400] ;  /* 0x0024000003567984 */ /* 0x000fe80000000800 */
[----:B-1----:R-:W2:Y:S04]  /*2b490*/  LDL.LU.64 R240, [R1+0xd0] ;  /* 0x0000d00001f07983 */ /* 0x002ea80000300a00 */
[----:B------:R-:W2:Y:S01]  /*2b4a0*/  LDL.LU.64 R242, [R1+0xd8] ;  /* 0x0000d80001f27983 */ /* 0x000ea20000300a00 */
[C---:B------:R-:W-:Y:S03]  /*2b4b0*/  HMMA.1688.F32.TF32 R8, R64.reuse, R56, R8 ;  /* 0x000000384008723c */ /* 0x040fe60000081008 */
[----:B------:R-:W-:Y:S04]  /*2b4c0*/  LDS R85, [R0+0x400] ;  /* 0x0004000000557984 */ /* 0x000fe80000000800 */
[----:B------:R-:W1:Y:S01]  /*2b4d0*/  LDS R87, [R0+0x2400] ;  /* 0x0024000000577984 */ /* 0x000e620000000800 */
[----:B------:R-:W-:Y:S01]  /*2b4e0*/  IMAD.MOV.U32 R245, RZ, RZ, R232 ;  /* 0x000000fffff57224 */ /* 0x000fe200078e00e8 */
[----:B------:R-:W-:Y:S01]  /*2b4f0*/  MOV R246, R233 ;  /* 0x000000e900f67202 */ /* 0x000fe20000000f00 */
[----:B------:R-:W-:Y:S01]  /*2b500*/  IMAD.MOV.U32 R247, RZ, RZ, R234 ;  /* 0x000000fffff77224 */ /* 0x000fe200078e00ea */
[----:B------:R-:W-:Y:S01]  /*2b510*/  MOV R233, R144 ;  /* 0x0000009000e97202 */ /* 0x000fe20000000f00 */
[----:B------:R-:W-:Y:S01]  /*2b520*/  IMAD.MOV.U32 R232, RZ, RZ, R235 ;  /* 0x000000ffffe87224 */ /* 0x000fe200078e00eb */
[----:B------:R-:W-:Y:S01]  /*2b530*/  HMMA.1688.F32.TF32 R12, R64, R52, R12 ;  /* 0x00000034400c723c */ /* 0x000fe2000008100c */
[----:B------:R-:W-:-:S02]  /*2b540*/  IMAD.MOV.U32 R234, RZ, RZ, R145 ;  /* 0x000000ffffea7224 */ /* 0x000fc400078e0091 */
[----:B------:R-:W-:-:S05]  /*2b550*/  IMAD.MOV.U32 R235, RZ, RZ, R146 ;  /* 0x000000ffffeb7224 */ /* 0x000fca00078e0092 */
[C---:B------:R-:W-:Y:S08]  /*2b560*/  HMMA.1688.F32.TF32 R16, R64.reuse, R60, R16 ;  /* 0x0000003c4010723c */ /* 0x040ff00000081010 */
[C---:B------:R-:W-:Y:S08]  /*2b570*/  HMMA.1688.F32.TF32 R20, R64.reuse, R48, R20 ;  /* 0x000000304014723c */ /* 0x040ff00000081014 */
[C---:B------:R-:W-:Y:S08]  /*2b580*/  HMMA.1688.F32.TF32 R24, R64.reuse, R44, R24 ;  /* 0x0000002c4018723c */ /* 0x040ff00000081018 */
[C---:B------:R-:W-:Y:S08]  /*2b590*/  HMMA.1688.F32.TF32 R144, R64.reuse, R40, R28 ;  /* 0x000000284090723c */ /* 0x040ff0000008101c */
[C---:B------:R-:W-:Y:S08]  /*2b5a0*/  HMMA.1688.F32.TF32 R32, R64.reuse, R36, R32 ;  /* 0x000000244020723c */ /* 0x040ff00000081020 */
[----:B------:R-:W-:Y:S01]  /*2b5b0*/  HMMA.1688.F32.TF32 R4, R64, R248, R4 ;  /* 0x000000f84004723c */ /* 0x000fe20000081004 */
[----:B------:R-:W-:Y:S04]  /*2b5c0*/  LDS R64, [R3+0x600] ;  /* 0x0006000003407984 */ /* 0x000fe80000000800 */
[----:B------:R-:W-:Y:S04]  /*2b5d0*/  LDS R66, [R3+0x2600] ;  /* 0x0026000003427984 */ /* 0x000fe80000000800 */
[----:B------:R-:W-:Y:S04]  /*2b5e0*/  LDS R65, [R0+0x600] ;  /* 0x0006000000417984 */ /* 0x000fe80000000800 */
[----:B------:R-:W3:Y:S01]  /*2b5f0*/  LDS R67, [R0+0x2600] ;  /* 0x0026000000437984 */ /* 0x000ee20000000800 */
[C---:B------:R-:W-:Y:S08]  /*2b600*/  HMMA.1688.F32.TF32 R236, R128.reuse, R56, R164 ;  /* 0x0000003880ec723c */ /* 0x040ff000000810a4 */
[----:B------:R-:W-:Y:S01]  /*2b610*/  HMMA.1688.F32.TF32 R168, R128, R52, R168 ;  /* 0x0000003480a8723c */ /* 0x000fe200000810a8 */
[----:B------:R-:W-:Y:S01]  /*2b620*/  MOV R55, R136 ;  /* 0x0000008800377202 */ /* 0x000fe20000000f00 */
[----:B------:R-:W-:Y:S01]  /*2b630*/  IMAD.MOV.U32 R62, RZ, RZ, R139 ;  /* 0x000000ffff3e7224 */ /* 0x000fe200078e008b */
[----:B------:R-:W-:Y:S01]  /*2b640*/  MOV R54, R141 ;  /* 0x0000008d00367202 */ /* 0x000fe20000000f00 */
[----:B------:R-:W-:Y:S01]  /*2b650*/  IMAD.MOV.U32 R58, RZ, RZ, R142 ;  /* 0x000000ffff3a7224 */ /* 0x000fe200078e008e */
[----:B------:R-:W-:Y:S01]  /*2b660*/  LDS R28, [R3+0x700] ;  /* 0x00070000031c7984 */ /* 0x000fe20000000800 */
[----:B------:R-:W-:-:S02]  /*2b670*/  IMAD.MOV.U32 R59, RZ, RZ, R143 ;  /* 0x000000ffff3b7224 */ /* 0x000fc400078e008f */
[----:B------:R-:W-:Y:S01]  /*2b680*/  HMMA.1688.F32.TF32 R88, R100, R44, R152 ;  /* 0x0000002c6458723c */ /* 0x000fe20000081098 */
[----:B------:R-:W-:Y:S04]  /*2b690*/  LDS R30, [R3+0x2700] ;  /* 0x00270000031e7984 */ /* 0x000fe80000000800 */
[----:B------:R-:W-:Y:S04]  /*2b6a0*/  LDS R29, [R0+0x700] ;  /* 0x00070000001d7984 */ /* 0x000fe80000000800 */
[----:B------:R-:W-:Y:S04]  /*2b6b0*/  STL.64 [R1+0x2480], R238 ;  /* 0x002480ee01007387 */ /* 0x000fe80000100a00 */
[----:B------:R-:W-:Y:S04]  /*2b6c0*/  STL.64 [R1+0x2478], R236 ;  /* 0x002478ec01007387 */ /* 0x000fe80000100a00 */
[----:B------:R-:W-:Y:S04]  /*2b6d0*/  STL.64 [R1+0x24a0], R170 ;  /* 0x0024a0aa01007387 */ /* 0x000fe80000100a00 */
[----:B------:R1:W-:Y:S04]  /*2b6e0*/  STL.64 [R1+0x2498], R168 ;  /* 0x002498a801007387 */ /* 0x0003e80000100a00 */
[----:B------:R-:W4:Y:S04]  /*2b6f0*/  LDL.LU.64 R136, [R1+0xc0] ;  /* 0x0000c00001887983 */ /* 0x000f280000300a00 */
[----:B------:R-:W4:Y:S04]  /*2b700*/  LDL.LU.64 R138, [R1+0xc8] ;  /* 0x0000c800018a7983 */ /* 0x000f280000300a00 */
[----:B------:R-:W4:Y:S04]  /*2b710*/  LDL.LU.64 R140, [R1+0xa0] ;  /* 0x0000a000018c7983 */ /* 0x000f280000300a00 */
[----:B------:R-:W4:Y:S04]  /*2b720*/  LDL.LU.64 R142, [R1+0xa8] ;  /* 0x0000a800018e7983 */ /* 0x000f280000300a00 */
[----:B------:R-:W4:Y:S04]  /*2b730*/  LDL.LU.64 R160, [R1+0x70] ;  /* 0x0000700001a07983 */ /* 0x000f280000300a00 */
[----:B------:R-:W4:Y:S04]  /*2b740*/  LDL.LU.64 R162, [R1+0x78] ;  /* 0x0000780001a27983 */ /* 0x000f280000300a00 */
[----:B------:R-:W4:Y:S01]  /*2b750*/  LDL.LU.64 R152, [R1+0x60] ;  /* 0x0000600001987983 */ /* 0x000f220000300a00 */
[C---:B-1----:R-:W-:Y:S03]  /*2b760*/  HMMA.1688.F32.TF32 R224, R84.reuse, R56, R224 ;  /* 0x0000003854e0723c */ /* 0x042fe600000810e0 */
[----:B------:R-:W4:Y:S04]  /*2b770*/  LDL.LU.64 R154, [R1+0x68] ;  /* 0x00006800019a7983 */ /* 0x000f280000300a00 */
[----:B------:R-:W4:Y:S01]  /*2b780*/  LDL.LU.64 R132, [R1+0x40] ;  /* 0x0000400001847983 */ /* 0x000f220000300a00 */
[C---:B------:R-:W-:Y:S03]  /*2b790*/  HMMA.1688.F32.TF32 R220, R84.reuse, R52, R220 ;  /* 0x0000003454dc723c */ /* 0x040fe600000810dc */
[----:B------:R-:W4:Y:S05]  /*2b7a0*/  LDL.LU.64 R134, [R1+0x48] ;  /* 0x0000480001867983 */ /* 0x000f2a0000300a00 */
[C---:B------:R-:W-:Y:S08]  /*2b7b0*/  HMMA.1688.F32.TF32 R68, R84.reuse, R60, R68 ;  /* 0x0000003c5444723c */ /* 0x040ff00000081044 */
[C---:B------:R-:W-:Y:S08]  /*2b7c0*/  HMMA.1688.F32.TF32 R156, R84.reuse, R48, R156 ;  /* 0x00000030549c723c */ /* 0x040ff0000008109c */
[C---:B------:R-:W-:Y:S01]  /*2b7d0*/  HMMA.1688.F32.TF32 R72, R84.reuse, R44, R72 ;  /* 0x0000002c5448723c */ /* 0x040fe20000081048 */
[----:B------:R-:W1:Y:S07]  /*2b7e0*/  LDS R31, [R0+0x2700] ;  /* 0x00270000001f7984 */ /* 0x000e6e0000000800 */
[C---:B------:R-:W-:Y:S08]  /*2b7f0*/  HMMA.1688.F32.TF32 R200, R84.reuse, R40, R200 ;  /* 0x0000002854c8723c */ /* 0x040ff000000810c8 */
[C---:B------:R-:W-:Y:S08]  /*2b800*/  HMMA.1688.F32.TF32 R76, R84.reuse, R36, R76 ;  /* 0x00000024544c723c */ /* 0x040ff0000008104c */
[----:B------:R-:W-:Y:S08]  /*2b810*/  HMMA.1688.F32.TF32 R204, R84, R248, R204 ;  /* 0x000000f854cc723c */ /* 0x000ff000000810cc */
[----:B---3--:R-:W-:Y:S01]  /*2b820*/  HMMA.1688.F32.TF32 R104, R64, R56, R96 ;  /* 0x000000384068723c */ /* 0x008fe20000081060 */
[----:B------:R-:W3:Y:S04]  /*2b830*/  LDL.LU.64 R96, [R1+0x20] ;  /* 0x0000200001607983 */ /* 0x000ee80000300a00 */
[----:B------:R-:W3:Y:S03]  /*2b840*/  LDL.LU.64 R98, [R1+0x28] ;  /* 0x0000280001627983 */ /* 0x000ee60000300a00 */
[-C--:B------:R-:W-:Y:S01]  /*2b850*/  HMMA.1688.F32.TF32 R84, R100, R60.reuse, R148 ;  /* 0x0000003c6454723c */ /* 0x080fe20000081094 */
[----:B------:R-:W1:Y:S04]  /*2b860*/  LDL.LU.64 R148, [R1] ;  /* 0x0000000001947983 */ /* 0x000e680000300a00 */
[----:B------:R-:W1:Y:S03]  /*2b870*/  LDL.LU.64 R150, [R1+0x8] ;  /* 0x0000080001967983 */ /* 0x000e660000300a00 */
[----:B------:R-:W-:Y:S01]  /*2b880*/  HMMA.1688.F32.TF32 R172, R128, R60, R172 ;  /* 0x0000003c80ac723c */ /* 0x000fe200000810ac */
[----:B------:R-:W-:-:S07]  /*2b890*/  IMAD.MOV.U32 R168, RZ, RZ, R233 ;  /* 0x000000ffffa87224 */ /* 0x000fce00078e00e9 */
[----:B------:R-:W-:Y:S01]  /*2b8a0*/  HMMA.1688.F32.TF32 R176, R128, R48, R176 ;  /* 0x0000003080b0723c */ /* 0x000fe200000810b0 */
[----:B------:R-:W-:-:S07]  /*2b8b0*/  IMAD.MOV.U32 R169, RZ, RZ, R234 ;  /* 0x000000ffffa97224 */ /* 0x000fce00078e00ea */
[C---:B------:R-:W-:Y:S08]  /*2b8c0*/  HMMA.1688.F32.TF32 R180, R128.reuse, R44, R180 ;  /* 0x0000002c80b4723c */ /* 0x040ff000000810b4 */
[C---:B------:R-:W-:Y:S08]  /*2b8d0*/  HMMA.1688.F32.TF32 R184, R128.reuse, R40, R184 ;  /* 0x0000002880b8723c */ /* 0x040ff000000810b8 */
[C---:B------:R-:W-:Y:S08]  /*2b8e0*/  HMMA.1688.F32.TF32 R188, R128.reuse, R36, R188 ;  /* 0x0000002480bc723c */ /* 0x040ff000000810bc */
[----:B------:R-:W-:Y:S01]  /*2b8f0*/  HMMA.1688.F32.TF32 R192, R128, R248, R192 ;  /* 0x000000f880c0723c */ /* 0x000fe200000810c0 */
[----:B------:R-:W-:Y:S01]  /*2b900*/  MOV R170, R235 ;  /* 0x000000eb00aa7202 */ /* 0x000fe20000000f00 */
[----:B------:R-:W-:Y:S01]  /*2b910*/  IMAD.MOV.U32 R237, RZ, RZ, R54 ;  /* 0x000000ffffed7224 */ /* 0x000fe200078e0036 */
[----:B------:R-:W-:Y:S01]  /*2b920*/  MOV R239, R59 ;  /* 0x0000003b00ef7202 */ /* 0x000fe20000000f00 */
[----:B------:R-:W-:-:S04]  /*2b930*/  IMAD.MOV.U32 R238, RZ, RZ, R58 ;  /* 0x000000ffffee7224 */ /* 0x000fc800078e003a */
[----:B--2---:R-:W-:Y:S07]  /*2b940*/  HMMA.1688.F32.TF32 R128, R64, R36, R240 ;  /* 0x000000244080723c */ /* 0x004fee00000810f0 */
[----:B------:R-:W-:Y:S01]  /*2b950*/  MOV R240, R245 ;  /* 0x000000f500f07202 */ /* 0x000fe20000000f00 */
[----:B------:R-:W-:Y:S01]  /*2b960*/  IMAD.MOV.U32 R241, RZ, RZ, R246 ;  /* 0x000000fffff17224 */ /* 0x000fe200078e00f6 */
[----:B------:R-:W2:Y:S01]  /*2b970*/  LDL.LU R245, [R1+0x24f0] ;  /* 0x0024f00001f57983 */ /* 0x000ea20000300800 */
[----:B------:R-:W-:Y:S01]  /*2b980*/  IMAD.MOV.U32 R242, RZ, RZ, R247 ;  /* 0x000000fffff27224 */ /* 0x000fe200078e00f7 */
[----:B------:R-:W-:-:S02]  /*2b990*/  MOV R243, R232 ;  /* 0x000000e800f37202 */ /* 0x000fc40000000f00 */
[----:B------:R-:W2:Y:S04]  /*2b9a0*/  LDL.LU R246, [R1+0x24ec] ;  /* 0x0024ec0001f67983 */ /* 0x000ea80000300800 */
[----:B------:R-:W2:Y:S04]  /*2b9b0*/  LDL.LU R247, [R1+0x24e8] ;  /* 0x0024e80001f77983 */ /* 0x000ea80000300800 */
[----:B------:R-:W3:Y:S04]  /*2b9c0*/  LDL.LU R232, [R1+0x24e4] ;  /* 0x0024e40001e87983 */ /* 0x000ee80000300800 */
[----:B------:R-:W3:Y:S04]  /*2b9d0*/  LDL.LU R233, [R1+0x24e0] ;  /* 0x0024e00001e97983 */ /* 0x000ee80000300800 */
[----:B------:R-:W3:Y:S04]  /*2b9e0*/  LDL.LU R234, [R1+0x24dc] ;  /* 0x0024dc0001ea7983 */ /* 0x000ee80000300800 */
[----:B------:R-:W3:Y:S04]  /*2b9f0*/  LDL.LU R235, [R1+0x24d8] ;  /* 0x0024d80001eb7983 */ /* 0x000ee80000300800 */
[----:B------:R-:W3:Y:S04]  /*2ba00*/  LDL.LU R171, [R1+0x1bc] ;  /* 0x0001bc0001ab7983 */ /* 0x000ee80000300800 */
[----:B------:R-:W3:Y:S04]  /*2ba10*/  LDL.LU R236, [R1+0x1a0] ;  /* 0x0001a00001ec7983 */ /* 0x000ee80000300800 */
[----:B------:R-:W3:Y:S04]  /*2ba20*/  LDL.LU R54, [R1+0x24d4] ;  /* 0x0024d40001367983 */ /* 0x000ee80000300800 */
[----:B------:R-:W3:Y:S04]  /*2ba30*/  LDL.LU R58, [R1+0x24d0] ;  /* 0x0024d000013a7983 */ /* 0x000ee80000300800 */
[----:B------:R-:W3:Y:S01]  /*2ba40*/  LDL.LU R59, [R1+0x24cc] ;  /* 0x0024cc00013b7983 */ /* 0x000ee20000300800 */
[----:B------:R-:W-:Y:S08]  /*2ba50*/  HMMA.1688.F32.TF32 R92, R100, R40, R216 ;  /* 0x00000028645c723c */ /* 0x000ff000000810d8 */
[C---:B------:R-:W-:Y:S08]  /*2ba60*/  HMMA.1688.F32.TF32 R108, R64.reuse, R52, R108 ;  /* 0x00000034406c723c */ /* 0x040ff0000008106c */
[C---:B----4-:R-:W-:Y:S08]  /*2ba70*/  HMMA.1688.F32.TF32 R112, R64.reuse, R60, R112 ;  /* 0x0000003c4070723c */ /* 0x050ff00000081070 */
[C---:B------:R-:W-:Y:S08]  /*2ba80*/  HMMA.1688.F32.TF32 R116, R64.reuse, R48, R116 ;  /* 0x000000304074723c */ /* 0x040ff00000081074 */
[C---:B------:R-:W-:Y:S08]  /*2ba90*/  HMMA.1688.F32.TF32 R120, R64.reuse, R44, R120 ;  /* 0x0000002c4078723c */ /* 0x040ff00000081078 */
[C---:B------:R-:W-:Y:S08]  /*2baa0*/  HMMA.1688.F32.TF32 R124, R64.reuse, R40, R124 ;  /* 0x00000028407c723c */ /* 0x040ff0000008107c */
[----:B------:R-:W-:Y:S08]  /*2bab0*/  HMMA.1688.F32.TF32 R136, R64, R248, R136 ;  /* 0x000000f84088723c */ /* 0x000ff00000081088 */
[C---:B-1----:R-:W-:Y:S01]  /*2bac0*/  HMMA.1688.F32.TF32 R216, R28.reuse, R40, R148 ;  /* 0x000000281cd8723c */ /* 0x042fe20000081094 */
[----:B------:R-:W-:Y:S04]  /*2bad0*/  LDS R148, [R3+0x4000] ;  /* 0x0040000003947984 */ /* 0x000fe80000000800 */
[----:B------:R-:W-:Y:S04]  /*2bae0*/  LDS R150, [R3+0x6000] ;  /* 0x0060000003967984 */ /* 0x000fe80000000800 */
[----:B------:R-:W-:Y:S04]  /*2baf0*/  LDS R149, [R0+0x4000] ;  /* 0x0040000000957984 */ /* 0x000fe80000000800 */
[----:B------:R-:W3:Y:S01]  /*2bb00*/  LDS R151, [R0+0x6000] ;  /* 0x0060000000977984 */ /* 0x000ee20000000800 */
[----:B--2---:R-:W-:Y:S08]  /*2bb10*/  HMMA.1688.F32.TF32 R64, R28, R36, R244 ;  /* 0x000000241c40723c */ /* 0x004ff000000810f4 */
[----:B---3--:R-:W-:Y:S07]  /*2bb20*/  HMMA.1688.F32.TF32 R244, R148, R58, R240 ;  /* 0x0000003a94f4723c */ /* 0x008fee00000810f0 */
[----:B------:R-:W-:-:S02]  /*2bb30*/  IMAD.MOV.U32 R240, RZ, RZ, R55 ;  /* 0x000000fffff07224 */ /* 0x000fc400078e0037 */
[----:B------:R-:W2:Y:S01]  /*2bb40*/  LDL.LU R55, [R1+0x24c8] ;  /* 0x0024c80001377983 */ /* 0x000ea20000300800 */
[----:B------:R-:W-:-:S03]  /*2bb50*/  IMAD.MOV.U32 R243, RZ, RZ, R62 ;  /* 0x000000fffff37224 */ /* 0x000fc600078e003e */
[----:B------:R-:W3:Y:S01]  /*2bb60*/  LDL.LU R241, [R1+0x194] ;  /* 0x0001940001f17983 */ /* 0x000ee20000300800 */
[-C--:B------:R-:W-:Y:S03]  /*2bb70*/  HMMA.1688.F32.TF32 R80, R100, R56.reuse, R80 ;  /* 0x000000386450723c */ /* 0x080fe60000081050 */
[----:B------:R-:W3:Y:S04]  /*2bb80*/  LDL.LU R242, [R1+0x198] ;  /* 0x0001980001f27983 */ /* 0x000ee80000300800 */
[----:B------:R-:W4:Y:S01]  /*2bb90*/  LDL.LU R62, [R1+0x24c4] ;  /* 0x0024c400013e7983 */ /* 0x000f220000300800 */
[----:B------:R-:W-:Y:S03]  /*2bba0*/  HMMA.1688.F32.TF32 R140, R28, R56, R140 ;  /* 0x000000381c8c723c */ /* 0x000fe6000008108c */
[----:B------:R-:W-:Y:S04]  /*2bbb0*/  STL [R1+0x238c], R244 ;  /* 0x00238cf401007387 */ /* 0x000fe80000100800 */
[----:B------:R-:W-:Y:S04]  /*2bbc0*/  STL [R1+0x2388], R245 ;  /* 0x002388f501007387 */ /* 0x000fe80000100800 */
[----:B------:R1:W-:Y:S04]  /*2bbd0*/  STL [R1+0x2384], R246 ;  /* 0x002384f601007387 */ /* 0x0003e80000100800 */
[----:B------:R1:W-:Y:S01]  /*2bbe0*/  STL [R1+0x2380], R247 ;  /* 0x002380f701007387 */ /* 0x0003e20000100800 */
[----:B--2---:R-:W-:Y:S11]  /*2bbf0*/  HMMA.1688.F32.TF32 R168, R148, R54, R168 ;  /* 0x0000003694a8723c */ /* 0x004ff600000810a8 */
[----:B------:R-:W-:Y:S11]  /*2bc00*/  @!UPT UIADD3 URZ, URZ, URZ, URZ ;  /* 0x0000003f3f3ff290 */ /* 0x000ff6000fffe03f */
[----:B------:R-:W-:Y:S02]  /*2bc10*/  @!UPT UIADD3 URZ, URZ, URZ, URZ ;  /* 0x0000003f3f3ff290 */ /* 0x000fe4000fffe03f */
[----:B------:R-:W-:Y:S01]  /*2bc20*/  MOV R57, R168 ;  /* 0x000000a800397202 */ /* 0x000fe20000000f00 */
[----:B------:R-:W-:Y:S02]  /*2bc30*/  IMAD.MOV.U32 R168, RZ, RZ, R63 ;  /* 0x000000ffffa87224 */ /* 0x000fe400078e003f */
[----:B------:R-:W4:Y:S01]  /*2bc40*/  LDL.LU R63, [R1+0x24c0] ;  /* 0x0024c000013f7983 */ /* 0x000f220000300800 */
[-C--:B------:R-:W-:Y:S01]  /*2bc50*/  HMMA.1688.F32.TF32 R208, R100, R52.reuse, R208 ;  /* 0x0000003464d0723c */ /* 0x080fe200000810d0 */
[----:B------:R-:W-:Y:S02]  /*2bc60*/  IMAD.MOV.U32 R56, RZ, RZ, R169 ;  /* 0x000000ffff387224 */ /* 0x000fe400078e00a9 */
[----:B------:R-:W2:Y:S05]  /*2bc70*/  LDL.LU R169, [R1+0x184] ;  /* 0x0001840001a97983 */ /* 0x000eaa0000300800 */
[----:B------:R-:W-:Y:S07]  /*2bc80*/  HMMA.1688.F32.TF32 R160, R28, R52, R160 ;  /* 0x000000341ca0723c */ /* 0x000fee00000810a0 */
[----:B------:R-:W-:Y:S01]  /*2bc90*/  MOV R52, R171 ;  /* 0x000000ab00347202 */ /* 0x000fe20000000f00 */
[----:B------:R-:W-:-:S02]  /*2bca0*/  IMAD.MOV.U32 R53, RZ, RZ, R170 ;  /* 0x000000ffff357224 */ /* 0x000fc400078e00aa */
[----:B------:R-:W2:Y:S01]  /*2bcb0*/  LDL.LU R170, [R1+0x188] ;  /* 0x0001880001aa7983 */ /* 0x000ea20000300800 */
[----:B------:R-:W-:Y:S01]  /*2bcc0*/  IMAD.MOV.U32 R171, RZ, RZ, R50 ;  /* 0x000000ffffab7224 */ /* 0x000fe200078e0032 */
[-C--:B------:R-:W-:Y:S02]  /*2bcd0*/  HMMA.1688.F32.TF32 R212, R100, R48.reuse, R212 ;  /* 0x0000003064d4723c */ /* 0x080fe400000810d4 */
[----:B------:R-:W3:Y:S04]  /*2bce0*/  LDL.LU R50, [R1+0x24bc] ;  /* 0x0024bc0001327983 */ /* 0x000ee80000300800 */
[----:B------:R-:W-:Y:S02]  /*2bcf0*/  STL [R1+0x239c], R52 ;  /* 0x00239c3401007387 */ /* 0x000fe40000100800 */
[----:B------:R-:W-:Y:S02]  /*2bd00*/  HMMA.1688.F32.TF32 R132, R28, R48, R132 ;  /* 0x000000301c84723c */ /* 0x000fe40000081084 */
[----:B------:R-:W-:Y:S04]  /*2bd10*/  STL [R1+0x2398], R53 ;  /* 0x0023983501007387 */ /* 0x000fe80000100800 */
[----:B------:R-:W-:Y:S04]  /*2bd20*/  STL [R1+0x2394], R56 ;  /* 0x0023943801007387 */ /* 0x000fe80000100800 */
[----:B------:R-:W-:Y:S01]  /*2bd30*/  STL [R1+0x2390], R57 ;  /* 0x0023903901007387 */ /* 0x000fe20000100800 */
[----:B----4-:R-:W-:Y:S11]  /*2bd40*/  HMMA.1688.F32.TF32 R236, R148, R62, R236 ;  /* 0x0000003e94ec723c */ /* 0x010ff600000810ec */
[----:B------:R-:W-:Y:S11]  /*2bd50*/  @!UPT UIADD3 URZ, URZ, URZ, URZ ;  /* 0x0000003f3f3ff290 */ /* 0x000ff6000fffe03f */
[----:B------:R-:W-:Y:S02]  /*2bd60*/  @!UPT UIADD3 URZ, URZ, URZ, URZ ;  /* 0x0000003f3f3ff290 */ /* 0x000fe4000fffe03f */
[----:B------:R-:W-:Y:S01]  /*2bd70*/  MOV R49, R236 ;  /* 0x000000ec00317202 */ /* 0x000fe20000000f00 */
[----:B------:R-:W-:Y:S02]  /*2bd80*/  IMAD.MOV.U32 R236, RZ, RZ, R51 ;  /* 0x000000ffffec7224 */ /* 0x000fe400078e0033 */
[----:B------:R-:W3:Y:S01]  /*2bd90*/  LDL.LU R51, [R1+0x24b8] ;  /* 0x0024b80001337983 */ /* 0x000ee20000300800 */
[----:B------:R-:W-:Y:S01]  /*2bda0*/  HMMA.1688.F32.TF32 R96, R28, R44, R96 ;  /* 0x0000002c1c60723c */ /* 0x000fe20000081060 */
[----:B------:R-:W-:Y:S02]  /*2bdb0*/  IMAD.MOV.U32 R48, RZ, RZ, R237 ;  /* 0x000000ffff307224 */ /* 0x000fe400078e00ed */
[----:B------:R-:W4:Y:S04]  /*2bdc0*/  LDL.LU R237, [R1+0x174] ;  /* 0x0001740001ed7983 */ /* 0x000f280000300800 */
[----:B------:R-:W-:Y:S01]  /*2bdd0*/  MOV R44, R239 ;  /* 0x000000ef002c7202 */ /* 0x000fe20000000f00 */
[----:B------:R-:W-:-:S02]  /*2bde0*/  IMAD.MOV.U32 R45, RZ, RZ, R238 ;  /* 0x000000ffff2d7224 */ /* 0x000fc400078e00ee */
[----:B------:R-:W4:Y:S01]  /*2bdf0*/  LDL.LU R238, [R1+0x178] ;  /* 0x0001780001ee7983 */ /* 0x000f220000300800 */
[----:B------:R-:W-:-:S03]  /*2be00*/  IMAD.MOV.U32 R239, RZ, RZ, R46 ;  /* 0x000000ffffef7224 */ /* 0x000fc600078e002e */
[----:B------:R-:W2:Y:S04]  /*2be10*/  LDL.LU R46, [R1+0x24b4] ;  /* 0x0024b400012e7983 */ /* 0x000ea80000300800 */
[----:B------:R-:W-:Y:S04]  /*2be20*/  STL [R1+0x23ac], R44 ;  /* 0x0023ac2c01007387 */ /* 0x000fe80000100800 */
[----:B------:R-:W-:Y:S04]  /*2be30*/  STL [R1+0x23a8], R45 ;  /* 0x0023a82d01007387 */ /* 0x000fe80000100800 */
[----:B------:R-:W-:Y:S04]  /*2be40*/  STL [R1+0x23a4], R48 ;  /* 0x0023a43001007387 */ /* 0x000fe80000100800 */
[----:B------:R-:W-:Y:S01]  /*2be50*/  STL [R1+0x23a0], R49 ;  /* 0x0023a03101007387 */ /* 0x000fe20000100800 */
[----:B------:R-:W-:Y:S03]  /*2be60*/  HMMA.1688.F32.TF32 R164, R28, R60, R152 ;  /* 0x0000003c1ca4723c */ /* 0x000fe60000081098 */
[----:B------:R-:W-:Y:S04]  /*2be70*/  LDS R152, [R3+0x4300] ;  /* 0x0043000003987984 */ /* 0x000fe80000000800 */
[----:B------:R-:W-:Y:S01]  /*2be80*/  LDS R154, [R3+0x6300] ;  /* 0x00630000039a7984 */ /* 0x000fe20000000800 */
[C---:B---3--:R-:W-:Y:S03]  /*2be90*/  HMMA.1688.F32.TF32 R240, R148.reuse, R50, R240 ;  /* 0x0000003294f0723c */ /* 0x048fe600000810f0 */
[----:B------:R-:W-:Y:S04]  /*2bea0*/  LDS R153, [R0+0x4300] ;  /* 0x0043000000997984 */ /* 0x000fe80000000800 */
[----:B------:R-:W-:Y:S11]  /*2beb0*/  LDS R155, [R0+0x6300] ;  /* 0x00630000009b7984 */ /* 0x000ff60000000800 */
[----:B------:R-:W-:Y:S06]  /*2bec0*/  @!UPT UIADD3 URZ, URZ, URZ, URZ ;  /* 0x0000003f3f3ff290 */ /* 0x000fec000fffe03f */
[----:B-1----:R-:W-:Y:S01]  /*2bed0*/  MOV R246, R240 ;  /* 0x000000f000f67202 */ /* 0x002fe20000000f00 */
[----:B------:R-:W-:Y:S02]  /*2bee0*/  IMAD.MOV.U32 R240, RZ, RZ, R47 ;  /* 0x000000fffff07224 */ /* 0x000fe400078e002f */
[----:B------:R-:W2:Y:S01]  /*2bef0*/  LDL.LU R47, [R1+0x24b0] ;  /* 0x0024b000012f7983 */ /* 0x000ea20000300800 */
[----:B------:R-:W-:Y:S01]  /*2bf00*/  IMAD.MOV.U32 R247, RZ, RZ, R241 ;  /* 0x000000fffff77224 */ /* 0x000fe200078e00f1 */
[----:B------:R-:W-:Y:S01]  /*2bf10*/  MOV R60, R243 ;  /* 0x000000f3003c7202 */ /* 0x000fe20000000f00 */
[----:B------:R-:W-:Y:S01]  /*2bf20*/  IMAD.MOV.U32 R61, RZ, RZ, R242 ;  /* 0x000000ffff3d7224 */ /* 0x000fe200078e00f2 */
[----:B------:R-:W3:Y:S01]  /*2bf30*/  LDL.LU R241, [R1+0x164] ;  /* 0x0001640001f17983 */ /* 0x000ee20000300800 */
[----:B------:R-:W-:Y:S01]  /*2bf40*/  IMAD.MOV.U32 R242, RZ, RZ, R42 ;  /* 0x000000fffff27224 */ /* 0x000fe200078e002a */
[----:B------:R-:W-:Y:S02]  /*2bf50*/  MOV R243, R43 ;  /* 0x0000002b00f37202 */ /* 0x000fe40000000f00 */
[----:B------:R-:W4:Y:S04]  /*2bf60*/  LDL.LU R42, [R1+0x24ac] ;  /* 0x0024ac00012a7983 */ /* 0x000f280000300800 */
[----:B------:R-:W4:Y:S04]  /*2bf70*/  LDL.LU R43, [R1+0x24a8] ;  /* 0x0024a800012b7983 */ /* 0x000f280000300800 */
[----:B------:R-:W-:Y:S04]  /*2bf80*/  STL [R1+0x23bc], R60 ;  /* 0x0023bc3c01007387 */ /* 0x000fe80000100800 */
[----:B------:R-:W-:Y:S04]  /*2bf90*/  STL [R1+0x23b8], R61 ;  /* 0x0023b83d01007387 */ /* 0x000fe80000100800 */
[----:B------:R1:W-:Y:S04]  /*2bfa0*/  STL [R1+0x23b4], R247 ;  /* 0x0023b4f701007387 */ /* 0x0003e80000100800 */
[----:B------:R-:W-:Y:S01]  /*2bfb0*/  STL [R1+0x23b0], R246 ;  /* 0x0023b0f601007387 */ /* 0x000fe20000100800 */
[----:B-1----:R-:W-:Y:S01]  /*2bfc0*/  IMAD.MOV.U32 R247, RZ, RZ, R38 ;  /* 0x000000fffff77224 */ /* 0x002fe200078e0026 */
[C---:B--2---:R-:W-:Y:S08]  /*2bfd0*/  HMMA.1688.F32.TF32 R168, R148.reuse, R46, R168 ;  /* 0x0000002e94a8723c */ /* 0x044ff000000810a8 */
[----:B----4-:R-:W-:Y:S11]  /*2bfe0*/  HMMA.1688.F32.TF32 R236, R148, R42, R236 ;  /* 0x0000002a94ec723c */ /* 0x010ff600000810ec */
[----:B------:R-:W-:Y:S05]  /*2bff0*/  @!UPT UIADD3 URZ, URZ, URZ, URZ ;  /* 0x0000003f3f3ff290 */ /* 0x000fea000fffe03f */
[----:B------:R-:W-:Y:S01]  /*2c000*/  IMAD.MOV.U32 R245, RZ, RZ, R171 ;  /* 0x000000fffff57224 */ /* 0x000fe200078e00ab */
[----:B------:R-:W-:Y:S01]  /*2c010*/  MOV R244, R170 ;  /* 0x000000aa00f47202 */ /* 0x000fe20000000f00 */
[----:B------:R-:W-:Y:S01]  /*2c020*/  IMAD.MOV.U32 R56, RZ, RZ, R168 ;  /* 0x000000ffff387224 */ /* 0x000fe200078e00a8 */
[----:B------:R-:W2:Y:S01]  /*2c030*/  LDL.LU.64 R170, [R1+0x24a0] ;  /* 0x0024a00001aa7983 */ /* 0x000ea20000300a00 */
[----:B------:R-:W-:-:S03]  /*2c040*/  IMAD.MOV.U32 R57, RZ, RZ, R169 ;  /* 0x000000ffff397224 */ /* 0x000fc600078e00a9 */
[----:B------:R-:W2:Y:S04]  /*2c050*/  LDL.LU.64 R168, [R1+0x2498] ;  /* 0x0024980001a87983 */ /* 0x000ea80000300a00 */
[----:B------:R-:W-:Y:S04]  /*2c060*/  STL [R1+0x23cc], R245 ;  /* 0x0023ccf501007387 */ /* 0x000fe80000100800 */
[----:B------:R1:W-:Y:S01]  /*2c070*/  STL [R1+0x23c8], R244 ;  /* 0x0023c8f401007387 */ /* 0x0003e20000100800 */
[----:B------:R-:W-:Y:S01]  /*2c080*/  MOV R48, R236 ;  /* 0x000000ec00307202 */ /* 0x000fe20000000f00 */
[----:B------:R-:W-:-:S02]  /*2c090*/  IMAD.MOV.U32 R236, RZ, RZ, R39 ;  /* 0x000000ffffec7224 */ /* 0x000fc400078e0027 */
[----:B-1----:R-:W4:Y:S04]  /*2c0a0*/  LDL.LU R244, [R1+0x150] ;  /* 0x0001500001f47983 */ /* 0x002f280000300800 */
[----:B------:R-:W4:Y:S04]  /*2c0b0*/  LDL.LU R245, [R1+0x154] ;  /* 0x0001540001f57983 */ /* 0x000f280000300800 */
[----:B------:R-:W4:Y:S04]  /*2c0c0*/  LDL.LU R246, [R1+0x158] ;  /* 0x0001580001f67983 */ /* 0x000f280000300800 */
[----:B------:R-:W3:Y:S04]  /*2c0d0*/  LDL.LU R38, [R1+0x2494] ;  /* 0x0024940001267983 */ /* 0x000ee80000300800 */
[----:B------:R-:W-:Y:S04]  /*2c0e0*/  STL [R1+0x23c4], R57 ;  /* 0x0023c43901007387 */ /* 0x000fe80000100800 */
[----:B------:R-:W-:Y:S04]  /*2c0f0*/  STL [R1+0x23c0], R56 ;  /* 0x0023c03801007387 */ /* 0x000fe80000100800 */
[----:B------:R-:W3:Y:S01]  /*2c100*/  LDL.LU R39, [R1+0x2490] ;  /* 0x0024900001277983 */ /* 0x000ee20000300800 */
[----:B------:R-:W-:Y:S01]  /*2c110*/  MOV R53, R239 ;  /* 0x000000ef00357202 */ /* 0x000fe20000000f00 */
[----:B------:R-:W-:-:S02]  /*2c120*/  IMAD.MOV.U32 R49, RZ, RZ, R237 ;  /* 0x000000ffff317224 */ /* 0x000fc400078e00ed */
[----:B------:R-:W-:Y:S01]  /*2c130*/  IMAD.MOV.U32 R52, RZ, RZ, R238 ;  /* 0x000000ffff347224 */ /* 0x000fe200078e00ee */
[----:B------:R-:W2:Y:S01]  /*2c140*/  LDL.LU R237, [R1+0x144] ;  /* 0x0001440001ed7983 */ /* 0x000ea20000300800 */
[----:B------:R-:W-:-:S03]  /*2c150*/  IMAD.MOV.U32 R239, RZ, RZ, R250 ;  /* 0x000000ffffef7224 */ /* 0x000fc600078e00fa */
[----:B------:R-:W2:Y:S04]  /*2c160*/  LDL.LU R238, [R1+0x148] ;  /* 0x0001480001ee7983 */ /* 0x000ea80000300800 */
[----:B------:R-:W4:Y:S04]  /*2c170*/  LDL.LU R250, [R1+0x248c] ;  /* 0x00248c0001fa7983 */ /* 0x000f280000300800 */
[----:B------:R-:W-:Y:S04]  /*2c180*/  STL [R1+0x23dc], R53 ;  /* 0x0023dc3501007387 */ /* 0x000fe80000100800 */
[----:B------:R-:W-:Y:S04]  /*2c190*/  STL [R1+0x23d8], R52 ;  /* 0x0023d83401007387 */ /* 0x000fe80000100800 */
[----:B------:R-:W-:Y:S04]  /*2c1a0*/  STL [R1+0x23d4], R49 ;  /* 0x0023d43101007387 */ /* 0x000fe80000100800 */
[----:B------:R-:W-:Y:S01]  /*2c1b0*/  STL [R1+0x23d0], R48 ;  /* 0x0023d03001007387 */ /* 0x000fe20000100800 */
[----:B------:R-:W-:Y:S08]  /*2c1c0*/  HMMA.1688.F32.TF32 R196, R100, R36, R196 ;  /* 0x0000002464c4723c */ /* 0x000ff000000810c4 */
[----:B---3--:R-:W-:Y:S11]  /*2c1d0*/  HMMA.1688.F32.TF32 R240, R148, R38, R240 ;  /* 0x0000002694f0723c */ /* 0x008ff600000810f0 */
[----:B------:R-:W-:Y:S11]  /*2c1e0*/  @!UPT UIADD3 URZ, URZ, URZ, URZ ;  /* 0x0000003f3f3ff290 */ /* 0x000ff6000fffe03f */
[----:B------:R-:W-:Y:S02]  /*2c1f0*/  @!UPT UIADD3 URZ, URZ, URZ, URZ ;  /* 0x0000003f3f3ff290 */ /* 0x000fe4000fffe03f */
[----:B------:R-:W-:Y:S01]  /*2c200*/  MOV R41, R240 ;  /* 0x000000f000297202 */ /* 0x000fe20000000f00 */
[----:B------:R-:W-:Y:S02]  /*2c210*/  IMAD.MOV.U32 R240, RZ, RZ, R251 ;  /* 0x000000fffff07224 */ /* 0x000fe400078e00fb */
[----:B------:R-:W4:Y:S01]  /*2c220*/  LDL.LU R251, [R1+0x2488] ;  /* 0x0024880001fb7983 */ /* 0x000f220000300800 */
[----:B------:R-:W-:Y:S01]  /*2c230*/  IMAD.MOV.U32 R40, RZ, RZ, R241 ;  /* 0x000000ffff287224 */ /* 0x000fe200078e00f1 */
[----:B------:R-:W-:Y:S01]  /*2c240*/  MOV R36, R243 ;  /* 0x000000f300247202 */ /* 0x000fe20000000f00 */
[----:B------:R-:W-:Y:S01]  /*2c250*/  IMAD.MOV.U32 R37, RZ, RZ, R242 ;  /* 0x000000ffff257224 */ /* 0x000fe200078e00f2 */
[----:B------:R-:W3:Y:S04]  /*2c260*/  LDL.LU R241, [R1+0x134] ;  /* 0x0001340001f17983 */ /* 0x000ee80000300800 */
[----:B------:R-:W3:Y:S04]  /*2c270*/  LDL.LU R242, [R1+0x138] ;  /* 0x0001380001f27983 */ /* 0x000ee80000300800 */
[----:B------:R-:W3:Y:S01]  /*2c280*/  LDL.LU R243, [R1+0x13c] ;  /* 0x00013c0001f37983 */ /* 0x000ee20000300800 */
[----:B------:R-:W-:Y:S03]  /*2c290*/  HMMA.1688.F32.TF32 R100, R100, R248, R228 ;  /* 0x000000f86464723c */ /* 0x000fe600000810e4 */
[----:B------:R-:W-:Y:S04]  /*2c2a0*/  LDS R228, [R3+0x4100] ;  /* 0x0041000003e47984 */ /* 0x000fe80000000800 */
[----:B------:R-:W-:Y:S04]  /*2c2b0*/  LDS R230, [R3+0x6100] ;  /* 0x0061000003e67984 */ /* 0x000fe80000000800 */
[----:B------:R-:W-:Y:S04]  /*2c2c0*/  LDS R229, [R0+0x4100] ;  /* 0x0041000000e57984 */ /* 0x000fe80000000800 */
[----:B------:R-:W2:Y:S04]  /*2c2d0*/  LDS R231, [R0+0x6100] ;  /* 0x0061000000e77984 */ /* 0x000ea80000000800 */
        /* <DEDUP_REMOVED lines=8> */
[----:B------:R-:W-:Y:S01]  /*2c360*/  IMAD.MOV.U32 R56, RZ, RZ, R237 ;  /* 0x000000ffff387224 */ /* 0x000fe200078e00ed */
[----:B------:R-:W-:Y:S01]  /*2c370*/  MOV R61, R239 ;  /* 0x000000ef003d7202 */ /* 0x000fe20000000f00 */
[----:B------:R-:W-:Y:S01]  /*2c380*/  IMAD.MOV.U32 R60, RZ, RZ, R238 ;  /* 0x000000ffff3c7224 */ /* 0x000fe200078e00ee */
[----:B----4-:R-:W-:Y:S11]  /*2c390*/  HMMA.1688.F32.TF32 R148, R148, R250, R244 ;  /* 0x000000fa9494723c */ /* 0x010ff600000810f4 */
[----:B------:R-:W-:Y:S11]  /*2c3a0*/  @!UPT UIADD3 URZ, URZ, URZ, URZ ;  /* 0x0000003f3f3ff290 */ /* 0x000ff6000fffe03f */
[----:B------:R-:W-:Y:S02]  /*2c3b0*/  @!UPT UIADD3 URZ, URZ, URZ, URZ ;  /* 0x0000003f3f3ff290 */ /* 0x000fe4000fffe03f */
[----:B------:R-:W-:Y:S01]  /*2c3c0*/  IMAD.MOV.U32 R247, RZ, RZ, R148 ;  /* 0x000000fffff77224 */ /* 0x000fe200078e0094 */
[----:B------:R-:W-:Y:S01]  /*2c3d0*/  MOV R246, R149 ;  /* 0x0000009500f67202 */ /* 0x000fe20000000f00 */
[----:B------:R-:W-:Y:S01]  /*2c3e0*/  IMAD.MOV.U32 R45, RZ, RZ, R151 ;  /* 0x000000ffff2d7224 */ /* 0x000fe200078e0097 */
[----:B------:R-:W2:Y:S01]  /*2c3f0*/  LDL.LU R148, [R1+0xb0] ;  /* 0x0000b00001947983 */ /* 0x000ea20000300800 */
[----:B------:R-:W-:-:S03]  /*2c400*/  IMAD.MOV.U32 R44, RZ, RZ, R150 ;  /* 0x000000ffff2c7224 */ /* 0x000fc600078e0096 */
[----:B------:R-:W2:Y:S04]  /*2c410*/  LDL.LU R149, [R1+0xb4] ;  /* 0x0000b40001957983 */ /* 0x000ea80000300800 */
[----:B------:R-:W2:Y:S04]  /*2c420*/  LDL.LU R150, [R1+0xb8] ;  /* 0x0000b80001967983 */ /* 0x000ea80000300800 */
[----:B------:R-:W2:Y:S04]  /*2c430*/  LDL.LU R151, [R1+0xbc] ;  /* 0x0000bc0001977983 */ /* 0x000ea80000300800 */
[----:B------:R-:W-:Y:S04]  /*2c440*/  STL [R1+0x23fc], R45 ;  /* 0x0023fc2d01007387 */ /* 0x000fe80000100800 */
[----:B------:R-:W-:Y:S04]  /*2c450*/  STL [R1+0x23f8], R44 ;  /* 0x0023f82c01007387 */ /* 0x000fe80000100800 */
[----:B------:R-:W-:Y:S04]  /*2c460*/  STL [R1+0x23f4], R246 ;  /* 0x0023f4f601007387 */ /* 0x000fe80000100800 */
[----:B------:R4:W-:Y:S04]  /*2c470*/  STL [R1+0x23f0], R247 ;  /* 0x0023f0f701007387 */ /* 0x0009e80000100800 */
[----:B------:R-:W4:Y:S04]  /*2c480*/  LDL.LU R236, [R1+0x80] ;  /* 0x0000800001ec7983 */ /* 0x000f280000300800 */
[----:B------:R-:W4:Y:S04]  /*2c490*/  LDL.LU R237, [R1+0x84] ;  /* 0x0000840001ed7983 */ /* 0x000f280000300800 */
[----:B------:R-:W4:Y:S04]  /*2c4a0*/  LDL.LU R238, [R1+0x88] ;  /* 0x0000880001ee7983 */ /* 0x000f280000300800 */
[----:B------:R-:W4:Y:S01]  /*2c4b0*/  LDL.LU R239, [R1+0x8c] ;  /* 0x00008c0001ef7983 */ /* 0x000f220000300800 */
[----:B---3--:R-:W-:Y:S03]  /*2c4c0*/  HMMA.1688.F32.TF32 R240, R228, R54, R240 ;  /* 0x00000036e4f0723c */ /* 0x008fe600000810f0 */
[----:B------:R-:W-:Y:S04]  /*2c4d0*/  STL [R1+0x240c], R61 ;  /* 0x00240c3d01007387 */ /* 0x000fe80000100800 */
[----:B------:R-:W-:Y:S04]  /*2c4e0*/  STL [R1+0x2408], R60 ;  /* 0x0024083c01007387 */ /* 0x000fe80000100800 */
[----:B------:R-:W-:Y:S04]  /*2c4f0*/  STL [R1+0x2404], R56 ;  /* 0x0024043801007387 */ /* 0x000fe80000100800 */
[----:B------:R-:W-:Y:S09]  /*2c500*/  STL [R1+0x2400], R57 ;  /* 0x0024003901007387 */ /* 0x000ff20000100800 */
[----:B------:R-:W-:Y:S01]  /*2c510*/  IMAD.MOV.U32 R49, RZ, RZ, R240 ;  /* 0x000000ffff317224 */ /* 0x000fe200078e00f0 */
[----:B------:R-:W-:Y:S01]  /*2c520*/  MOV R245, R242 ;  /* 0x000000f200f57202 */ /* 0x000fe20000000f00 */
[----:B------:R-:W-:Y:S01]  /*2c530*/  IMAD.MOV.U32 R48, RZ, RZ, R241 ;  /* 0x000000ffff307224 */ /* 0x000fe200078e00f1 */
[----:B------:R-:W3:Y:S01]  /*2c540*/  LDL.LU R240, [R1+0x50] ;  /* 0x0000500001f07983 */ /* 0x000ee20000300800 */
[----:B------:R-:W-:-:S03]  /*2c550*/  IMAD.MOV.U32 R244, RZ, RZ, R243 ;  /* 0x000000fffff47224 */ /* 0x000fc600078e00f3 */
[----:B------:R-:W3:Y:S04]  /*2c560*/  LDL.LU R241, [R1+0x54] ;  /* 0x0000540001f17983 */ /* 0x000ee80000300800 */
[----:B------:R-:W3:Y:S04]  /*2c570*/  LDL.LU R242, [R1+0x58] ;  /* 0x0000580001f27983 */ /* 0x000ee80000300800 */
[----:B------:R-:W3:Y:S04]  /*2c580*/  LDL.LU R243, [R1+0x5c] ;  /* 0x00005c0001f37983 */ /* 0x000ee80000300800 */
[----:B------:R1:W-:Y:S04]  /*2c590*/  STL [R1+0x241c], R244 ;  /* 0x00241cf401007387 */ /* 0x0003e80000100800 */
[----:B------:R1:W-:Y:S04]  /*2c5a0*/  STL [R1+0x2418], R245 ;  /* 0x002418f501007387 */ /* 0x0003e80000100800 */
[----:B------:R-:W-:Y:S04]  /*2c5b0*/  STL [R1+0x2414], R48 ;  /* 0x0024143001007387 */ /* 0x000fe80000100800 */
[----:B------:R-:W-:Y:S01]  /*2c5c0*/  STL [R1+0x2410], R49 ;  /* 0x0024103101007387 */ /* 0x000fe20000100800 */
[C---:B--2---:R-:W-:Y:S08]  /*2c5d0*/  HMMA.1688.F32.TF32 R148, R228.reuse, R62, R148 ;  /* 0x0000003ee494723c */ /* 0x044ff00000081094 */
[----:B----4-:R-:W-:Y:S11]  /*2c5e0*/  HMMA.1688.F32.TF32 R236, R228, R50, R236 ;  /* 0x00000032e4ec723c */ /* 0x010ff600000810ec */
[----:B------:R-:W-:Y:S05]  /*2c5f0*/  @!UPT UIADD3 URZ, URZ, URZ, URZ ;  /* 0x0000003f3f3ff290 */ /* 0x000fea000fffe03f */
[----:B-1----:R-:W-:Y:S01]  /*2c600*/  IMAD.MOV.U32 R40, RZ, RZ, R148 ;  /* 0x000000ffff287224 */ /* 0x002fe200078e0094 */
        /* <DEDUP_REMOVED lines=8> */
[----:B------:R-:W-:Y:S01]  /*2c690*/  STL [R1+0x2428], R53 ;  /* 0x0024283501007387 */ /* 0x000fe20000100800 */
[----:B------:R-:W-:Y:S01]  /*2c6a0*/  MOV R37, R239 ;  /* 0x000000ef00257202 */ /* 0x000fe20000000f00 */
[----:B------:R-:W-:-:S02]  /*2c6b0*/  IMAD.MOV.U32 R36, RZ, RZ, R238 ;  /* 0x000000ffff247224 */ /* 0x000fc400078e00ee */
[----:B------:R-:W-:Y:S01]  /*2c6c0*/  STL [R1+0x2424], R41 ;  /* 0x0024242901007387 */ /* 0x000fe20000100800 */
[----:B------:R-:W-:Y:S01]  /*2c6d0*/  IMAD.MOV.U32 R247, RZ, RZ, R237 ;  /* 0x000000fffff77224 */ /* 0x000fe200078e00ed */
[----:B------:R-:W-:Y:S02]  /*2c6e0*/  MOV R246, R236 ;  /* 0x000000ec00f67202 */ /* 0x000fe40000000f00 */
[----:B------:R-:W-:Y:S04]  /*2c6f0*/  STL [R1+0x2420], R40 ;  /* 0x0024202801007387 */ /* 0x000fe80000100800 */
[----:B------:R-:W4:Y:S04]  /*2c700*/  LDL.LU.64 R238, [R1+0x2480] ;  /* 0x0024800001ee7983 */ /* 0x000f280000300a00 */
[----:B------:R-:W4:Y:S04]  /*2c710*/  LDL.LU.64 R236, [R1+0x2478] ;  /* 0x0024780001ec7983 */ /* 0x000f280000300a00 */
[----:B------:R-:W-:Y:S04]  /*2c720*/  STL [R1+0x243c], R37 ;  /* 0x00243c2501007387 */ /* 0x000fe80000100800 */
[----:B------:R-:W-:Y:S01]  /*2c730*/  STL [R1+0x2438], R36 ;  /* 0x0024382401007387 */ /* 0x000fe20000100800 */
[----:B---3--:R-:W-:Y:S03]  /*2c740*/  HMMA.1688.F32.TF32 R240, R228, R46, R240 ;  /* 0x0000002ee4f0723c */ /* 0x008fe600000810f0 */
[----:B------:R-:W-:Y:S04]  /*2c750*/  STL [R1+0x2434], R247 ;  /* 0x002434f701007387 */ /* 0x000fe80000100800 */
[----:B------:R1:W-:Y:S04]  /*2c760*/  STL [R1+0x2430], R246 ;  /* 0x002430f601007387 */ /* 0x0003e80000100800 */
[----:B------:R-:W3:Y:S04]  /*2c770*/  LDL.LU R244, [R1+0x30] ;  /* 0x0000300001f47983 */ /* 0x000ee80000300800 */
[----:B------:R-:W3:Y:S09]  /*2c780*/  LDL.LU R245, [R1+0x34] ;  /* 0x0000340001f57983 */ /* 0x000ef20000300800 */
[----:B------:R-:W-:Y:S01]  /*2c790*/  IMAD.MOV.U32 R45, RZ, RZ, R242 ;  /* 0x000000ffff2d7224 */ /* 0x000fe200078e00f2 */
[----:B------:R-:W-:Y:S01]  /*2c7a0*/  MOV R44, R243 ;  /* 0x000000f3002c7202 */ /* 0x000fe20000000f00 */
[----:B------:R-:W-:Y:S01]  /*2c7b0*/  IMAD.MOV.U32 R57, RZ, RZ, R241 ;  /* 0x000000ffff397224 */ /* 0x000fe200078e00f1 */
[----:B------:R-:W-:Y:S01]  /*2c7c0*/  MOV R56, R240 ;  /* 0x000000f000387202 */ /* 0x000fe20000000f00 */
[----:B------:R-:W4:Y:S04]  /*2c7d0*/  LDL.LU.64 R242, [R1+0x2470] ;  /* 0x0024700001f27983 */ /* 0x000f280000300a00 */
[----:B------:R-:W4:Y:S01]  /*2c7e0*/  LDL.LU.64 R240, [R1+0x2468] ;  /* 0x0024680001f07983 */ /* 0x000f220000300a00 */
[----:B-1----:R-:W-:-:S02]  /*2c7f0*/  IMAD.MOV.U32 R246, RZ, RZ, R252 ;  /* 0x000000fffff67224 */ /* 0x002fc400078e00fc */
[----:B------:R-:W-:Y:S01]  /*2c800*/  IMAD.MOV.U32 R247, RZ, RZ, R2 ;  /* 0x000000fffff77224 */ /* 0x000fe200078e0002 */
[----:B------:R-:W-:Y:S01]  /*2c810*/  HMMA.1688.F32.TF32 R28, R28, R248, R232 ;  /* 0x000000f81c1c723c */ /* 0x000fe200000810e8 */
[----:B------:R-:W-:Y:S04]  /*2c820*/  LDS R232, [R3+0x4200] ;  /* 0x0042000003e87984 */ /* 0x000fe80000000800 */
[----:B------:R-:W-:Y:S04]  /*2c830*/  LDS R234, [R3+0x6200] ;  /* 0x0062000003ea7984 */ /* 0x000fe80000000800 */
[----:B------:R-:W-:Y:S04]  /*2c840*/  LDS R233, [R0+0x4200] ;  /* 0x0042000000e97984 */ /* 0x000fe80000000800 */
[----:B------:R-:W1:Y:S04]  /*2c850*/  LDS R235, [R0+0x6200] ;  /* 0x0062000000eb7984 */ /* 0x000e680000000800 */
[----:B------:R-:W-:Y:S04]  /*2c860*/  STL [R1+0x244c], R44 ;  /* 0x00244c2c01007387 */ /* 0x000fe80000100800 */
[----:B------:R-:W-:Y:S04]  /*2c870*/  STL [R1+0x2448], R45 ;  /* 0x0024482d01007387 */ /* 0x000fe80000100800 */
[----:B------:R1:W-:Y:S04]  /*2c880*/  STL [R1+0x2444], R57 ;  /* 0x0024443901007387 */ /* 0x0003e80000100800 */
[----:B------:R1:W-:Y:S01]  /*2c890*/  STL [R1+0x2440], R56 ;  /* 0x0024403801007387 */ /* 0x0003e20000100800 */
[C---:B--2---:R-:W-:Y:S08]  /*2c8a0*/  HMMA.1688.F32.TF32 R148, R228.reuse, R38, R148 ;  /* 0x00000026e494723c */ /* 0x044ff00000081094 */
[----:B---3--:R-:W-:Y:S11]  /*2c8b0*/  HMMA.1688.F32.TF32 R244, R228, R42, R244 ;  /* 0x0000002ae4f4723c */ /* 0x008ff600000810f4 */
[----:B------:R-:W-:Y:S05]  /*2c8c0*/  @!UPT UIADD3 URZ, URZ, URZ, URZ ;  /* 0x0000003f3f3ff290 */ /* 0x000fea000fffe03f */
[----:B------:R-:W-:Y:S01]  /*2c8d0*/  IMAD.MOV.U32 R41, RZ, RZ, R148 ;  /* 0x000000ffff297224 */ /* 0x000fe200078e0094 */
[----:B------:R-:W-:-:S07]  /*2c8e0*/  MOV R40, R149 ;  /* 0x0000009500287202 */ /* 0x000fce0000000f00 */
[----:B------:R-:W-:Y:S02]  /*2c8f0*/  IMAD.MOV.U32 R48, RZ, RZ, R244 ;  /* 0x000000ffff307224 */ /* 0x000fe400078e00f4 */
[----:B------:R-:W-:Y:S02]  /*2c900*/  IMAD.MOV.U32 R49, RZ, RZ, R245 ;  /* 0x000000ffff317224 */ /* 0x000fe400078e00f5 */
[----:B------:R-:W-:Y:S02]  /*2c910*/  IMAD.MOV.U32 R244, RZ, RZ, R150 ;  /* 0x000000fffff47224 */ /* 0x000fe400078e0096 */
[----:B------:R-:W-:Y:S02]  /*2c920*/  IMAD.MOV.U32 R245, RZ, RZ, R151 ;  /* 0x000000fffff57224 */ /* 0x000fe400078e0097 */
[----:B----4-:R-:W-:Y:S11]  /*2c930*/  HMMA.1688.F32.TF32 R148, R228, R250, R240 ;  /* 0x000000fae494723c */ /* 0x010ff600000810f0 */
[----:B------:R-:W-:Y:S11]  /*2c940*/  @!UPT UIADD3 URZ, URZ, URZ, URZ ;  /* 0x0000003f3f3ff290 */ /* 0x000ff6000fffe03f */
[----:B------:R-:W-:Y:S02]  /*2c950*/  @!UPT UIADD3 URZ, URZ, URZ, URZ ;  /* 0x0000003f3f3ff290 */ /* 0x000fe4000fffe03f */
[----:B------:R-:W-:Y:S01]  /*2c960*/  MOV R243, R148 ;  /* 0x0000009400f37202 */ /* 0x000fe20000000f00 */
[----:B------:R-:W-:Y:S01]  /*2c970*/  IMAD.MOV.U32 R242, RZ, RZ, R149 ;  /* 0x000000fffff27224 */ /* 0x000fe200078e0095 */
[----:B------:R-:W-:Y:S01]  /*2c980*/  MOV R240, R151 ;  /* 0x0000009700f07202 */ /* 0x000fe20000000f00 */
[----:B------:R-:W-:Y:S02]  /*2c990*/  IMAD.MOV.U32 R241, RZ, RZ, R150 ;  /* 0x000000fffff17224 */ /* 0x000fe400078e0096 */
[----:B-1----:R-:W-:Y:S01]  /*2c9a0*/  HMMA.1688.F32.TF32 R148, R232, R58, R236 ;  /* 0x0000003ae894723c */ /* 0x002fe200000810ec */
[----:B------:R-:W-:Y:S01]  /*2c9b0*/  MOV R61, R246 ;  /* 0x000000f6003d7202 */ /* 0x000fe20000000f00 */
[----:B------:R-:W-:-:S06]  /*2c9c0*/  IMAD.MOV.U32 R60, RZ, RZ, R247 ;  /* 0x000000ffff3c7224 */ /* 0x000fcc00078e00f7 */
[C---:B------:R-:W-:Y:S11]  /*2c9d0*/  HMMA.1688.F32.TF32 R228, R232.reuse, R42, R184 ;  /* 0x0000002ae8e4723c */ /* 0x040ff600000810b8 */
[----:B------:R-:W-:Y:S05]  /*2c9e0*/  @!UPT UIADD3 URZ, URZ, URZ, URZ ;  /* 0x0000003f3f3ff290 */ /* 0x000fea000fffe03f */
[----:B------:R-:W-:Y:S01]  /*2c9f0*/  IMAD.MOV.U32 R247, RZ, RZ, R148 ;  /* 0x000000fffff77224 */ /* 0x000fe200078e0094 */
[----:B------:R-:W-:Y:S01]  /*2ca00*/  MOV R52, R150 ;  /* 0x0000009600347202 */ /* 0x000fe20000000f00 */
[----:B------:R-:W-:Y:S02]  /*2ca10*/  IMAD.MOV.U32 R246, RZ, RZ, R149 ;  /* 0x000000fffff67224 */ /* 0x000fe400078e0095 */
[----:B------:R-:W-:Y:S02]  /*2ca20*/  IMAD.MOV.U32 R53, RZ, RZ, R151 ;  /* 0x000000ffff357224 */ /* 0x000fe400078e0097 */
[----:B------:R-:W-:Y:S08]  /*2ca30*/  HMMA.1688.F32.TF32 R148, R232, R54, R168 ;  /* 0x00000036e894723c */ /* 0x000ff000000810a8 */
[----:B------:R-:W-:Y:S01]  /*2ca40*/  HMMA.1688.F32.TF32 R184, R152, R58, R8 ;  /* 0x0000003a98b8723c */ /* 0x000fe20000081008 */
[----:B------:R-:W-:Y:S04]  /*2ca50*/  LDS R8, [R3+0x4400] ;  /* 0x0044000003087984 */ /* 0x000fe80000000800 */
[----:B------:R-:W-:Y:S04]  /*2ca60*/  LDS R10, [R3+0x6400] ;  /* 0x00640000030a7984 */ /* 0x000fe80000000800 */
[----:B------:R-:W-:Y:S04]  /*2ca70*/  LDS R9, [R0+0x4400] ;  /* 0x0044000000097984 */ /* 0x000fe80000000800 */
[----:B------:R-:W1:Y:S01]  /*2ca80*/  LDS R11, [R0+0x6400] ;  /* 0x00640000000b7984 */ /* 0x000e620000000800 */
[----:B------:R-:W-:Y:S02]  /*2ca90*/  HMMA.1688.F32.TF32 R236, R232, R46, R180 ;  /* 0x0000002ee8ec723c */ /* 0x000fe400000810b4 */
[----:B------:R-:W-:Y:S01]  /*2caa0*/  IMAD.MOV.U32 R57, RZ, RZ, R148 ;  /* 0x000000ffff397224 */ /* 0x000fe200078e0094 */
[----:B------:R-:W-:Y:S01]  /*2cab0*/  MOV R56, R149 ;  /* 0x0000009500387202 */ /* 0x000fe20000000f00 */
[----:B------:R-:W-:-:S02]  /*2cac0*/  IMAD.MOV.U32 R37, RZ, RZ, R150 ;  /* 0x000000ffff257224 */ /* 0x000fc400078e0096 */
[----:B------:R-:W-:Y:S02]  /*2cad0*/  IMAD.MOV.U32 R36, RZ, RZ, R151 ;  /* 0x000000ffff247224 */ /* 0x000fe400078e0097 */
[----:B------:R-:W-:Y:S01]  /*2cae0*/  HMMA.1688.F32.TF32 R148, R232, R62, R172 ;  /* 0x0000003ee894723c */ /* 0x000fe200000810ac */
[----:B------:R-:W-:Y:S04]  /*2caf0*/  STL [R1+0x245c], R60 ;  /* 0x00245c3c01007387 */ /* 0x000fe80000100800 */
[----:B------:R-:W-:Y:S04]  /*2cb00*/  STL [R1+0x2458], R61 ;  /* 0x0024583d01007387 */ /* 0x000fe80000100800 */
[----:B------:R2:W-:Y:S04]  /*2cb10*/  STL [R1+0x2454], R49 ;  /* 0x0024543101007387 */ /* 0x0005e80000100800 */
[----:B------:R3:W-:Y:S04]  /*2cb20*/  STL [R1+0x2450], R48 ;  /* 0x0024503001007387 */ /* 0x0007e80000100800 */
[----:B------:R-:W-:Y:S04]  /*2cb30*/  STL [R1+0x2464], R40 ;  /* 0x0024642801007387 */ /* 0x000fe80000100800 */
[----:B------:R-:W-:Y:S04]  /*2cb40*/  STL [R1+0x2460], R41 ;  /* 0x0024602901007387 */ /* 0x000fe80000100800 */
[----:B------:R-:W-:Y:S01]  /*2cb50*/  STL [R1+0x2370], R236 ;  /* 0x002370ec01007387 */ /* 0x000fe20000100800 */
[----:B--2---:R-:W-:Y:S01]  /*2cb60*/  MOV R49, R148 ;  /* 0x0000009400317202 */ /* 0x004fe20000000f00 */
[----:B---3--:R-:W-:Y:S01]  /*2cb70*/  IMAD.MOV.U32 R48, RZ, RZ, R149 ;  /* 0x000000ffff307224 */ /* 0x008fe200078e0095 */
[----:B------:R-:W-:Y:S01]  /*2cb80*/  MOV R45, R151 ;  /* 0x00000097002d7202 */ /* 0x000fe20000000f00 */
[----:B------:R-:W-:Y:S01]  /*2cb90*/  STL [R1+0x236c], R237 ;  /* 0x00236ced01007387 */ /* 0x000fe20000100800 */
[----:B------:R-:W-:-:S02]  /*2cba0*/  IMAD.MOV.U32 R44, RZ, RZ, R150 ;  /* 0x000000ffff2c7224 */ /* 0x000fc400078e0096 */
[----:B------:R-:W-:Y:S01]  /*2cbb0*/  HMMA.1688.F32.TF32 R148, R232, R50, R176 ;  /* 0x00000032e894723c */ /* 0x000fe200000810b0 */
[----:B------:R-:W-:Y:S04]  /*2cbc0*/  STL [R1+0x2368], R238 ;  /* 0x002368ee01007387 */ /* 0x000fe80000100800 */
[----:B------:R1:W-:Y:S03]  /*2cbd0*/  STL [R1+0x2364], R239 ;  /* 0x002364ef01007387 */ /* 0x0003e60000100800 */
[----:B------:R-:W-:Y:S08]  /*2cbe0*/  HMMA.1688.F32.TF32 R176, R152, R62, R16 ;  /* 0x0000003e98b0723c */ /* 0x000ff00000081010 */
[C---:B-1----:R-:W-:Y:S08]  /*2cbf0*/  HMMA.1688.F32.TF32 R236, R8.reuse, R58, R224 ;  /* 0x0000003a08ec723c */ /* 0x042ff000000810e0 */
[----:B------:R-:W-:Y:S01]  /*2cc00*/  HMMA.1688.F32.TF32 R16, R8, R54, R220 ;  /* 0x000000360810723c */ /* 0x000fe200000810dc */
[----:B------:R-:W-:Y:S04]  /*2cc10*/  STL [R1+0x237c], R228 ;  /* 0x00237ce401007387 */ /* 0x000fe80000100800 */
[----:B------:R-:W-:Y:S04]  /*2cc20*/  STL [R1+0x2378], R229 ;  /* 0x002378e501007387 */ /* 0x000fe80000100800 */
[----:B------:R-:W-:Y:S04]  /*2cc30*/  STL [R1+0x2374], R230 ;  /* 0x002374e601007387 */ /* 0x000fe80000100800 */
[----:B------:R1:W-:Y:S03]  /*2cc40*/  STL [R1+0x2360], R231 ;  /* 0x002360e701007387 */ /* 0x0003e60000100800 */
[----:B------:R-:W-:Y:S01]  /*2cc50*/  MOV R226, R237 ;  /* 0x000000ed00e27202 */ /* 0x000fe20000000f00 */
[----:B------:R-:W-:-:S02]  /*2cc60*/  IMAD.MOV.U32 R225, RZ, RZ, R238 ;  /* 0x000000ffffe17224 */ /* 0x000fc400078e00ee */
[----:B------:R-:W-:-:S05]  /*2cc70*/  IMAD.MOV.U32 R224, RZ, RZ, R239 ;  /* 0x000000ffffe07224 */ /* 0x000fca00078e00ef */
[----:B------:R-:W-:Y:S01]  /*2cc80*/  MOV R237, R16 ;  /* 0x0000001000ed7202 */ /* 0x000fe20000000f00 */
[----:B------:R-:W-:Y:S01]  /*2cc90*/  IMAD.MOV.U32 R238, RZ, RZ, R17 ;  /* 0x000000ffffee7224 */ /* 0x000fe200078e0011 */
[----:B-1----:R-:W-:Y:S01]  /*2cca0*/  MOV R231, R19 ;  /* 0x0000001300e77202 */ /* 0x002fe20000000f00 */
[----:B------:R-:W-:Y:S02]  /*2ccb0*/  IMAD.MOV.U32 R239, RZ, RZ, R18 ;  /* 0x000000ffffef7224 */ /* 0x000fe400078e0012 */
[----:B------:R-:W-:Y:S01]  /*2ccc0*/  HMMA.1688.F32.TF32 R16, R8, R62, R68 ;  /* 0x0000003e0810723c */ /* 0x000fe20000081044 */
[----:B------:R-:W-:-:S07]  /*2ccd0*/  IMAD.MOV.U32 R227, RZ, RZ, R236 ;  /* 0x000000ffffe37224 */ /* 0x000fce00078e00ec */
[----:B------:R-:W-:Y:S01]  /*2cce0*/  HMMA.1688.F32.TF32 R180, R152, R54, R12 ;  /* 0x0000003698b4723c */ /* 0x000fe2000008100c */
[----:B------:R-:W-:Y:S04]  /*2ccf0*/  LDS R12, [R3+0x4500] ;  /* 0x00450000030c7984 */ /* 0x000fe80000000800 */
[----:B------:R-:W-:Y:S04]  /*2cd00*/  LDS R14, [R3+0x6500] ;  /* 0x00650000030e7984 */ /* 0x000fe80000000800 */
[----:B------:R-:W-:Y:S04]  /*2cd10*/  LDS R13, [R0+0x4500] ;  /* 0x00450000000d7984 */ /* 0x000fe80000000800 */
[----:B------:R-:W1:Y:S03]  /*2cd20*/  LDS R15, [R0+0x6500] ;  /* 0x00650000000f7984 */ /* 0x000e660000000800 */
[----:B------:R-:W-:Y:S01]  /*2cd30*/  IMAD.MOV.U32 R228, RZ, RZ, R16 ;  /* 0x000000ffffe47224 */ /* 0x000fe200078e0010 */
[----:B------:R-:W-:Y:S01]  /*2cd40*/  MOV R230, R18 ;  /* 0x0000001200e67202 */ /* 0x000fe20000000f00 */
[----:B------:R-:W-:-:S02]  /*2cd50*/  IMAD.MOV.U32 R229, RZ, RZ, R17 ;  /* 0x000000ffffe57224 */ /* 0x000fc400078e0011 */
[----:B------:R-:W-:Y:S02]  /*2cd60*/  IMAD.MOV.U32 R236, RZ, RZ, R19 ;  /* 0x000000ffffec7224 */ /* 0x000fe400078e0013 */
[----:B------:R-:W-:Y:S08]  /*2cd70*/  HMMA.1688.F32.TF32 R16, R8, R50, R156 ;  /* 0x000000320810723c */ /* 0x000ff0000008109c */
[C---:B------:R-:W-:Y:S08]  /*2cd80*/  HMMA.1688.F32.TF32 R168, R152.reuse, R46, R24 ;  /* 0x0000002e98a8723c */ /* 0x040ff00000081018 */
[----:B------:R-:W-:Y:S08]  /*2cd90*/  HMMA.1688.F32.TF32 R172, R152, R50, R20 ;  /* 0x0000003298ac723c */ /* 0x000ff00000081014 */
[----:B------:R-:W-:Y:S01]  /*2cda0*/  HMMA.1688.F32.TF32 R188, R232, R38, R188 ;  /* 0x00000026e8bc723c */ /* 0x000fe200000810bc */
[----:B------:R-:W-:Y:S04]  /*2cdb0*/  STL.64 [R1+0x200], R16 ;  /* 0x0002001001007387 */ /* 0x000fe80000100a00 */
[----:B------:R2:W-:Y:S03]  /*2cdc0*/  STL.64 [R1+0x208], R18 ;  /* 0x0002081201007387 */ /* 0x0005e60000100a00 */
[----:B------:R-:W-:Y:S08]  /*2cdd0*/  HMMA.1688.F32.TF32 R24, R8, R46, R72 ;  /* 0x0000002e0818723c */ /* 0x000ff00000081048 */
[----:B------:R-:W-:Y:S01]  /*2cde0*/  HMMA.1688.F32.TF32 R192, R232, R250, R192 ;  /* 0x000000fae8c0723c */ /* 0x000fe200000810c0 */
[----:B------:R-:W-:Y:S04]  /*2cdf0*/  LDS R232, [R3+0x4600] ;  /* 0x0046000003e87984 */ /* 0x000fe80000000800 */
[----:B------:R-:W-:Y:S03]  /*2ce00*/  LDS R234, [R3+0x6600] ;  /* 0x0066000003ea7984 */ /* 0x000fe60000000800 */
[C---:B------:R-:W-:Y:S01]  /*2ce10*/  HMMA.1688.F32.TF32 R20, R8.reuse, R42, R200 ;  /* 0x0000002a0814723c */ /* 0x040fe200000810c8 */
[----:B------:R-:W-:Y:S04]  /*2ce20*/  LDS R233, [R0+0x4600] ;  /* 0x0046000000e97984 */ /* 0x000fe80000000800 */
[----:B------:R-:W3:Y:S03]  /*2ce30*/  LDS R235, [R0+0x6600] ;  /* 0x0066000000eb7984 */ /* 0x000ee60000000800 */
[C---:B--2---:R-:W-:Y:S01]  /*2ce40*/  HMMA.1688.F32.TF32 R16, R8.reuse, R38, R76 ;  /* 0x000000260810723c */ /* 0x044fe2000008104c */
[----:B------:R-:W-:Y:S01]  /*2ce50*/  IMAD.MOV.U32 R40, RZ, RZ, R148 ;  /* 0x000000ffff287224 */ /* 0x000fe200078e0094 */
[----:B------:R-:W-:Y:S01]  /*2ce60*/  MOV R60, R150 ;  /* 0x00000096003c7202 */ /* 0x000fe20000000f00 */
[----:B------:R-:W-:Y:S01]  /*2ce70*/  IMAD.MOV.U32 R41, RZ, RZ, R149 ;  /* 0x000000ffff297224 */ /* 0x000fe200078e0095 */
[----:B------:R-:W-:Y:S04]  /*2ce80*/  LDS R156, [R3+0x8300] ;  /* 0x00830000039c7984 */ /* 0x000fe80000000800 */
[----:B------:R-:W-:Y:S01]  /*2ce90*/  HMMA.1688.F32.TF32 R8, R8, R250, R204 ;  /* 0x000000fa0808723c */ /* 0x000fe200000810cc */
[----:B------:R-:W-:Y:S04]  /*2cea0*/  STL.64 [R1+0x1f0], R24 ;  /* 0x0001f01801007387 */ /* 0x000fe80000100a00 */
[----:B------:R-:W-:Y:S04]  /*2ceb0*/  STL.64 [R1+0x1f8], R26 ;  /* 0x0001f81a01007387 */ /* 0x000fe80000100a00 */
[----:B------:R-:W-:Y:S04]  /*2cec0*/  STL.64 [R1+0x1e0], R20 ;  /* 0x0001e01401007387 */ /* 0x000fe80000100a00 */
[----:B------:R1:W-:Y:S04]  /*2ced0*/  STL.64 [R1+0x1e8], R22 ;  /* 0x0001e81601007387 */ /* 0x0003e80000100a00 */
[----:B------:R-:W-:Y:S04]  /*2cee0*/  STL.64 [R1+0x1d0], R16 ;  /* 0x0001d01001007387 */ /* 0x000fe80000100a00 */
[----:B------:R2:W-:Y:S01]  /*2cef0*/  STL.64 [R1+0x1d8], R18 ;  /* 0x0001d81201007387 */ /* 0x0005e20000100a00 */
[C---:B-1----:R-:W-:Y:S03]  /*2cf00*/  HMMA.1688.F32.TF32 R20, R12.reuse, R58, R80 ;  /* 0x0000003a0c14723c */ /* 0x042fe60000081050 */
[----:B------:R-:W-:Y:S04]  /*2cf10*/  STL.64 [R1+0x60], R8 ;  /* 0x0000600801007387 */ /* 0x000fe80000100a00 */
[----:B------:R1:W-:Y:S01]  /*2cf20*/  STL.64 [R1+0x68], R10 ;  /* 0x0000680a01007387 */ /* 0x0003e20000100a00 */
[----:B--2---:R-:W-:Y:S01]  /*2cf30*/  HMMA.1688.F32.TF32 R16, R12, R54, R208 ;  /* 0x000000360c10723c */ /* 0x004fe200000810d0 */
[----:B------:R-:W-:-:S02]  /*2cf40*/  IMAD.MOV.U32 R61, RZ, RZ, R151 ;  /* 0x000000ffff3d7224 */ /* 0x000fc400078e0097 */
[----:B------:R-:W-:Y:S04]  /*2cf50*/  LDS R158, [R3+0xa300] ;  /* 0x00a30000039e7984 */ /* 0x000fe80000000800 */
[----:B------:R-:W-:Y:S01]  /*2cf60*/  LDS R157, [R0+0x8300] ;  /* 0x00830000009d7984 */ /* 0x000fe20000000800 */
[C---:B-1----:R-:W-:Y:S03]  /*2cf70*/  HMMA.1688.F32.TF32 R8, R12.reuse, R62, R84 ;  /* 0x0000003e0c08723c */ /* 0x042fe60000081054 */
[----:B------:R-:W-:Y:S04]  /*2cf80*/  LDS R159, [R0+0xa300] ;  /* 0x00a30000009f7984 */ /* 0x000fe80000000800 */
[----:B------:R-:W-:Y:S04]  /*2cf90*/  STL.64 [R1+0x50], R20 ;  /* 0x0000501401007387 */ /* 0x000fe80000100a00 */
[----:B------:R1:W-:Y:S04]  /*2cfa0*/  STL.64 [R1+0x58], R22 ;  /* 0x0000581601007387 */ /* 0x0003e80000100a00 */
[----:B------:R-:W-:Y:S04]  /*2cfb0*/  STL.64 [R1+0x1b0], R16 ;  /* 0x0001b01001007387 */ /* 0x000fe80000100a00 */
[----:B------:R2:W-:Y:S01]  /*2cfc0*/  STL.64 [R1+0x1b8], R18 ;  /* 0x0001b81201007387 */ /* 0x0005e20000100a00 */
[C---:B-1----:R-:W-:Y:S03]  /*2cfd0*/  HMMA.1688.F32.TF32 R20, R12.reuse, R50, R212 ;  /* 0x000000320c14723c */ /* 0x042fe600000810d4 */
[----:B------:R-:W-:Y:S04]  /*2cfe0*/  STL.64 [R1+0x1a0], R8 ;  /* 0x0001a00801007387 */ /* 0x000fe80000100a00 */
[----:B------:R1:W-:Y:S01]  /*2cff0*/  STL.64 [R1+0x1a8], R10 ;  /* 0x0001a80a01007387 */ /* 0x0003e20000100a00 */
[----:B--2---:R-:W-:Y:S08]  /*2d000*/  HMMA.1688.F32.TF32 R16, R12, R46, R88 ;  /* 0x0000002e0c10723c */ /* 0x004ff00000081058 */
[C---:B------:R-:W-:Y:S08]  /*2d010*/  HMMA.1688.F32.TF32 R144, R152.reuse, R42, R144 ;  /* 0x0000002a9890723c */ /* 0x040ff00000081090 */
[----:B------:R-:W-:Y:S08]  /*2d020*/  HMMA.1688.F32.TF32 R148, R152, R38, R32 ;  /* 0x000000269894723c */ /* 0x000ff00000081020 */
[C---:B-1----:R-:W-:Y:S01]  /*2d030*/  HMMA.1688.F32.TF32 R8, R12.reuse, R42, R92 ;  /* 0x0000002a0c08723c */ /* 0x042fe2000008105c */
[----:B------:R-:W-:Y:S04]  /*2d040*/  STL.64 [R1+0x190], R20 ;  /* 0x0001901401007387 */ /* 0x000fe80000100a00 */
[----:B------:R1:W-:Y:S04]  /*2d050*/  STL.64 [R1+0x198], R22 ;  /* 0x0001981601007387 */ /* 0x0003e80000100a00 */
[----:B------:R-:W-:Y:S04]  /*2d060*/  STL.64 [R1+0x180], R16 ;  /* 0x0001801001007387 */ /* 0x000fe80000100a00 */
[----:B------:R-:W-:Y:S01]  /*2d070*/  STL.64 [R1+0x188], R18 ;  /* 0x0001881201007387 */ /* 0x000fe20000100a00 */
[----:B-1----:R-:W-:Y:S01]  /*2d080*/  HMMA.1688.F32.TF32 R20, R12, R38, R196 ;  /* 0x000000260c14723c */ /* 0x002fe200000810c4 */
[----:B------:R-:W-:-:S02]  /*2d090*/  IMAD.MOV.U32 R86, RZ, RZ, R244 ;  /* 0x000000ffff567224 */ /* 0x000fc400078e00f4 */
[----:B------:R-:W-:Y:S06]  /*2d0a0*/  LDS R88, [R3+0x8100] ;  /* 0x0081000003587984 */ /* 0x000fec0000000800 */
[----:B------:R1:W-:Y:S01]  /*2d0b0*/  STL.64 [R1+0x170], R8 ;  /* 0x0001700801007387 */ /* 0x0003e20000100a00 */
[----:B------:R-:W-:Y:S01]  /*2d0c0*/  IMAD.MOV.U32 R252, RZ, RZ, R10 ;  /* 0x000000fffffc7224 */ /* 0x000fe200078e000a */
[----:B------:R-:W-:Y:S01]  /*2d0d0*/  MOV R2, R11 ;  /* 0x0000000b00027202 */ /* 0x000fe20000000f00 */
[----:B------:R-:W-:Y:S01]  /*2d0e0*/  IMAD.MOV.U32 R87, RZ, RZ, R245 ;  /* 0x000000ffff577224 */ /* 0x000fe200078e00f5 */
[----:B------:R-:W-:Y:S04]  /*2d0f0*/  LDS R90, [R3+0xa100] ;  /* 0x00a10000035a7984 */ /* 0x000fe80000000800 */
[----:B------:R-:W-:Y:S01]  /*2d100*/  LDS R89, [R0+0x8100] ;  /* 0x0081000000597984 */ /* 0x000fe20000000800 */
[----:B-1----:R-:W-:Y:S03]  /*2d110*/  HMMA.1688.F32.TF32 R8, R12, R250, R100 ;  /* 0x000000fa0c08723c */ /* 0x002fe60000081064 */
[----:B------:R-:W-:Y:S04]  /*2d120*/  STL [R1+0x235c], R2 ;  /* 0x00235c0201007387 */ /* 0x000fe80000100800 */
[----:B------:R-:W-:Y:S01]  /*2d130*/  STL [R1+0x2358], R252 ;  /* 0x002358fc01007387 */ /* 0x000fe20000100800 */
[C---:B---3--:R-:W-:Y:S03]  /*2d140*/  HMMA.1688.F32.TF32 R16, R232.reuse, R58, R104 ;  /* 0x0000003ae810723c */ /* 0x048fe60000081068 */
[----:B------:R-:W-:Y:S04]  /*2d150*/  STL.64 [R1+0x160], R20 ;  /* 0x0001601401007387 */ /* 0x000fe80000100a00 */
[----:B------:R-:W-:Y:S01]  /*2d160*/  STL.64 [R1+0x168], R22 ;  /* 0x0001681601007387 */ /* 0x000fe20000100a00 */
[C---:B------:R-:W-:Y:S03]  /*2d170*/  HMMA.1688.F32.TF32 R12, R232.reuse, R54, R108 ;  /* 0x00000036e80c723c */ /* 0x040fe6000008106c */
[----:B------:R-:W-:Y:S04]  /*2d180*/  LDS R91, [R0+0xa100] ;  /* 0x00a10000005b7984 */ /* 0x000fe80000000800 */
[----:B------:R-:W-:Y:S04]  /*2d190*/  STL.64 [R1+0x150], R8 ;  /* 0x0001500801007387 */ /* 0x000fe80000100a00 */
[----:B------:R1:W-:Y:S02]  /*2d1a0*/  STL.64 [R1+0x158], R10 ;  /* 0x0001580a01007387 */ /* 0x0003e40000100a00 */
[----:B-1----:R-:W-:Y:S02]  /*2d1b0*/  HMMA.1688.F32.TF32 R8, R232, R62, R112 ;  /* 0x0000003ee808723c */ /* 0x002fe40000081070 */
[----:B------:R-:W-:Y:S04]  /*2d1c0*/  STL.64 [R1+0x140], R16 ;  /* 0x0001401001007387 */ /* 0x000fe80000100a00 */
[----:B------:R1:W-:Y:S02]  /*2d1d0*/  STL.64 [R1+0x148], R18 ;  /* 0x0001481201007387 */ /* 0x0003e40000100a00 */
[----:B------:R-:W-:Y:S02]  /*2d1e0*/  HMMA.1688.F32.TF32 R152, R152, R250, R4 ;  /* 0x000000fa9898723c */ /* 0x000fe40000081004 */
[----:B------:R-:W-:Y:S04]  /*2d1f0*/  LDS R4, [R3+0x4700] ;  /* 0x0047000003047984 */ /* 0x000fe80000000800 */
[----:B------:R-:W-:Y:S04]  /*2d200*/  LDS R6, [R3+0x6700] ;  /* 0x0067000003067984 */ /* 0x000fe80000000800 */
[----:B------:R-:W-:Y:S04]  /*2d210*/  LDS R5, [R0+0x4700] ;  /* 0x0047000000057984 */ /* 0x000fe80000000800 */
[----:B------:R-:W2:Y:S01]  /*2d220*/  LDS R7, [R0+0x6700] ;  /* 0x0067000000077984 */ /* 0x000ea20000000800 */
[C---:B-1----:R-:W-:Y:S03]  /*2d230*/  HMMA.1688.F32.TF32 R16, R232.reuse, R50, R116 ;  /* 0x00000032e810723c */ /* 0x042fe60000081074 */
[----:B------:R-:W-:Y:S04]  /*2d240*/  STL.64 [R1+0x130], R12 ;  /* 0x0001300c01007387 */ /* 0x000fe80000100a00 */
[----:B------:R1:W-:Y:S04]  /*2d250*/  STL.64 [R1+0x138], R14 ;  /* 0x0001380e01007387 */ /* 0x0003e80000100a00 */
[----:B------:R-:W-:Y:S04]  /*2d260*/  STL.64 [R1+0x120], R8 ;  /* 0x0001200801007387 */ /* 0x000fe80000100a00 */
[----:B------:R3:W-:Y:S01]  /*2d270*/  STL.64 [R1+0x128], R10 ;  /* 0x0001280a01007387 */ /* 0x0007e20000100a00 */
[----:B-1----:R-:W-:Y:S01]  /*2d280*/  HMMA.1688.F32.TF32 R12, R232, R46, R120 ;  /* 0x0000002ee80c723c */ /* 0x002fe20000081078 */
[----:B------:R-:W-:Y:S01]  /*2d290*/  MOV R104, R40 ;  /* 0x0000002800687202 */ /* 0x000fe20000000f00 */
[----:B------:R-:W-:-:S02]  /*2d2a0*/  IMAD.MOV.U32 R105, RZ, RZ, R41 ;  /* 0x000000ffff697224 */ /* 0x000fc400078e0029 */
[----:B------:R-:W-:-:S04]  /*2d2b0*/  IMAD.MOV.U32 R106, RZ, RZ, R60 ;  /* 0x000000ffff6a7224 */ /* 0x000fc800078e003c */
[----:B---3--:R-:W-:Y:S01]  /*2d2c0*/  HMMA.1688.F32.TF32 R8, R232, R42, R124 ;  /* 0x0000002ae808723c */ /* 0x008fe2000008107c */
[----:B------:R-:W-:Y:S04]  /*2d2d0*/  STL.64 [R1+0x110], R16 ;  /* 0x0001101001007387 */ /* 0x000fe80000100a00 */
[----:B------:R1:W-:Y:S01]  /*2d2e0*/  STL.64 [R1+0x118], R18 ;  /* 0x0001181201007387 */ /* 0x0003e20000100a00 */
[----:B------:R-:W-:Y:S01]  /*2d2f0*/  MOV R107, R61 ;  /* 0x0000003d006b7202 */ /* 0x000fe20000000f00 */
[----:B------:R-:W-:Y:S01]  /*2d300*/  IMAD.MOV.U32 R100, RZ, RZ, R49 ;  /* 0x000000ffff647224 */ /* 0x000fe200078e0031 */
[----:B------:R-:W-:Y:S01]  /*2d310*/  MOV R102, R44 ;  /* 0x0000002c00667202 */ /* 0x000fe20000000f00 */
[----:B------:R-:W-:Y:S02]  /*2d320*/  IMAD.MOV.U32 R101, RZ, RZ, R48 ;  /* 0x000000ffff657224 */ /* 0x000fe400078e0030 */
[----:B------:R-:W-:Y:S01]  /*2d330*/  IMAD.MOV.U32 R103, RZ, RZ, R45 ;  /* 0x000000ffff677224 */ /* 0x000fe200078e002d */
[----:B--2---:R-:W-:Y:S01]  /*2d340*/  HMMA.1688.F32.TF32 R196, R4, R58, R140 ;  /* 0x0000003a04c4723c */ /* 0x004fe2000008108c */
[----:B------:R-:W-:Y:S01]  /*2d350*/  IMAD.MOV.U32 R108, RZ, RZ, R57 ;  /* 0x000000ffff6c7224 */ /* 0x000fe200078e0039 */
[----:B------:R-:W-:Y:S01]  /*2d360*/  MOV R109, R56 ;  /* 0x00000038006d7202 */ /* 0x000fe20000000f00 */
[----:B------:R-:W-:Y:S04]  /*2d370*/  STL.64 [R1+0x100], R12 ;  /* 0x0001000c01007387 */ /* 0x000fe80000100a00 */
[----:B------:R-:W-:Y:S04]  /*2d380*/  STL.64 [R1+0x108], R14 ;  /* 0x0001080e01007387 */ /* 0x000fe80000100a00 */
[----:B------:R2:W-:Y:S01]  /*2d390*/  STL.64 [R1+0xf0], R8 ;  /* 0x0000f00801007387 */ /* 0x0005e20000100a00 */
[----:B------:R-:W-:-:S02]  /*2d3a0*/  IMAD.MOV.U32 R2, RZ, RZ, R10 ;  /* 0x000000ffff027224 */ /* 0x000fc400078e000a */
[----:B------:R-:W-:Y:S01]  /*2d3b0*/  IMAD.MOV.U32 R252, RZ, RZ, R11 ;  /* 0x000000fffffc7224 */ /* 0x000fe200078e000b */
[----:B-1----:R-:W1:Y:S01]  /*2d3c0*/  S2R R19, SR_TID.X ;  /* 0x0000000000137919 */ /* 0x002e620000002100 */
[----:B------:R-:W-:Y:S01]  /*2d3d0*/  HMMA.1688.F32.TF32 R200, R4, R54, R160 ;  /* 0x0000003604c8723c */ /* 0x000fe200000810a0 */
[----:B------:R-:W-:Y:S01]  /*2d3e0*/  IMAD.MOV.U32 R110, RZ, RZ, R37 ;  /* 0x000000ffff6e7224 */ /* 0x000fe200078e0025 */
[----:B------:R-:W-:Y:S01]  /*2d3f0*/  MOV R92, R247 ;  /* 0x000000f7005c7202 */ /* 0x000fe20000000f00 */
[----:B------:R-:W-:Y:S02]  /*2d400*/  IMAD.MOV.U32 R111, RZ, RZ, R36 ;  /* 0x000000ffff6f7224 */ /* 0x000fe400078e0024 */
[----:B------:R-:W-:Y:S01]  /*2d410*/  IMAD.MOV.U32 R93, RZ, RZ, R246 ;  /* 0x000000ffff5d7224 */ /* 0x000fe200078e00f6 */
[----:B------:R-:W-:Y:S01]  /*2d420*/  MOV R95, R53 ;  /* 0x00000035005f7202 */ /* 0x000fe20000000f00 */
[----:B------:R-:W-:Y:S01]  /*2d430*/  IMAD.MOV.U32 R94, RZ, RZ, R52 ;  /* 0x000000ffff5e7224 */ /* 0x000fe200078e0034 */
[C---:B--2---:R-:W-:Y:S01]  /*2d440*/  HMMA.1688.F32.TF32 R8, R232.reuse, R38, R128 ;  /* 0x00000026e808723c */ /* 0x044fe20000081080 */
[----:B------:R-:W-:Y:S04]  /*2d450*/  LDS R120, [R3+0x8200] ;  /* 0x0082000003787984 */ /* 0x000fe80000000800 */
[----:B------:R-:W-:Y:S03]  /*2d460*/  LDS R122, [R3+0xa200] ;  /* 0x00a20000037a7984 */ /* 0x000fe60000000800 */
[----:B------:R-:W-:Y:S01]  /*2d470*/  HMMA.1688.F32.TF32 R232, R232, R250, R136 ;  /* 0x000000fae8e8723c */ /* 0x000fe20000081088 */
[----:B------:R-:W-:Y:S04]  /*2d480*/  LDS R121, [R0+0x8200] ;  /* 0x0082000000797984 */ /* 0x000fe80000000800 */
[----:B------:R-:W-:Y:S03]  /*2d490*/  LDS R123, [R0+0xa200] ;  /* 0x00a20000007b7984 */ /* 0x000fe60000000800 */
[C---:B------:R-:W-:Y:S01]  /*2d4a0*/  HMMA.1688.F32.TF32 R204, R4.reuse, R62, R164 ;  /* 0x0000003e04cc723c */ /* 0x040fe200000810a4 */
[----:B------:R-:W-:Y:S01]  /*2d4b0*/  MOV R114, R241 ;  /* 0x000000f100727202 */ /* 0x000fe20000000f00 */
[----:B------:R-:W-:Y:S01]  /*2d4c0*/  IMAD.MOV.U32 R115, RZ, RZ, R240 ;  /* 0x000000ffff737224 */ /* 0x000fe200078e00f0 */
[----:B------:R-:W-:Y:S04]  /*2d4d0*/  LDS R58, [R3+0xa000] ;  /* 0x00a00000033a7984 */ /* 0x000fe80000000800 */
[----:B------:R-:W-:Y:S01]  /*2d4e0*/  LDS R59, [R0+0xa000] ;  /* 0x00a00000003b7984 */ /* 0x000fe20000000800 */
[C---:B------:R-:W-:Y:S08]  /*2d4f0*/  HMMA.1688.F32.TF32 R208, R4.reuse, R50, R132 ;  /* 0x0000003204d0723c */ /* 0x040ff00000081084 */
[C---:B------:R-:W-:Y:S01]  /*2d500*/  HMMA.1688.F32.TF32 R212, R4.reuse, R46, R96 ;  /* 0x0000002e04d4723c */ /* 0x040fe20000081060 */
[----:B------:R-:W-:Y:S07]  /*2d510*/  STL.64 [R1+0x22d0], R234 ;  /* 0x0022d0ea01007387 */ /* 0x000fee0000100a00 */
[C---:B------:R-:W-:Y:S01]  /*2d520*/  HMMA.1688.F32.TF32 R216, R4.reuse, R42, R216 ;  /* 0x0000002a04d8723c */ /* 0x040fe200000810d8 */
[----:B------:R1:W-:Y:S07]  /*2d530*/  STL.64 [R1+0xe0], R8 ;  /* 0x0000e00801007387 */ /* 0x0003ee0000100a00 */
[C---:B------:R-:W-:Y:S01]  /*2d540*/  HMMA.1688.F32.TF32 R220, R4.reuse, R38, R64 ;  /* 0x0000002604dc723c */ /* 0x040fe20000081040 */
[----:B------:R-:W-:Y:S07]  /*2d550*/  STL.64 [R1+0xe8], R10 ;  /* 0x0000e80a01007387 */ /* 0x000fee0000100a00 */
[----:B------:R-:W-:Y:S01]  /*2d560*/  HMMA.1688.F32.TF32 R248, R4, R250, R28 ;  /* 0x000000fa04f8723c */ /* 0x000fe2000008101c */
[C---:B-1----:R-:W-:Y:S01]  /*2d570*/  LOP3.LUT R8, R19.reuse, 0x7, RZ, 0xc0, !PT ;  /* 0x0000000713087812 */ /* 0x042fe200078ec0ff */
[----:B------:R1:W-:Y:S01]  /*2d580*/  STL.64 [R1+0x22c8], R232 ;  /* 0x0022c8e801007387 */ /* 0x0003e20000100a00 */
[----:B------:R-:W-:-:S03]  /*2d590*/  SHF.L.U32 R9, R19, 0x1, RZ ;  /* 0x0000000113097819 */ /* 0x000fc600000006ff */
[----:B------:R-:W-:Y:S01]  /*2d5a0*/  STL.64 [R1+0x22e0], R198 ;  /* 0x0022e0c601007387 */ /* 0x000fe20000100a00 */
[----:B------:R-:W-:-:S03]  /*2d5b0*/  IMAD R8, R8, 0x210, RZ ;  /* 0x0000021008087824 */ /* 0x000fc600078e02ff */
[----:B------:R-:W-:Y:S04]  /*2d5c0*/  STL.64 [R1+0x22d8], R196 ;  /* 0x0022d8c401007387 */ /* 0x000fe80000100a00 */
[----:B------:R-:W-:Y:S01]  /*2d5d0*/  STL.64 [R1+0x22f0], R202 ;  /* 0x0022f0ca01007387 */ /* 0x000fe20000100a00 */
[----:B------:R-:W-:-:S03]  /*2d5e0*/  LOP3.LUT R8, R8, 0x30, R9, 0x78, !PT ;  /* 0x0000003008087812 */ /* 0x000fc600078e7809 */
[----:B------:R-:W-:Y:S04]  /*2d5f0*/  STL.64 [R1+0x22e8], R200 ;  /* 0x0022e8c801007387 */ /* 0x000fe80000100a00 */
[----:B------:R-:W-:Y:S04]  /*2d600*/  STL.64 [R1+0x2300], R206 ;  /* 0x002300ce01007387 */ /* 0x000fe80000100a00 */
[----:B------:R-:W-:Y:S01]  /*2d610*/  STL.64 [R1+0x22f8], R204 ;  /* 0x0022f8cc01007387 */ /* 0x000fe20000100a00 */
[----:B------:R-:W-:-:S03]  /*2d620*/  LOP3.LUT R8, R8, 0x40, RZ, 0x3c, !PT ;  /* 0x0000004008087812 */ /* 0x000fc600078e3cff */
[----:B------:R-:W-:Y:S01]  /*2d630*/  STL.64 [R1+0x2310], R210 ;  /* 0x002310d201007387 */ /* 0x000fe20000100a00 */
[----:B------:R-:W-:-:S03]  /*2d640*/  IMAD.U32 R4, RZ, RZ, UR4 ;  /* 0x00000004ff047e24 */ /* 0x000fc6000f8e00ff */
[----:B------:R-:W-:Y:S04]  /*2d650*/  STL.64 [R1+0x2308], R208 ;  /* 0x002308d001007387 */ /* 0x000fe80000100a00 */
[----:B------:R-:W-:Y:S04]  /*2d660*/  STL.64 [R1+0x2320], R214 ;  /* 0x002320d601007387 */ /* 0x000fe80000100a00 */
[----:B------:R-:W-:Y:S04]  /*2d670*/  STL.64 [R1+0x2318], R212 ;  /* 0x002318d401007387 */ /* 0x000fe80000100a00 */
[----:B------:R-:W-:Y:S01]  /*2d680*/  STL.64 [R1+0x2330], R218 ;  /* 0x002330da01007387 */ /* 0x000fe20000100a00 */
[----:B------:R-:W-:-:S03]  /*2d690*/  IMAD R12, R4, 0x8000, R8 ;  /* 0x00008000040c7824 */ /* 0x000fc600078e0208 */
[----:B------:R-:W-:Y:S04]  /*2d6a0*/  STL.64 [R1+0x2328], R216 ;  /* 0x002328d801007387 */ /* 0x000fe80000100a00 */
[----:B------:R-:W-:Y:S04]  /*2d6b0*/  STL.64 [R1+0x2340], R222 ;  /* 0x002340de01007387 */ /* 0x000fe80000100a00 */
[----:B------:R-:W-:Y:S04]  /*2d6c0*/  STL.64 [R1+0x2338], R220 ;  /* 0x002338dc01007387 */ /* 0x000fe80000100a00 */
[----:B------:R-:W-:Y:S04]  /*2d6d0*/  STL.64 [R1+0x2350], R250 ;  /* 0x002350fa01007387 */ /* 0x000fe80000100a00 */
[----:B------:R-:W-:Y:S04]  /*2d6e0*/  STL.64 [R1+0x2348], R248 ;  /* 0x002348f801007387 */ /* 0x000fe80000100a00 */
[----:B------:R-:W2:Y:S04]  /*2d6f0*/  LDL.LU R40, [R1+0x2464] ;  /* 0x0024640001287983 */ /* 0x000ea80000300800 */
[----:B------:R-:W3:Y:S04]  /*2d700*/  LDL.LU R41, [R1+0x2460] ;  /* 0x0024600001297983 */ /* 0x000ee80000300800 */
[----:B------:R-:W4:Y:S04]  /*2d710*/  LDL.LU R60, [R1+0x245c] ;  /* 0x00245c00013c7983 */ /* 0x000f280000300800 */
[----:B------:R-:W-:Y:S04]  /*2d720*/  STL [R1+0x394], R12 ;  /* 0x0003940c01007387 */ /* 0x000fe80000100800 */
[----:B------:R-:W4:Y:S04]  /*2d730*/  LDL.LU R61, [R1+0x2458] ;  /* 0x00245800013d7983 */ /* 0x000f280000300800 */
        /* <DEDUP_REMOVED lines=12> */
[----:B------:R-:W1:Y:S04]  /*2d800*/  LDSM.16.M88.4 R32, [R12+0xc2000] ;  /* 0x0c2000000c20783b */ /* 0x000e680000000200 */
[----:B------:R-:W-:Y:S04]  /*2d810*/  LDSM.16.M88.4 R20, [R12+0xc5000] ;  /* 0x0c5000000c14783b */ /* 0x000fe80000000200 */
[----:B------:R-:W-:Y:S04]  /*2d820*/  LDSM.16.M88.4 R28, [R12+0xc3000] ;  /* 0x0c3000000c1c783b */ /* 0x000fe80000000200 */
[----:B------:R-:W-:Y:S04]  /*2d830*/  LDSM.16.M88.4 R8, [R12+0xc0000] ;  /* 0x0c0000000c08783b */ /* 0x000fe80000000200 */
[----:B------:R-:W-:Y:S04]  /*2d840*/  LDSM.16.M88.4 R4, [R12+0xc1000] ;  /* 0x0c1000000c04783b */ /* 0x000fe80000000200 */
[----:B------:R-:W-:Y:S04]  /*2d850*/  LDSM.16.M88.4 R24, [R12+0xc4000] ;  /* 0x0c4000000c18783b */ /* 0x000fe80000000200 */
[----:B------:R-:W-:Y:S04]  /*2d860*/  LDSM.16.M88.4 R16, [R12+0xc6000] ;  /* 0x0c6000000c10783b */ /* 0x000fe80000000200 */
[----:B------:R-:W-:Y:S01]  /*2d870*/  LDSM.16.M88.4 R12, [R12+0xc7000] ;  /* 0x0c7000000c0c783b */ /* 0x000fe20000000200 */
[----:B--2---:R-:W-:Y:S01]  /*2d880*/  MOV R85, R40 ;  /* 0x0000002800557202 */ /* 0x004fe20000000f00 */
[----:B---3--:R-:W-:-:S02]  /*2d890*/  IMAD.MOV.U32 R84, RZ, RZ, R41 ;  /* 0x000000ffff547224 */ /* 0x008fc400078e0029 */
[----:B------:R-:W2:Y:S04]  /*2d8a0*/  LDL.LU R41, [R1+0x2424] ;  /* 0x0024240001297983 */ /* 0x000ea80000300800 */
[----:B------:R-:W3:Y:S04]  /*2d8b0*/  LDL.LU R40, [R1+0x2420] ;  /* 0x0024200001287983 */ /* 0x000ee80000300800 */
[----:B------:R-:W3:Y:S01]  /*2d8c0*/  LDL.LU R244, [R1+0x241c] ;  /* 0x00241c0001f47983 */ /* 0x000ee20000300800 */
[----:B----4-:R-:W-:Y:S01]  /*2d8d0*/  MOV R83, R60 ;  /* 0x0000003c00537202 */ /* 0x010fe20000000f00 */
[----:B------:R-:W-:-:S02]  /*2d8e0*/  IMAD.MOV.U32 R82, RZ, RZ, R61 ;  /* 0x000000ffff527224 */ /* 0x000fc400078e003d */
[----:B------:R-:W4:Y:S01]  /*2d8f0*/  LDL.LU R245, [R1+0x2418] ;  /* 0x0024180001f57983 */ /* 0x000f220000300800 */
[----:B------:R-:W-:Y:S01]  /*2d900*/  IMAD.MOV.U32 R81, RZ, RZ, R49 ;  /* 0x000000ffff517224 */ /* 0x000fe200078e0031 */
[----:B------:R-:W-:Y:S02]  /*2d910*/  MOV R80, R48 ;  /* 0x0000003000507202 */ /* 0x000fe40000000f00 */
[----:B------:R-:W4:Y:S04]  /*2d920*/  LDL.LU R48, [R1+0x2414] ;  /* 0x0024140001307983 */ /* 0x000f280000300800 */
[----:B------:R-:W4:Y:S04]  /*2d930*/  LDL.LU R49, [R1+0x2410] ;  /* 0x0024100001317983 */ /* 0x000f280000300800 */
[----:B------:R-:W4:Y:S01]  /*2d940*/  LDL.LU R61, [R1+0x240c] ;  /* 0x00240c00013d7983 */ /* 0x000f220000300800 */
[----:B------:R-:W-:-:S03]  /*2d950*/  IMAD.MOV.U32 R77, RZ, RZ, R57 ;  /* 0x000000ffff4d7224 */ /* 0x000fc600078e0039 */
[----:B------:R-:W4:Y:S01]  /*2d960*/  LDL.LU R60, [R1+0x2408] ;  /* 0x00240800013c7983 */ /* 0x000f220000300800 */
[----:B------:R-:W-:-:S03]  /*2d970*/  IMAD.MOV.U32 R76, RZ, RZ, R56 ;  /* 0x000000ffff4c7224 */ /* 0x000fc600078e0038 */
[----:B------:R-:W4:Y:S04]  /*2d980*/  LDL.LU R56, [R1+0x2404] ;  /* 0x0024040001387983 */ /* 0x000f280000300800 */
[----:B------:R-:W4:Y:S01]  /*2d990*/  LDL.LU R57, [R1+0x2400] ;  /* 0x0024000001397983 */ /* 0x000f220000300800 */
[----:B------:R-:W-:Y:S01]  /*2d9a0*/  MOV R78, R45 ;  /* 0x0000002d004e7202 */ /* 0x000fe20000000f00 */
[----:B------:R-:W-:Y:S02]  /*2d9b0*/  IMAD.MOV.U32 R79, RZ, RZ, R44 ;  /* 0x000000ffff4f7224 */ /* 0x000fe400078e002c */
[----:B------:R-:W4:Y:S01]  /*2d9c0*/  LDL.LU R45, [R1+0x23fc] ;  /* 0x0023fc00012d7983 */ /* 0x000f220000300800 */
[----:B------:R-:W-:Y:S01]  /*2d9d0*/  IMAD.MOV.U32 R74, RZ, RZ, R36 ;  /* 0x000000ffff4a7224 */ /* 0x000fe200078e0024 */
[----:B------:R-:W-:-:S02]  /*2d9e0*/  MOV R73, R247 ;  /* 0x000000f700497202 */ /* 0x000fc40000000f00 */
[----:B------:R-:W4:Y:S01]  /*2d9f0*/  LDL.LU R44, [R1+0x23f8] ;  /* 0x0023f800012c7983 */ /* 0x000f220000300800 */
[----:B------:R-:W-:-:S03]  /*2da00*/  IMAD.MOV.U32 R72, RZ, RZ, R246 ;  /* 0x000000ffff487224 */ /* 0x000fc600078e00f6 */
[----:B------:R-:W4:Y:S01]  /*2da10*/  LDL.LU R246, [R1+0x23f4] ;  /* 0x0023f40001f67983 */ /* 0x000f220000300800 */
[----:B------:R-:W-:-:S03]  /*2da20*/  IMAD.MOV.U32 R75, RZ, RZ, R37 ;  /* 0x000000ffff4b7224 */ /* 0x000fc600078e0025 */
[----:B------:R-:W4:Y:S04]  /*2da30*/  LDL.LU R247, [R1+0x23f0] ;  /* 0x0023f00001f77983 */ /* 0x000f280000300800 */
[----:B------:R-:W4:Y:S01]  /*2da40*/  LDL.LU R36, [R1+0x23ec] ;  /* 0x0023ec0001247983 */ /* 0x000f220000300800 */
[----:B------:R-:W-:-:S03]  /*2da50*/  IMAD.MOV.U32 R70, RZ, RZ, R53 ;  /* 0x000000ffff467224 */ /* 0x000fc600078e0035 */
[----:B------:R-:W4:Y:S01]  /*2da60*/  LDL.LU R37, [R1+0x23e8] ;  /* 0x0023e80001257983 */ /* 0x000f220000300800 */
[----:B------:R-:W-:Y:S01]  /*2da70*/  MOV R71, R52 ;  /* 0x0000003400477202 */ /* 0x000fe20000000f00 */
[----:B--2---:R-:W-:Y:S01]  /*2da80*/  IMAD.MOV.U32 R69, RZ, RZ, R41 ;  /* 0x000000ffff457224 */ /* 0x004fe200078e0029 */
[----:B---3--:R-:W-:Y:S02]  /*2da90*/  MOV R68, R40 ;  /* 0x0000002800447202 */ /* 0x008fe40000000f00 */
[----:B------:R-:W2:Y:S04]  /*2daa0*/  LDL.LU R40, [R1+0x23e4] ;  /* 0x0023e40001287983 */ /* 0x000ea80000300800 */
[----:B------:R-:W3:Y:S04]  /*2dab0*/  LDL.LU R41, [R1+0x23e0] ;  /* 0x0023e00001297983 */ /* 0x000ee80000300800 */
[----:B------:R-:W2:Y:S01]  /*2dac0*/  LDL.LU R53, [R1+0x23dc] ;  /* 0x0023dc0001357983 */ /* 0x000ea20000300800 */
[----:B----4-:R-:W-:-:S03]  /*2dad0*/  MOV R118, R245 ;  /* 0x000000f500767202 */ /* 0x010fc60000000f00 */
[----:B------:R-:W4:Y:S01]  /*2dae0*/  LDL.LU R52, [R1+0x23d8] ;  /* 0x0023d80001347983 */ /* 0x000f220000300800 */
[----:B------:R-:W-:Y:S02]  /*2daf0*/  IMAD.MOV.U32 R117, RZ, RZ, R48 ;  /* 0x000000ffff757224 */ /* 0x000fe400078e0030 */
[----:B------:R-:W-:Y:S02]  /*2db00*/  IMAD.MOV.U32 R116, RZ, RZ, R49 ;  /* 0x000000ffff747224 */ /* 0x000fe400078e0031 */
[----:B------:R-:W1:Y:S01]  /*2db10*/  LDL.LU R49, [R1+0x23d4] ;  /* 0x0023d40001317983 */ /* 0x000e620000300800 */
[----:B------:R-:W-:-:S03]  /*2db20*/  IMAD.MOV.U32 R119, RZ, RZ, R244 ;  /* 0x000000ffff777224 */ /* 0x000fc600078e00f4 */
[----:B------:R-:W3:Y:S04]  /*2db30*/  LDL.LU R48, [R1+0x23d0] ;  /* 0x0023d00001307983 */ /* 0x000ee80000300800 */
[----:B------:R-:W3:Y:S01]  /*2db40*/  LDL.LU R245, [R1+0x23cc] ;  /* 0x0023cc0001f57983 */ /* 0x000ee20000300800 */
[----:B------:R-:W-:-:S03]  /*2db50*/  MOV R125, R56 ;  /* 0x00000038007d7202 */ /* 0x000fc60000000f00 */
[----:B------:R-:W3:Y:S01]  /*2db60*/  LDL.LU R244, [R1+0x23c8] ;  /* 0x0023c80001f47983 */ /* 0x000ee20000300800 */
[----:B------:R-:W-:-:S03]  /*2db70*/  IMAD.MOV.U32 R124, RZ, RZ, R57 ;  /* 0x000000ffff7c7224 */ /* 0x000fc600078e0039 */
[----:B------:R-:W3:Y:S04]  /*2db80*/  LDL.LU R57, [R1+0x23c4] ;  /* 0x0023c40001397983 */ /* 0x000ee80000300800 */
[----:B------:R-:W3:Y:S01]  /*2db90*/  LDL.LU R56, [R1+0x23c0] ;  /* 0x0023c00001387983 */ /* 0x000ee20000300800 */
[----:B------:R-:W-:Y:S02]  /*2dba0*/  IMAD.MOV.U32 R126, RZ, RZ, R60 ;  /* 0x000000ffff7e7224 */ /* 0x000fe400078e003c */
[----:B------:R-:W-:Y:S01]  /*2dbb0*/  IMAD.MOV.U32 R127, RZ, RZ, R61 ;  /* 0x000000ffff7f7224 */ /* 0x000fe200078e003d */
[----:B------:R-:W3:Y:S01]  /*2dbc0*/  LDL.LU R60, [R1+0x23bc] ;  /* 0x0023bc00013c7983 */ /* 0x000ee20000300800 */
[----:B------:R-:W-:Y:S02]  /*2dbd0*/  IMAD.MOV.U32 R130, RZ, RZ, R44 ;  /* 0x000000ffff827224 */ /* 0x000fe400078e002c */
[----:B------:R-:W-:Y:S01]  /*2dbe0*/  IMAD.MOV.U32 R129, RZ, RZ, R246 ;  /* 0x000000ffff817224 */ /* 0x000fe200078e00f6 */
[----:B------:R-:W3:Y:S01]  /*2dbf0*/  LDL.LU R61, [R1+0x23b8] ;  /* 0x0023b800013d7983 */ /* 0x000ee20000300800 */
[----:B------:R-:W-:-:S03]  /*2dc00*/  MOV R128, R247 ;  /* 0x000000f700807202 */ /* 0x000fc60000000f00 */
[----:B------:R-:W3:Y:S01]  /*2dc10*/  LDL.LU R247, [R1+0x23b4] ;  /* 0x0023b40001f77983 */ /* 0x000ee20000300800 */
[----:B------:R-:W-:-:S03]  /*2dc20*/  MOV R131, R45 ;  /* 0x0000002d00837202 */ /* 0x000fc60000000f00 */
[----:B------:R-:W3:Y:S04]  /*2dc30*/  LDL.LU R246, [R1+0x23b0] ;  /* 0x0023b00001f67983 */ /* 0x000ee80000300800 */
[----:B------:R-:W3:Y:S04]  /*2dc40*/  LDL.LU R44, [R1+0x23ac] ;  /* 0x0023ac00012c7983 */ /* 0x000ee80000300800 */
[----:B------:R-:W3:Y:S01]  /*2dc50*/  LDL.LU R45, [R1+0x23a8] ;  /* 0x0023a800012d7983 */ /* 0x000ee20000300800 */
[----:B--2---:R-:W-:Y:S01]  /*2dc60*/  IMAD.MOV.U32 R235, RZ, RZ, R53 ;  /* 0x000000ffffeb7224 */ /* 0x004fe200078e0035 */
[----:B----4-:R-:W-:Y:S01]  /*2dc70*/  MOV R234, R52 ;  /* 0x0000003400ea7202 */ /* 0x010fe20000000f00 */
[----:B-1----:R-:W-:-:S02]  /*2dc80*/  IMAD.MOV.U32 R233, RZ, RZ, R49 ;  /* 0x000000ffffe97224 */ /* 0x002fc400078e0031 */
[----:B---3--:R-:W-:Y:S02]  /*2dc90*/  IMAD.MOV.U32 R232, RZ, RZ, R48 ;  /* 0x000000ffffe87224 */ /* 0x008fe400078e0030 */
[----:B------:R-:W2:Y:S04]  /*2dca0*/  LDL.LU R48, [R1+0x23a4] ;  /* 0x0023a40001307983 */ /* 0x000ea80000300800 */
[----:B------:R-:W3:Y:S04]  /*2dcb0*/  LDL.LU R49, [R1+0x23a0] ;  /* 0x0023a00001317983 */ /* 0x000ee80000300800 */
[----:B------:R-:W4:Y:S01]  /*2dcc0*/  LDL.LU R52, [R1+0x239c] ;  /* 0x00239c0001347983 */ /* 0x000f220000300800 */
[----:B------:R-:W-:-:S03]  /*2dcd0*/  MOV R141, R57 ;  /* 0x00000039008d7202 */ /* 0x000fc60000000f00 */
[----:B------:R-:W2:Y:S01]  /*2dce0*/  LDL.LU R53, [R1+0x2398] ;  /* 0x0023980001357983 */ /* 0x000ea20000300800 */
[----:B------:R-:W-:-:S03]  /*2dcf0*/  IMAD.MOV.U32 R140, RZ, RZ, R56 ;  /* 0x000000ffff8c7224 */ /* 0x000fc600078e0038 */
[----:B------:R-:W2:Y:S04]  /*2dd00*/  LDL.LU R56, [R1+0x2394] ;  /* 0x0023940001387983 */ /* 0x000ea80000300800 */
[----:B------:R-:W3:Y:S01]  /*2dd10*/  LDL.LU R57, [R1+0x2390] ;  /* 0x0023900001397983 */ /* 0x000ee20000300800 */
[----:B------:R-:W-:Y:S01]  /*2dd20*/  HMMA.1688.F32.TF32 R100, R120, R32, R100 ;  /* 0x000000207864723c */ /* 0x000fe20000081064 */
[----:B------:R-:W-:Y:S02]  /*2dd30*/  IMAD.MOV.U32 R142, RZ, RZ, R244 ;  /* 0x000000ffff8e7224 */ /* 0x000fe400078e00f4 */
[----:B------:R-:W4:Y:S01]  /*2dd40*/  LDL.LU R244, [R1+0x238c] ;  /* 0x00238c0001f47983 */ /* 0x000f220000300800 */
[----:B------:R-:W-:Y:S02]  /*2dd50*/  IMAD.MOV.U32 R143, RZ, RZ, R245 ;  /* 0x000000ffff8f7224 */ /* 0x000fe400078e00f5 */
[----:B------:R-:W-:Y:S01]  /*2dd60*/  IMAD.MOV.U32 R197, RZ, RZ, R247 ;  /* 0x000000ffffc57224 */ /* 0x000fe200078e00f7 */
[----:B------:R-:W4:Y:S01]  /*2dd70*/  LDL.LU R245, [R1+0x2388] ;  /* 0x0023880001f57983 */ /* 0x000f220000300800 */
[----:B------:R-:W-:-:S03]  /*2dd80*/  MOV R196, R246 ;  /* 0x000000f600c47202 */ /* 0x000fc60000000f00 */
[----:B------:R-:W4:Y:S01]  /*2dd90*/  LDL.LU R246, [R1+0x2384] ;  /* 0x0023840001f67983 */ /* 0x000f220000300800 */
[----:B------:R-:W-:Y:S01]  /*2dda0*/  IMAD.MOV.U32 R198, RZ, RZ, R61 ;  /* 0x000000ffffc67224 */ /* 0x000fe200078e003d */
[----:B------:R-:W-:Y:S02]  /*2ddb0*/  MOV R199, R60 ;  /* 0x0000003c00c77202 */ /* 0x000fe40000000f00 */
[----:B------:R-:W4:Y:S01]  /*2ddc0*/  LDL.LU R247, [R1+0x2380] ;  /* 0x0023800001f77983 */ /* 0x000f220000300800 */
[----:B------:R-:W-:Y:S01]  /*2ddd0*/  MOV R136, R41 ;  /* 0x0000002900887202 */ /* 0x000fe20000000f00 */
[----:B------:R-:W-:-:S06]  /*2dde0*/  IMAD.MOV.U32 R137, RZ, RZ, R40 ;  /* 0x000000ffff897224 */ /* 0x000fcc00078e0028 */
[----:B------:R-:W-:Y:S01]  /*2ddf0*/  STL [R1+0x22c4], R103 ;  /* 0x0022c46701007387 */ /* 0x000fe20000100800 */
[----:B--2---:R-:W-:-:S03]  /*2de00*/  IMAD.MOV.U32 R241, RZ, RZ, R56 ;  /* 0x000000fffff17224 */ /* 0x004fc600078e0038 */
[----:B------:R-:W-:Y:S01]  /*2de10*/  LDS R56, [R3+0x8000] ;  /* 0x0080000003387984 */ /* 0x000fe20000000800 */
[----:B---3--:R-:W-:-:S03]  /*2de20*/  IMAD.MOV.U32 R240, RZ, RZ, R57 ;  /* 0x000000fffff07224 */ /* 0x008fc600078e0039 */
[----:B------:R-:W1:Y:S01]  /*2de30*/  LDS R57, [R0+0x8000] ;  /* 0x0080000000397984 */ /* 0x000e620000000800 */
[----:B------:R-:W-:Y:S01]  /*2de40*/  IMAD.MOV.U32 R160, RZ, RZ, R49 ;  /* 0x000000ffffa07224 */ /* 0x000fe200078e0031 */
[----:B------:R-:W-:Y:S02]  /*2de50*/  MOV R161, R48 ;  /* 0x0000003000a17202 */ /* 0x000fe40000000f00 */
[C---:B-1----:R-:W-:Y:S07]  /*2de60*/  HMMA.1688.F32.TF32 R48, R56.reuse, R20, R232 ;  /* 0x000000143830723c */ /* 0x042fee00000810e8 */
[----:B------:R-:W-:Y:S01]  /*2de70*/  IMAD.MOV.U32 R232, RZ, RZ, R228 ;  /* 0x000000ffffe87224 */ /* 0x000fe200078e00e4 */
[----:B------:R-:W-:Y:S01]  /*2de80*/  MOV R234, R230 ;  /* 0x000000e600ea7202 */ /* 0x000fe20000000f00 */
[----:B------:R-:W2:Y:S01]  /*2de90*/  LDL.LU R228, [R1+0x237c] ;  /* 0x00237c0001e47983 */ /* 0x000ea20000300800 */
[----:B------:R-:W-:Y:S01]  /*2dea0*/  IMAD.MOV.U32 R233, RZ, RZ, R229 ;  /* 0x000000ffffe97224 */ /* 0x000fe200078e00e5 */
[----:B------:R-:W-:Y:S01]  /*2deb0*/  HMMA.1688.F32.TF32 R40, R56, R28, R196 ;  /* 0x0000001c3828723c */ /* 0x000fe200000810c4 */
[----:B------:R-:W-:Y:S01]  /*2dec0*/  IMAD.MOV.U32 R235, RZ, RZ, R236 ;  /* 0x000000ffffeb7224 */ /* 0x000fe200078e00ec */
[----:B------:R-:W2:Y:S04]  /*2ded0*/  LDL.LU R229, [R1+0x2378] ;  /* 0x0023780001e57983 */ /* 0x000ea80000300800 */
[----:B------:R-:W2:Y:S01]  /*2dee0*/  LDL.LU R230, [R1+0x2374] ;  /* 0x0023740001e67983 */ /* 0x000ea20000300800 */
[----:B------:R-:W-:Y:S01]  /*2def0*/  IMAD.MOV.U32 R196, RZ, RZ, R237 ;  /* 0x000000ffffc47224 */ /* 0x000fe200078e00ed */
[----:B------:R-:W-:-:S02]  /*2df00*/  MOV R197, R238 ;  /* 0x000000ee00c57202 */ /* 0x000fc40000000f00 */
[----:B------:R-:W3:Y:S01]  /*2df10*/  LDL.LU R236, [R1+0x2370] ;  /* 0x0023700001ec7983 */ /* 0x000ee20000300800 */
[----:B------:R-:W-:-:S03]  /*2df20*/  IMAD.MOV.U32 R198, RZ, RZ, R239 ;  /* 0x000000ffffc67224 */ /* 0x000fc600078e00ef */
[----:B------:R-:W3:Y:S04]  /*2df30*/  LDL.LU R237, [R1+0x236c] ;  /* 0x00236c0001ed7983 */ /* 0x000ee80000300800 */
[----:B------:R-:W3:Y:S01]  /*2df40*/  LDL.LU R238, [R1+0x2368] ;  /* 0x0023680001ee7983 */ /* 0x000ee20000300800 */
[----:B------:R-:W-:-:S03]  /*2df50*/  IMAD.MOV.U32 R199, RZ, RZ, R231 ;  /* 0x000000ffffc77224 */ /* 0x000fc600078e00e7 */
[----:B------:R-:W3:Y:S04]  /*2df60*/  LDL.LU R239, [R1+0x2364] ;  /* 0x0023640001ef7983 */ /* 0x000ee80000300800 */
[----:B------:R-:W2:Y:S01]  /*2df70*/  LDL.LU R231, [R1+0x2360] ;  /* 0x0023600001e77983 */ /* 0x000ea20000300800 */
[----:B------:R-:W-:Y:S01]  /*2df80*/  IMAD.MOV.U32 R112, RZ, RZ, R243 ;  /* 0x000000ffff707224 */ /* 0x000fe200078e00f3 */
[----:B------:R-:W-:Y:S01]  /*2df90*/  MOV R139, R36 ;  /* 0x00000024008b7202 */ /* 0x000fe20000000f00 */
[----:B------:R-:W-:Y:S01]  /*2dfa0*/  IMAD.MOV.U32 R113, RZ, RZ, R242 ;  /* 0x000000ffff717224 */ /* 0x000fe200078e00f2 */
[----:B------:R-:W-:Y:S01]  /*2dfb0*/  MOV R242, R53 ;  /* 0x0000003500f27202 */ /* 0x000fe20000000f00 */
[----:B----4-:R-:W-:Y:S02]  /*2dfc0*/  IMAD.MOV.U32 R243, RZ, RZ, R52 ;  /* 0x000000fffff37224 */ /* 0x010fe400078e0034 */
[----:B------:R-:W-:-:S02]  /*2dfd0*/  IMAD.MOV.U32 R162, RZ, RZ, R45 ;  /* 0x000000ffffa27224 */ /* 0x000fc400078e002d */
[----:B------:R-:W-:Y:S02]  /*2dfe0*/  IMAD.MOV.U32 R163, RZ, RZ, R44 ;  /* 0x000000ffffa37224 */ /* 0x000fe400078e002c */
[----:B------:R-:W-:Y:S01]  /*2dff0*/  IMAD.MOV.U32 R138, RZ, RZ, R37 ;  /* 0x000000ffff8a7224 */ /* 0x000fe200078e0025 */
[C---:B------:R-:W-:Y:S08]  /*2e000*/  HMMA.1688.F32.TF32 R244, R56.reuse, R8, R244 ;  /* 0x0000000838f4723c */ /* 0x040ff000000810f4 */
[C---:B------:R-:W-:Y:S08]  /*2e010*/  HMMA.1688.F32.TF32 R240, R56.reuse, R4, R240 ;  /* 0x0000000438f0723c */ /* 0x040ff000000810f0 */
[C---:B------:R-:W-:Y:S01]  /*2e020*/  HMMA.1688.F32.TF32 R36, R56.reuse, R32, R160 ;  /* 0x000000203824723c */ /* 0x040fe200000810a0 */
[----:B------:R-:W-:Y:S01]  /*2e030*/  MOV R200, R227 ;  /* 0x000000e300c87202 */ /* 0x000fe20000000f00 */
[----:B------:R-:W-:Y:S01]  /*2e040*/  IMAD.MOV.U32 R201, RZ, RZ, R226 ;  /* 0x000000ffffc97224 */ /* 0x000fe200078e00e2 */
[----:B------:R-:W-:Y:S01]  /*2e050*/  MOV R203, R224 ;  /* 0x000000e000cb7202 */ /* 0x000fe20000000f00 */
[----:B------:R-:W-:Y:S01]  /*2e060*/  IMAD.MOV.U32 R202, RZ, RZ, R225 ;  /* 0x000000ffffca7224 */ /* 0x000fe200078e00e1 */
[----:B------:R-:W-:Y:S03]  /*2e070*/  LDS R160, [R3+0x8500] ;  /* 0x0085000003a07984 */ /* 0x000fe60000000800 */
[C---:B------:R-:W-:Y:S01]  /*2e080*/  HMMA.1688.F32.TF32 R44, R56.reuse, R24, R140 ;  /* 0x00000018382c723c */ /* 0x040fe2000008108c */
[----:B------:R-:W-:Y:S04]  /*2e090*/  LDS R162, [R3+0xa500] ;  /* 0x00a5000003a27984 */ /* 0x000fe80000000800 */
[----:B------:R-:W-:Y:S03]  /*2e0a0*/  LDS R161, [R0+0x8500] ;  /* 0x0085000000a17984 */ /* 0x000fe60000000800 */
[C---:B------:R-:W-:Y:S01]  /*2e0b0*/  HMMA.1688.F32.TF32 R52, R56.reuse, R16, R136 ;  /* 0x000000103834723c */ /* 0x040fe20000081088 */
[----:B------:R-:W-:Y:S04]  /*2e0c0*/  LDS R163, [R0+0xa500] ;  /* 0x00a5000000a37984 */ /* 0x000fe80000000800 */
[----:B------:R-:W-:Y:S03]  /*2e0d0*/  LDS R224, [R3+0x8700] ;  /* 0x0087000003e07984 */ /* 0x000fe60000000800 */
[----:B------:R-:W-:Y:S01]  /*2e0e0*/  HMMA.1688.F32.TF32 R56, R56, R12, R128 ;  /* 0x0000000c3838723c */ /* 0x000fe20000081080 */
[----:B------:R-:W-:Y:S04]  /*2e0f0*/  LDS R226, [R3+0xa700] ;  /* 0x00a7000003e27984 */ /* 0x000fe80000000800 */
[----:B------:R-:W-:Y:S03]  /*2e100*/  LDS R225, [R0+0x8700] ;  /* 0x0087000000e17984 */ /* 0x000fe60000000800 */
[-C--:B------:R-:W-:Y:S01]  /*2e110*/  HMMA.1688.F32.TF32 R60, R88, R8.reuse, R124 ;  /* 0x00000008583c723c */ /* 0x080fe2000008107c */
[----:B------:R-:W-:Y:S07]  /*2e120*/  LDS R227, [R0+0xa700] ;  /* 0x00a7000000e37984 */ /* 0x000fee0000000800 */
[C---:B------:R-:W-:Y:S08]  /*2e130*/  HMMA.1688.F32.TF32 R124, R156.reuse, R8, R184 ;  /* 0x000000089c7c723c */ /* 0x040ff000000810b8 */
[C---:B------:R-:W-:Y:S08]  /*2e140*/  HMMA.1688.F32.TF32 R128, R156.reuse, R4, R180 ;  /* 0x000000049c80723c */ /* 0x040ff000000810b4 */
        /* <DEDUP_REMOVED lines=9> */
[----:B------:R-:W1:Y:S01]  /*2e1e0*/  LDS R159, [R0+0xa400] ;  /* 0x00a40000009f7984 */ /* 0x000e620000000800 */
[C---:B------:R-:W-:Y:S08]  /*2e1f0*/  HMMA.1688.F32.TF32 R104, R120.reuse, R28, R104 ;  /* 0x0000001c7868723c */ /* 0x040ff00000081068 */
[-C--:B------:R-:W-:Y:S08]  /*2e200*/  HMMA.1688.F32.TF32 R96, R120, R4.reuse, R108 ;  /* 0x000000047860723c */ /* 0x080ff0000008106c */
[C---:B------:R-:W-:Y:S08]  /*2e210*/  HMMA.1688.F32.TF32 R64, R88.reuse, R4, R116 ;  /* 0x000000045840723c */ /* 0x040ff00000081074 */
[C---:B------:R-:W-:Y:S08]  /*2e220*/  HMMA.1688.F32.TF32 R68, R88.reuse, R32, R68 ;  /* 0x000000205844723c */ /* 0x040ff00000081044 */
[C---:B------:R-:W-:Y:S08]  /*2e230*/  HMMA.1688.F32.TF32 R72, R88.reuse, R28, R72 ;  /* 0x0000001c5848723c */ /* 0x040ff00000081048 */
[C---:B------:R-:W-:Y:S08]  /*2e240*/  HMMA.1688.F32.TF32 R76, R88.reuse, R24, R76 ;  /* 0x00000018584c723c */ /* 0x040ff0000008104c */
[C---:B------:R-:W-:Y:S08]  /*2e250*/  HMMA.1688.F32.TF32 R80, R88.reuse, R20, R80 ;  /* 0x000000145850723c */ /* 0x040ff00000081050 */
[C---:B------:R-:W-:Y:S08]  /*2e260*/  HMMA.1688.F32.TF32 R84, R88.reuse, R16, R84 ;  /* 0x000000105854723c */ /* 0x040ff00000081054 */
[----:B------:R-:W-:Y:S01]  /*2e270*/  HMMA.1688.F32.TF32 R88, R88, R12, R112 ;  /* 0x0000000c5858723c */ /* 0x000fe20000081070 */
[----:B------:R-:W-:Y:S04]  /*2e280*/  STL [R1+0x2294], R104 ;  /* 0x0022946801007387 */ /* 0x000fe80000100800 */
[----:B------:R-:W-:Y:S04]  /*2e290*/  STL [R1+0x2290], R105 ;  /* 0x0022906901007387 */ /* 0x000fe80000100800 */
[----:B------:R-:W-:Y:S01]  /*2e2a0*/  STL [R1+0x228c], R106 ;  /* 0x00228c6a01007387 */ /* 0x000fe20000100800 */
[C---:B------:R-:W-:Y:S03]  /*2e2b0*/  HMMA.1688.F32.TF32 R116, R120.reuse, R16, R188 ;  /* 0x000000107874723c */ /* 0x040fe600000810bc */
[----:B------:R1:W-:Y:S05]  /*2e2c0*/  STL [R1+0x2288], R107 ;  /* 0x0022886b01007387 */ /* 0x0003ea0000100800 */
[C---:B------:R-:W-:Y:S08]  /*2e2d0*/  HMMA.1688.F32.TF32 R92, R120.reuse, R8, R92 ;  /* 0x00000008785c723c */ /* 0x040ff0000008105c */
[C---:B---3--:R-:W-:Y:S08]  /*2e2e0*/  HMMA.1688.F32.TF32 R108, R120.reuse, R24, R236 ;  /* 0x00000018786c723c */ /* 0x048ff000000810ec */
[C---:B--2---:R-:W-:Y:S08]  /*2e2f0*/  HMMA.1688.F32.TF32 R112, R120.reuse, R20, R228 ;  /* 0x000000147870723c */ /* 0x044ff000000810e4 */
[----:B------:R-:W-:Y:S07]  /*2e300*/  HMMA.1688.F32.TF32 R120, R120, R12, R192 ;  /* 0x0000000c7878723c */ /* 0x000fee00000810c0 */
[----:B------:R-:W-:Y:S04]  /*2e310*/  STL [R1+0x2284], R108 ;  /* 0x0022846c01007387 */ /* 0x000fe80000100800 */
[----:B------:R-:W-:Y:S04]  /*2e320*/  STL [R1+0x2280], R109 ;  /* 0x0022806d01007387 */ /* 0x000fe80000100800 */
[----:B------:R-:W-:Y:S04]  /*2e330*/  STL [R1+0x227c], R110 ;  /* 0x00227c6e01007387 */ /* 0x000fe80000100800 */
[----:B------:R-:W-:Y:S04]  /*2e340*/  STL [R1+0x2278], R111 ;  /* 0x0022786f01007387 */ /* 0x000fe80000100800 */
[----:B------:R-:W-:Y:S04]  /*2e350*/  STL [R1+0x22a4], R112 ;  /* 0x0022a47001007387 */ /* 0x000fe80000100800 */
[----:B------:R-:W-:Y:S04]  /*2e360*/  STL [R1+0x22a0], R113 ;  /* 0x0022a07101007387 */ /* 0x000fe80000100800 */
[----:B------:R-:W-:Y:S04]  /*2e370*/  STL [R1+0x229c], R114 ;  /* 0x00229c7201007387 */ /* 0x000fe80000100800 */
[----:B------:R2:W-:Y:S01]  /*2e380*/  STL [R1+0x2298], R115 ;  /* 0x0022987301007387 */ /* 0x0005e20000100800 */
[C---:B-1----:R-:W-:Y:S01]  /*2e390*/  HMMA.1688.F32.TF32 R104, R156.reuse, R4, R196 ;  /* 0x000000049c68723c */ /* 0x042fe200000810c4 */
[----:B------:R-:W-:Y:S01]  /*2e3a0*/  MOV R230, R2 ;  /* 0x0000000200e67202 */ /* 0x000fe20000000f00 */
[----:B------:R-:W-:Y:S01]  /*2e3b0*/  IMAD.MOV.U32 R231, RZ, RZ, R252 ;  /* 0x000000ffffe77224 */ /* 0x000fe200078e00fc */
[----:B------:R-:W-:Y:S04]  /*2e3c0*/  LDS R192, [R3+0x8600] ;  /* 0x0086000003c07984 */ /* 0x000fe80000000800 */
[----:B------:R-:W-:Y:S01]  /*2e3d0*/  LDS R194, [R3+0xa600] ;  /* 0x00a6000003c27984 */ /* 0x000fe20000000800 */
[C---:B--2---:R-:W-:Y:S03]  /*2e3e0*/  HMMA.1688.F32.TF32 R112, R156.reuse, R8, R200 ;  /* 0x000000089c70723c */ /* 0x044fe600000810c8 */
[----:B------:R-:W-:Y:S04]  /*2e3f0*/  STL [R1+0x22b4], R116 ;  /* 0x0022b47401007387 */ /* 0x000fe80000100800 */
[----:B------:R-:W-:Y:S04]  /*2e400*/  STL [R1+0x22b0], R117 ;  /* 0x0022b07501007387 */ /* 0x000fe80000100800 */
[----:B------:R-:W-:Y:S04]  /*2e410*/  STL [R1+0x22ac], R118 ;  /* 0x0022ac7601007387 */ /* 0x000fe80000100800 */
[----:B------:R-:W-:Y:S04]  /*2e420*/  STL [R1+0x22a8], R119 ;  /* 0x0022a87701007387 */ /* 0x000fe80000100800 */
[----:B------:R-:W-:Y:S04]  /*2e430*/  STL [R1+0x22c0], R121 ;  /* 0x0022c07901007387 */ /* 0x000fe80000100800 */
[----:B------:R-:W-:Y:S04]  /*2e440*/  STL [R1+0x22bc], R122 ;  /* 0x0022bc7a01007387 */ /* 0x000fe80000100800 */
[----:B------:R-:W-:Y:S04]  /*2e450*/  STL [R1+0x22b8], R123 ;  /* 0x0022b87b01007387 */ /* 0x000fe80000100800 */
[----:B------:R-:W-:Y:S04]  /*2e460*/  STL.64 [R1+0xd0], R112 ;  /* 0x0000d07001007387 */ /* 0x000fe80000100a00 */
[----:B------:R1:W-:Y:S04]  /*2e470*/  STL.64 [R1+0xd8], R114 ;  /* 0x0000d87201007387 */ /* 0x0003e80000100a00 */
[----:B------:R-:W2:Y:S04]  /*2e480*/  LDL.LU R236, [R1+0xe0] ;  /* 0x0000e00001ec7983 */ /* 0x000ea80000300800 */
[----:B------:R-:W2:Y:S04]  /*2e490*/  LDL.LU R237, [R1+0xe4] ;  /* 0x0000e40001ed7983 */ /* 0x000ea80000300800 */
[----:B------:R-:W2:Y:S04]  /*2e4a0*/  LDL.LU R238, [R1+0xe8] ;  /* 0x0000e80001ee7983 */ /* 0x000ea80000300800 */
[----:B------:R-:W2:Y:S04]  /*2e4b0*/  LDL.LU R239, [R1+0xec] ;  /* 0x0000ec0001ef7983 */ /* 0x000ea80000300800 */
[----:B------:R-:W3:Y:S04]  /*2e4c0*/  LDL.LU R188, [R1+0x100] ;  /* 0x0001000001bc7983 */ /* 0x000ee80000300800 */
[----:B------:R-:W3:Y:S04]  /*2e4d0*/  LDL.LU R189, [R1+0x104] ;  /* 0x0001040001bd7983 */ /* 0x000ee80000300800 */
[----:B------:R-:W3:Y:S04]  /*2e4e0*/  LDL.LU R190, [R1+0x108] ;  /* 0x0001080001be7983 */ /* 0x000ee80000300800 */
[----:B------:R-:W3:Y:S04]  /*2e4f0*/  LDL.LU R191, [R1+0x10c] ;  /* 0x00010c0001bf7983 */ /* 0x000ee80000300800 */
[----:B------:R-:W4:Y:S04]  /*2e500*/  LDL.LU R184, [R1+0x110] ;  /* 0x0001100001b87983 */ /* 0x000f280000300800 */
[----:B------:R-:W4:Y:S04]  /*2e510*/  LDL.LU R185, [R1+0x114] ;  /* 0x0001140001b97983 */ /* 0x000f280000300800 */
[----:B------:R-:W4:Y:S04]  /*2e520*/  LDL.LU R186, [R1+0x118] ;  /* 0x0001180001ba7983 */ /* 0x000f280000300800 */
[----:B------:R-:W4:Y:S01]  /*2e530*/  LDL.LU R187, [R1+0x11c] ;  /* 0x00011c0001bb7983 */ /* 0x000f220000300800 */
[----:B-1----:R-:W-:Y:S03]  /*2e540*/  HMMA.1688.F32.TF32 R112, R156, R32, R232 ;  /* 0x000000209c70723c */ /* 0x002fe600000810e8 */
[----:B------:R-:W2:Y:S04]  /*2e550*/  LDL.LU R180, [R1+0x120] ;  /* 0x0001200001b47983 */ /* 0x000ea80000300800 */
        /* <DEDUP_REMOVED lines=21> */
[----:B------:R-:W2:Y:S01]  /*2e6b0*/  LDL.LU R198, [R1+0x198] ;  /* 0x0001980001c67983 */ /* 0x000ea20000300800 */
[----:B------:R-:W-:-:S03]  /*2e6c0*/  IMAD.MOV.U32 R108, RZ, RZ, R104 ;  /* 0x000000ffff6c7224 */ /* 0x000fc600078e0068 */
[----:B------:R-:W2:Y:S01]  /*2e6d0*/  LDL.LU R199, [R1+0x19c] ;  /* 0x00019c0001c77983 */ /* 0x000ea20000300800 */
[----:B------:R-:W-:-:S03]  /*2e6e0*/  IMAD.MOV.U32 R109, RZ, RZ, R105 ;  /* 0x000000ffff6d7224 */ /* 0x000fc600078e0069 */
[----:B------:R-:W3:Y:S01]  /*2e6f0*/  LDL.LU R200, [R1+0x1a0] ;  /* 0x0001a00001c87983 */ /* 0x000ee20000300800 */
[----:B------:R-:W-:-:S03]  /*2e700*/  IMAD.MOV.U32 R104, RZ, RZ, R112 ;  /* 0x000000ffff687224 */ /* 0x000fc600078e0070 */
[----:B------:R-:W3:Y:S01]  /*2e710*/  LDL.LU R201, [R1+0x1a4] ;  /* 0x0001a40001c97983 */ /* 0x000ee20000300800 */
[----:B------:R-:W-:-:S03]  /*2e720*/  MOV R110, R106 ;  /* 0x0000006a006e7202 */ /* 0x000fc60000000f00 */
[----:B------:R-:W3:Y:S01]  /*2e730*/  LDL.LU R202, [R1+0x1a8] ;  /* 0x0001a80001ca7983 */ /* 0x000ee20000300800 */
[----:B------:R-:W-:Y:S01]  /*2e740*/  MOV R105, R113 ;  /* 0x0000007100697202 */ /* 0x000fe20000000f00 */
[----:B------:R-:W-:Y:S02]  /*2e750*/  IMAD.MOV.U32 R111, RZ, RZ, R107 ;  /* 0x000000ffff6f7224 */ /* 0x000fe400078e006b */
[----:B------:R-:W3:Y:S01]  /*2e760*/  LDL.LU R203, [R1+0x1ac] ;  /* 0x0001ac0001cb7983 */ /* 0x000ee20000300800 */
[----:B------:R-:W-:-:S03]  /*2e770*/  IMAD.MOV.U32 R106, RZ, RZ, R114 ;  /* 0x000000ffff6a7224 */ /* 0x000fc600078e0072 */
[----:B------:R-:W3:Y:S01]  /*2e780*/  LDL.LU R112, [R1+0x200] ;  /* 0x0002000001707983 */ /* 0x000ee20000300800 */
[----:B------:R-:W-:-:S03]  /*2e790*/  IMAD.MOV.U32 R107, RZ, RZ, R115 ;  /* 0x000000ffff6b7224 */ /* 0x000fc600078e0073 */
[----:B------:R-:W3:Y:S04]  /*2e7a0*/  LDL.LU R113, [R1+0x204] ;  /* 0x0002040001717983 */ /* 0x000ee80000300800 */
[----:B------:R-:W3:Y:S04]  /*2e7b0*/  LDL.LU R114, [R1+0x208] ;  /* 0x0002080001727983 */ /* 0x000ee80000300800 */
[----:B------:R-:W3:Y:S04]  /*2e7c0*/  LDL.LU R115, [R1+0x20c] ;  /* 0x00020c0001737983 */ /* 0x000ee80000300800 */
        /* <DEDUP_REMOVED lines=32> */
[----:B------:R-:W-:Y:S04]  /*2e9d0*/  LDS R193, [R0+0x8600] ;  /* 0x0086000000c17984 */ /* 0x000fe80000000800 */
[----:B------:R-:W-:Y:S01]  /*2e9e0*/  LDS R195, [R0+0xa600] ;  /* 0x00a6000000c37984 */ /* 0x000fe20000000800 */
[-C--:B--2---:R-:W-:Y:S08]  /*2e9f0*/  HMMA.1688.F32.TF32 R196, R160, R28.reuse, R196 ;  /* 0x0000001ca0c4723c */ /* 0x084ff000000810c4 */
[C---:B---3--:R-:W-:Y:S08]  /*2ea00*/  HMMA.1688.F32.TF32 R116, R156.reuse, R28, R112 ;  /* 0x0000001c9c74723c */ /* 0x048ff00000081070 */
[C---:B----4-:R-:W-:Y:S11]  /*2ea10*/  HMMA.1688.F32.TF32 R248, R156.reuse, R24, R248 ;  /* 0x000000189cf8723c */ /* 0x050ff600000810f8 */
[----:B------:R-:W-:Y:S05]  /*2ea20*/  @!UPT UIADD3 URZ, URZ, URZ, URZ ;  /* 0x0000003f3f3ff290 */ /* 0x000fea000fffe03f */
[----:B------:R-:W-:Y:S01]  /*2ea30*/  IMAD.MOV.U32 R114, RZ, RZ, R118 ;  /* 0x000000ffff727224 */ /* 0x000fe200078e0076 */
[----:B------:R-:W-:Y:S01]  /*2ea40*/  MOV R113, R117 ;  /* 0x0000007500717202 */ /* 0x000fe20000000f00 */
[----:B------:R-:W-:Y:S01]  /*2ea50*/  IMAD.MOV.U32 R115, RZ, RZ, R119 ;  /* 0x000000ffff737224 */ /* 0x000fe200078e0077 */
[C---:B------:R-:W-:Y:S08]  /*2ea60*/  HMMA.1688.F32.TF32 R220, R156.reuse, R20, R220 ;  /* 0x000000149cdc723c */ /* 0x040ff000000810dc */
[C---:B------:R-:W-:Y:S08]  /*2ea70*/  HMMA.1688.F32.TF32 R216, R156.reuse, R16, R216 ;  /* 0x000000109cd8723c */ /* 0x040ff000000810d8 */
[----:B------:R-:W-:Y:S08]  /*2ea80*/  HMMA.1688.F32.TF32 R156, R156, R12, R212 ;  /* 0x0000000c9c9c723c */ /* 0x000ff000000810d4 */
[C---:B------:R-:W-:Y:S01]  /*2ea90*/  HMMA.1688.F32.TF32 R208, R160.reuse, R8, R208 ;  /* 0x00000008a0d0723c */ /* 0x040fe200000810d0 */
[----:B------:R-:W-:Y:S01]  /*2eaa0*/  IMAD.MOV.U32 R112, RZ, RZ, R116 ;  /* 0x000000ffff707224 */ /* 0x000fe200078e0074 */
[----:B------:R-:W-:Y:S01]  /*2eab0*/  MOV R119, R251 ;  /* 0x000000fb00777202 */ /* 0x000fe20000000f00 */
[----:B------:R-:W-:Y:S01]  /*2eac0*/  IMAD.MOV.U32 R118, RZ, RZ, R250 ;  /* 0x000000ffff767224 */ /* 0x000fe200078e00fa */
[----:B------:R-:W-:Y:S01]  /*2ead0*/  MOV R116, R248 ;  /* 0x000000f800747202 */ /* 0x000fe20000000f00 */
[----:B------:R-:W-:Y:S01]  /*2eae0*/  IMAD.MOV.U32 R117, RZ, RZ, R249 ;  /* 0x000000ffff757224 */ /* 0x000fe200078e00f9 */
[----:B------:R-:W2:Y:S02]  /*2eaf0*/  LDL.LU.64 R250, [R1+0x2350] ;  /* 0x0023500001fa7983 */ /* 0x000ea40000300a00 */
[C---:B------:R-:W-:Y:S01]  /*2eb00*/  HMMA.1688.F32.TF32 R200, R160.reuse, R32, R200 ;  /* 0x00000020a0c8723c */ /* 0x040fe200000810c8 */
[----:B------:R-:W-:Y:S01]  /*2eb10*/  MOV R122, R222 ;  /* 0x000000de007a7202 */ /* 0x000fe20000000f00 */
[----:B------:R-:W2:Y:S06]  /*2eb20*/  LDL.LU.64 R248, [R1+0x2348] ;  /* 0x0023480001f87983 */ /* 0x000eac0000300a00 */
[----:B------:R-:W-:Y:S01]  /*2eb30*/  HMMA.1688.F32.TF32 R204, R160, R4, R204 ;  /* 0x00000004a0cc723c */ /* 0x000fe200000810cc */
[----:B------:R-:W-:-:S02]  /*2eb40*/  IMAD.MOV.U32 R123, RZ, RZ, R223 ;  /* 0x000000ffff7b7224 */ /* 0x000fc400078e00df */
[----:B------:R-:W-:Y:S01]  /*2eb50*/  IMAD.MOV.U32 R103, RZ, RZ, R220 ;  /* 0x000000ffff677224 */ /* 0x000fe200078e00dc */
[----:B------:R-:W3:Y:S01]  /*2eb60*/  LDL.LU.64 R222, [R1+0x2340] ;  /* 0x0023400001de7983 */ /* 0x000ee20000300a00 */
[----:B------:R-:W-:-:S03]  /*2eb70*/  IMAD.MOV.U32 R121, RZ, RZ, R221 ;  /* 0x000000ffff797224 */ /* 0x000fc600078e00dd */
[----:B------:R-:W3:Y:S04]  /*2eb80*/  LDL.LU.64 R220, [R1+0x2338] ;  /* 0x0023380001dc7983 */ /* 0x000ee80000300a00 */
[----:B------:R-:W-:Y:S04]  /*2eb90*/  STL.64 [R1+0x70], R216 ;  /* 0x000070d801007387 */ /* 0x000fe80000100a00 */
[----:B------:R1:W-:Y:S04]  /*2eba0*/  STL.64 [R1+0x78], R218 ;  /* 0x000078da01007387 */ /* 0x0003e80000100a00 */
[----:B-1----:R-:W4:Y:S04]  /*2ebb0*/  LDL.LU.64 R218, [R1+0x2330] ;  /* 0x0023300001da7983 */ /* 0x002f280000300a00 */
[----:B------:R-:W4:Y:S04]  /*2ebc0*/  LDL.LU.64 R216, [R1+0x2328] ;  /* 0x0023280001d87983 */ /* 0x000f280000300a00 */
[----:B------:R-:W4:Y:S04]  /*2ebd0*/  LDL.LU.64 R214, [R1+0x2320] ;  /* 0x0023200001d67983 */ /* 0x000f280000300a00 */
[----:B------:R-:W4:Y:S04]  /*2ebe0*/  LDL.LU.64 R212, [R1+0x2318] ;  /* 0x0023180001d47983 */ /* 0x000f280000300a00 */
[----:B------:R1:W-:Y:S04]  /*2ebf0*/  STL.64 [R1+0x60], R156 ;  /* 0x0000609c01007387 */ /* 0x0003e80000100a00 */
[----:B------:R-:W-:Y:S04]  /*2ec00*/  STL.64 [R1+0x68], R158 ;  /* 0x0000689e01007387 */ /* 0x000fe80000100a00 */
[----:B-1----:R-:W4:Y:S04]  /*2ec10*/  LDL.LU R156, [R1+0x170] ;  /* 0x00017000019c7983 */ /* 0x002f280000300800 */
[----:B------:R-:W4:Y:S04]  /*2ec20*/  LDL.LU R157, [R1+0x174] ;  /* 0x00017400019d7983 */ /* 0x000f280000300800 */
[----:B------:R-:W-:Y:S04]  /*2ec30*/  STL.64 [R1+0x50], R208 ;  /* 0x000050d001007387 */ /* 0x000fe80000100a00 */
[----:B------:R1:W-:Y:S04]  /*2ec40*/  STL.64 [R1+0x58], R210 ;  /* 0x000058d201007387 */ /* 0x0003e80000100a00 */
[----:B-1----:R-:W4:Y:S04]  /*2ec50*/  LDL.LU.64 R210, [R1+0x2310] ;  /* 0x0023100001d27983 */ /* 0x002f280000300a00 */
[----:B------:R-:W4:Y:S04]  /*2ec60*/  LDL.LU.64 R208, [R1+0x2308] ;  /* 0x0023080001d07983 */ /* 0x000f280000300a00 */
        /* <DEDUP_REMOVED lines=11> */
[----:B------:R-:W4:Y:S01]  /*2ed20*/  LDL.LU.64 R196, [R1+0x22d8] ;  /* 0x0022d80001c47983 */ /* 0x000f220000300a00 */
[----:B------:R-:W-:Y:S11]  /*2ed30*/  HMMA.1688.F32.TF32 R232, R160, R24, R232 ;  /* 0x00000018a0e8723c */ /* 0x000ff600000810e8 */
[----:B------:R-:W-:Y:S11]  /*2ed40*/  @!UPT UIADD3 URZ, URZ, URZ, URZ ;  /* 0x0000003f3f3ff290 */ /* 0x000ff6000fffe03f */
[----:B------:R-:W-:Y:S01]  /*2ed50*/  @!UPT UIADD3 URZ, URZ, URZ, URZ ;  /* 0x0000003f3f3ff290 */ /* 0x000fe2000fffe03f */
[----:B------:R-:W-:Y:S04]  /*2ed60*/  STL.64 [R1+0x10], R232 ;  /* 0x000010e801007387 */ /* 0x000fe80000100a00 */
[----:B------:R1:W-:Y:S04]  /*2ed70*/  STL.64 [R1+0x18], R234 ;  /* 0x000018ea01007387 */ /* 0x0003e80000100a00 */
[----:B-1----:R-:W4:Y:S04]  /*2ed80*/  LDL.LU.64 R234, [R1+0x22d0] ;  /* 0x0022d00001ea7983 */ /* 0x002f280000300a00 */
[----:B------:R-:W4:Y:S01]  /*2ed90*/  LDL.LU.64 R232, [R1+0x22c8] ;  /* 0x0022c80001e87983 */ /* 0x000f220000300a00 */
[----:B------:R-:W-:Y:S01]  /*2eda0*/  IMAD.MOV.U32 R158, RZ, RZ, R252 ;  /* 0x000000ffff9e7224 */ /* 0x000fe200078e00fc */
[----:B------:R-:W-:Y:S01]  /*2edb0*/  MOV R159, R2 ;  /* 0x00000002009f7202 */ /* 0x000fe20000000f00 */
[C---:B--2---:R-:W-:Y:S08]  /*2edc0*/  HMMA.1688.F32.TF32 R248, R224.reuse, R12, R248 ;  /* 0x0000000ce0f8723c */ /* 0x044ff000000810f8 */
[C---:B---3--:R-:W-:Y:S08]  /*2edd0*/  HMMA.1688.F32.TF32 R220, R224.reuse, R16, R220 ;  /* 0x00000010e0dc723c */ /* 0x048ff000000810dc */
[C---:B----4-:R-:W-:Y:S08]  /*2ede0*/  HMMA.1688.F32.TF32 R216, R224.reuse, R20, R216 ;  /* 0x00000014e0d8723c */ /* 0x050ff000000810d8 */
        /* <DEDUP_REMOVED lines=9> */
[----:B------:R-:W-:Y:S08]  /*2ee80*/  HMMA.1688.F32.TF32 R156, R160, R20, R156 ;  /* 0x00000014a09c723c */ /* 0x000ff0000008109c */
[----:B-1----:R-:W-:Y:S11]  /*2ee90*/  HMMA.1688.F32.TF32 R244, R224, R10, R244 ;  /* 0x0000000ae0f4723c */ /* 0x002ff600000810f4 */
[----:B------:R-:W-:Y:S04]  /*2eea0*/  @!UPT UIADD3 URZ, URZ, URZ, URZ ;  /* 0x0000003f3f3ff290 */ /* 0x000fe8000fffe03f */
[----:B------:R-:W-:Y:S04]  /*2eeb0*/  STL.64 [R1], R156 ;  /* 0x0000009c01007387 */ /* 0x000fe80000100a00 */
[----:B------:R1:W-:Y:S04]  /*2eec0*/  STL.64 [R1+0x8], R158 ;  /* 0x0000089e01007387 */ /* 0x0003e80000100a00 */
[----:B------:R-:W-:Y:S04]  /*2eed0*/  STL.64 [R1+0x250], R244 ;  /* 0x000250f401007387 */ /* 0x000fe80000100a00 */
[----:B------:R2:W-:Y:S01]  /*2eee0*/  STL.64 [R1+0x258], R246 ;  /* 0x000258f601007387 */ /* 0x0005e20000100a00 */
[----:B-1----:R-:W-:Y:S08]  /*2eef0*/  HMMA.1688.F32.TF32 R156, R160, R16, R168 ;  /* 0x00000010a09c723c */ /* 0x002ff000000810a8 */
[C---:B--2---:R-:W-:Y:S08]  /*2ef00*/  HMMA.1688.F32.TF32 R244, R224.reuse, R6, R240 ;  /* 0x00000006e0f4723c */ /* 0x044ff000000810f0 */
[C---:B------:R-:W-:Y:S08]  /*2ef10*/  HMMA.1688.F32.TF32 R240, R224.reuse, R34, R36 ;  /* 0x00000022e0f0723c */ /* 0x040ff00000081024 */
[----:B------:R-:W-:Y:S08]  /*2ef20*/  HMMA.1688.F32.TF32 R36, R224, R30, R40 ;  /* 0x0000001ee024723c */ /* 0x000ff00000081028 */
[C---:B------:R-:W-:Y:S08]  /*2ef30*/  HMMA.1688.F32.TF32 R168, R192.reuse, R4, R176 ;  /* 0x00000004c0a8723c */ /* 0x040ff000000810b0 */
[C---:B------:R-:W-:Y:S08]  /*2ef40*/  HMMA.1688.F32.TF32 R176, R192.reuse, R28, R184 ;  /* 0x0000001cc0b0723c */ /* 0x040ff000000810b8 */
[----:B------:R-:W-:Y:S01]  /*2ef50*/  HMMA.1688.F32.TF32 R184, R192, R20, R228 ;  /* 0x00000014c0b8723c */ /* 0x000fe200000810e4 */
[----:B------:R-:W-:Y:S04]  /*2ef60*/  LDS R228, [R3+0xc100] ;  /* 0x00c1000003e47984 */ /* 0x000fe80000000800 */
[----:B------:R-:W-:Y:S04]  /*2ef70*/  LDS R230, [R3+0xe100] ;  /* 0x00e1000003e67984 */ /* 0x000fe80000000800 */
[----:B------:R-:W-:Y:S04]  /*2ef80*/  LDS R229, [R0+0xc100] ;  /* 0x00c1000000e57984 */ /* 0x000fe80000000800 */
[----:B------:R-:W1:Y:S01]  /*2ef90*/  LDS R231, [R0+0xe100] ;  /* 0x00e1000000e77984 */ /* 0x000e620000000800 */
[C---:B------:R-:W-:Y:S03]  /*2efa0*/  HMMA.1688.F32.TF32 R44, R224.reuse, R26, R44 ;  /* 0x0000001ae02c723c */ /* 0x040fe6000008102c */
[----:B------:R-:W-:Y:S04]  /*2efb0*/  STL.64 [R1+0x240], R244 ;  /* 0x000240f401007387 */ /* 0x000fe80000100a00 */
[----:B------:R-:W-:Y:S01]  /*2efc0*/  STL.64 [R1+0x248], R246 ;  /* 0x000248f601007387 */ /* 0x000fe20000100a00 */
[C---:B------:R-:W-:Y:S03]  /*2efd0*/  HMMA.1688.F32.TF32 R40, R224.reuse, R22, R48 ;  /* 0x00000016e028723c */ /* 0x040fe60000081030 */
[----:B------:R-:W-:Y:S04]  /*2efe0*/  STL.64 [R1+0x230], R240 ;  /* 0x000230f001007387 */ /* 0x000fe80000100a00 */
[----:B------:R-:W-:Y:S04]  /*2eff0*/  STL.64 [R1+0x238], R242 ;  /* 0x000238f201007387 */ /* 0x000fe80000100a00 */
[----:B------:R-:W-:Y:S04]  /*2f000*/  STL.64 [R1+0x220], R36 ;  /* 0x0002202401007387 */ /* 0x000fe80000100a00 */
[----:B------:R2:W-:Y:S02]  /*2f010*/  STL.64 [R1+0x228], R38 ;  /* 0x0002282601007387 */ /* 0x0005e40000100a00 */
[C---:B--2---:R-:W-:Y:S02]  /*2f020*/  HMMA.1688.F32.TF32 R36, R224.reuse, R18, R52 ;  /* 0x00000012e024723c */ /* 0x044fe40000081034 */
[----:B------:R-:W-:Y:S04]  /*2f030*/  STL.64 [R1+0x210], R44 ;  /* 0x0002102c01007387 */ /* 0x000fe80000100a00 */
[----:B------:R2:W-:Y:S04]  /*2f040*/  STL.64 [R1+0x218], R46 ;  /* 0x0002182e01007387 */ /* 0x0005e80000100a00 */
[----:B------:R-:W-:Y:S04]  /*2f050*/  STL.64 [R1+0x200], R40 ;  /* 0x0002002801007387 */ /* 0x000fe80000100a00 */
[----:B------:R1:W-:Y:S01]  /*2f060*/  STL.64 [R1+0x208], R42 ;  /* 0x0002082a01007387 */ /* 0x0003e20000100a00 */
[----:B--2---:R-:W-:Y:S08]  /*2f070*/  HMMA.1688.F32.TF32 R44, R224, R14, R56 ;  /* 0x0000000ee02c723c */ /* 0x004ff00000081038 */
[----:B------:R-:W-:Y:S01]  /*2f080*/  HMMA.1688.F32.TF32 R160, R160, R12, R172 ;  /* 0x0000000ca0a0723c */ /* 0x000fe200000810ac */
[----:B------:R-:W-:Y:S04]  /*2f090*/  STL.64 [R1+0x1f0], R36 ;  /* 0x0001f02401007387 */ /* 0x000fe80000100a00 */
[----:B------:R2:W-:Y:S03]  /*2f0a0*/  STL.64 [R1+0x1f8], R38 ;  /* 0x0001f82601007387 */ /* 0x0005e60000100a00 */
[----:B-1----:R-:W-:Y:S08]  /*2f0b0*/  HMMA.1688.F32.TF32 R40, R228, R10, R60 ;  /* 0x0000000ae428723c */ /* 0x002ff0000008103c */
[----:B------:R-:W-:Y:S01]  /*2f0c0*/  HMMA.1688.F32.TF32 R164, R192, R8, R164 ;  /* 0x00000008c0a4723c */ /* 0x000fe200000810a4 */
[----:B------:R-:W-:Y:S01]  /*2f0d0*/  IMAD.MOV.U32 R244, RZ, RZ, R112 ;  /* 0x000000fffff47224 */ /* 0x000fe200078e0070 */
[----:B------:R-:W-:Y:S01]  /*2f0e0*/  MOV R245, R113 ;  /* 0x0000007100f57202 */ /* 0x000fe20000000f00 */
[----:B------:R-:W-:Y:S01]  /*2f0f0*/  IMAD.MOV.U32 R246, RZ, RZ, R114 ;  /* 0x000000fffff67224 */ /* 0x000fe200078e0072 */
[----:B------:R-:W-:Y:S04]  /*2f100*/  LDS R224, [R3+0xc700] ;  /* 0x00c7000003e07984 */ /* 0x000fe80000000800 */
[----:B--2---:R-:W-:Y:S01]  /*2f110*/  HMMA.1688.F32.TF32 R36, R228, R6, R64 ;  /* 0x00000006e424723c */ /* 0x004fe20000081040 */
[----:B------:R-:W-:Y:S01]  /*2f120*/  IMAD.MOV.U32 R247, RZ, RZ, R115 ;  /* 0x000000fffff77224 */ /* 0x000fe200078e0073 */
[----:B------:R-:W-:Y:S04]  /*2f130*/  LDS R226, [R3+0xe700] ;  /* 0x00e7000003e27984 */ /* 0x000fe80000000800 */
[----:B------:R-:W-:Y:S02]  /*2f140*/  LDS R225, [R0+0xc700] ;  /* 0x00c7000000e17984 */ /* 0x000fe40000000800 */
[C---:B------:R-:W-:Y:S02]  /*2f150*/  HMMA.1688.F32.TF32 R172, R192.reuse, R32, R180 ;  /* 0x00000020c0ac723c */ /* 0x040fe400000810b4 */
[----:B------:R-:W-:Y:S04]  /*2f160*/  STL.64 [R1+0x170], R44 ;  /* 0x0001702c01007387 */ /* 0x000fe80000100a00 */
[----:B------:R-:W-:Y:S02]  /*2f170*/  LDS R227, [R0+0xe700] ;  /* 0x00e7000000e37984 */ /* 0x000fe40000000800 */
[C---:B------:R-:W-:Y:S02]  /*2f180*/  HMMA.1688.F32.TF32 R180, R192.reuse, R24, R188 ;  /* 0x00000018c0b4723c */ /* 0x040fe400000810bc */
[----:B------:R-:W-:Y:S04]  /*2f190*/  LDS R32, [R3+0x10000] ;  /* 0x0100000003207984 */ /* 0x000fe80000000800 */
[----:B------:R-:W-:Y:S02]  /*2f1a0*/  LDS R33, [R0+0x10000] ;  /* 0x0100000000217984 */ /* 0x000fe40000000800 */
[C---:B------:R-:W-:Y:S02]  /*2f1b0*/  HMMA.1688.F32.TF32 R188, R192.reuse, R16, R236 ;  /* 0x00000010c0bc723c */ /* 0x040fe400000810ec */
[----:B------:R1:W-:Y:S06]  /*2f1c0*/  STL.64 [R1+0x178], R46 ;  /* 0x0001782e01007387 */ /* 0x0003ec0000100a00 */
[----:B------:R-:W-:Y:S01]  /*2f1d0*/  HMMA.1688.F32.TF32 R192, R192, R12, R232 ;  /* 0x0000000cc0c0723c */ /* 0x000fe200000810e8 */
        /* <DEDUP_REMOVED lines=9> */
[C---:B-1----:R-:W-:Y:S03]  /*2f270*/  HMMA.1688.F32.TF32 R40, R228.reuse, R30, R72 ;  /* 0x0000001ee428723c */ /* 0x042fe60000081048 */
[----:B------:R-:W-:Y:S04]  /*2f280*/  LDS R236, [R3+0xc300] ;  /* 0x00c3000003ec7984 */ /* 0x000fe80000000800 */
[----:B------:R-:W-:Y:S01]  /*2f290*/  LDS R238, [R3+0xe300] ;  /* 0x00e3000003ee7984 */ /* 0x000fe20000000800 */
[C---:B---3--:R-:W-:Y:S03]  /*2f2a0*/  HMMA.1688.F32.TF32 R36, R228.reuse, R26, R76 ;  /* 0x0000001ae424723c */ /* 0x048fe6000008104c */
[----:B------:R-:W-:Y:S04]  /*2f2b0*/  STL.64 [R1+0x140], R44 ;  /* 0x0001402c01007387 */ /* 0x000fe80000100a00 */
[----:B------:R1:W-:Y:S04]  /*2f2c0*/  STL.64 [R1+0x148], R46 ;  /* 0x0001482e01007387 */ /* 0x0003e80000100a00 */
[----:B------:R-:W-:Y:S04]  /*2f2d0*/  LDS R237, [R0+0xc300] ;  /* 0x00c3000000ed7984 */ /* 0x000fe80000000800 */
[----:B------:R-:W3:Y:S01]  /*2f2e0*/  LDS R239, [R0+0xe300] ;  /* 0x00e3000000ef7984 */ /* 0x000ee20000000800 */
[----:B-1----:R-:W-:Y:S03]  /*2f2f0*/  HMMA.1688.F32.TF32 R44, R228, R22, R80 ;  /* 0x00000016e42c723c */ /* 0x002fe60000081050 */
[----:B------:R-:W-:Y:S04]  /*2f300*/  STL.64 [R1+0x130], R40 ;  /* 0x0001302801007387 */ /* 0x000fe80000100a00 */
[----:B------:R1:W-:Y:S04]  /*2f310*/  STL.64 [R1+0x138], R42 ;  /* 0x0001382a01007387 */ /* 0x0003e80000100a00 */
[----:B------:R-:W-:Y:S01]  /*2f320*/  STL.64 [R1+0x120], R36 ;  /* 0x0001202401007387 */ /* 0x000fe20000100a00 */
[----:B--2---:R-:W-:Y:S03]  /*2f330*/  HMMA.1688.F32.TF32 R240, R232, R10, R92 ;  /* 0x0000000ae8f0723c */ /* 0x004fe6000008105c */
[----:B------:R2:W-:Y:S04]  /*2f340*/  STL.64 [R1+0x128], R38 ;  /* 0x0001282601007387 */ /* 0x0005e80000100a00 */
[----:B------:R-:W-:Y:S01]  /*2f350*/  LDS R92, [R3+0xc400] ;  /* 0x00c40000035c7984 */ /* 0x000fe20000000800 */
[C---:B-1----:R-:W-:Y:S03]  /*2f360*/  HMMA.1688.F32.TF32 R40, R228.reuse, R18, R84 ;  /* 0x00000012e428723c */ /* 0x042fe60000081054 */
[----:B------:R-:W-:Y:S04]  /*2f370*/  LDS R94, [R3+0xe400] ;  /* 0x00e40000035e7984 */ /* 0x000fe80000000800 */
[----:B------:R-:W-:Y:S01]  /*2f380*/  LDS R93, [R0+0xc400] ;  /* 0x00c40000005d7984 */ /* 0x000fe20000000800 */
[----:B--2---:R-:W-:Y:S03]  /*2f390*/  HMMA.1688.F32.TF32 R36, R228, R14, R88 ;  /* 0x0000000ee424723c */ /* 0x004fe60000081058 */
[----:B------:R-:W-:Y:S04]  /*2f3a0*/  STL.64 [R1+0x110], R44 ;  /* 0x0001102c01007387 */ /* 0x000fe80000100a00 */
[----:B------:R-:W-:Y:S01]  /*2f3b0*/  STL.64 [R1+0x118], R46 ;  /* 0x0001182e01007387 */ /* 0x000fe20000100a00 */
[----:B------:R-:W-:Y:S03]  /*2f3c0*/  HMMA.1688.F32.TF32 R96, R232, R6, R96 ;  /* 0x00000006e860723c */ /* 0x000fe60000081060 */
[----:B------:R-:W1:Y:S04]  /*2f3d0*/  LDS R95, [R0+0xe400] ;  /* 0x00e40000005f7984 */ /* 0x000e680000000800 */
[----:B------:R-:W-:Y:S04]  /*2f3e0*/  STL.64 [R1+0x100], R40 ;  /* 0x0001002801007387 */ /* 0x000fe80000100a00 */
[----:B------:R-:W-:Y:S04]  /*2f3f0*/  STL.64 [R1+0x108], R42 ;  /* 0x0001082a01007387 */ /* 0x000fe80000100a00 */
[----:B------:R-:W-:Y:S04]  /*2f400*/  STL.64 [R1+0xe0], R36 ;  /* 0x0000e02401007387 */ /* 0x000fe80000100a00 */
[----:B------:R2:W-:Y:S04]  /*2f410*/  STL [R1+0x2258], R240 ;  /* 0x002258f001007387 */ /* 0x0005e80000100800 */
[----:B------:R4:W-:Y:S04]  /*2f420*/  STL [R1+0x2254], R241 ;  /* 0x002254f101007387 */ /* 0x0009e80000100800 */
[----:B------:R3:W-:Y:S01]  /*2f430*/  STL [R1+0x2250], R242 ;  /* 0x002250f201007387 */ /* 0x0007e20000100800 */
[----:B--2---:R-:W-:-:S03]  /*2f440*/  MOV R240, R103 ;  /* 0x0000006700f07202 */ /* 0x004fc60000000f00 */
[----:B------:R3:W-:Y:S04]  /*2f450*/  STL [R1+0x224c], R243 ;  /* 0x00224cf301007387 */ /* 0x0007e80000100800 */
[----:B------:R-:W2:Y:S01]  /*2f460*/  LDL.LU R103, [R1+0x22c4] ;  /* 0x0022c40001677983 */ /* 0x000ea20000300800 */
[----:B----4-:R-:W-:Y:S02]  /*2f470*/  IMAD.MOV.U32 R241, RZ, RZ, R121 ;  /* 0x000000fffff17224 */ /* 0x010fe400078e0079 */
[----:B---3--:R-:W-:Y:S01]  /*2f480*/  IMAD.MOV.U32 R242, RZ, RZ, R122 ;  /* 0x000000fffff27224 */ /* 0x008fe200078e007a */
[----:B------:R-:W3:Y:S01]  /*2f490*/  LDL.LU R121, [R1+0x22c0] ;  /* 0x0022c00001797983 */ /* 0x000ee20000300800 */
[----:B------:R-:W-:-:S03]  /*2f4a0*/  MOV R243, R123 ;  /* 0x0000007b00f37202 */ /* 0x000fc60000000f00 */
[----:B------:R-:W3:Y:S01]  /*2f4b0*/  LDL.LU R122, [R1+0x22bc] ;  /* 0x0022bc00017a7983 */ /* 0x000ee20000300800 */
[----:B------:R-:W-:-:S03]  /*2f4c0*/  IMAD.MOV.U32 R252, RZ, RZ, R38 ;  /* 0x000000fffffc7224 */ /* 0x000fc600078e0026 */
[----:B------:R-:W3:Y:S01]  /*2f4d0*/  LDL.LU R123, [R1+0x22b8] ;  /* 0x0022b800017b7983 */ /* 0x000ee20000300800 */
[----:B------:R-:W-:-:S03]  /*2f4e0*/  IMAD.MOV.U32 R2, RZ, RZ, R39 ;  /* 0x000000ffff027224 */ /* 0x000fc600078e0027 */
[----:B------:R4:W-:Y:S04]  /*2f4f0*/  STL [R1+0x2238], R96 ;  /* 0x0022386001007387 */ /* 0x0009e80000100800 */
[----:B------:R1:W-:Y:S04]  /*2f500*/  STL [R1+0x2234], R97 ;  /* 0x0022346101007387 */ /* 0x0003e80000100800 */
[----:B------:R1:W-:Y:S04]  /*2f510*/  STL [R1+0x2230], R98 ;  /* 0x0022306201007387 */ /* 0x0003e80000100800 */
[----:B------:R1:W-:Y:S01]  /*2f520*/  STL [R1+0x222c], R99 ;  /* 0x00222c6301007387 */ /* 0x0003e20000100800 */
[----:B----4-:R-:W-:Y:S01]  /*2f530*/  MOV R96, R104 ;  /* 0x0000006800607202 */ /* 0x010fe20000000f00 */
[----:B-1----:R-:W-:Y:S01]  /*2f540*/  IMAD.MOV.U32 R97, RZ, RZ, R105 ;  /* 0x000000ffff617224 */ /* 0x002fe200078e0069 */
[----:B------:R-:W-:Y:S01]  /*2f550*/  HMMA.1688.F32.TF32 R68, R236, R34, R132 ;  /* 0x00000022ec44723c */ /* 0x000fe20000081084 */
[----:B------:R-:W-:Y:S01]  /*2f560*/  LDS R228, [R3+0xc600] ;  /* 0x00c6000003e47984 */ /* 0x000fe20000000800 */
[----:B------:R-:W-:-:S03]  /*2f570*/  IMAD.MOV.U32 R98, RZ, RZ, R106 ;  /* 0x000000ffff627224 */ /* 0x000fc600078e006a */
[----:B------:R-:W-:Y:S01]  /*2f580*/  LDS R230, [R3+0xe600] ;  /* 0x00e6000003e67984 */ /* 0x000fe20000000800 */
[----:B------:R-:W-:Y:S02]  /*2f590*/  MOV R99, R107 ;  /* 0x0000006b00637202 */ /* 0x000fe40000000f00 */
[----:B------:R-:W-:Y:S01]  /*2f5a0*/  HMMA.1688.F32.TF32 R60, R236, R10, R124 ;  /* 0x0000000aec3c723c */ /* 0x000fe2000008107c */
[----:B------:R-:W-:Y:S04]  /*2f5b0*/  LDS R229, [R0+0xc600] ;  /* 0x00c6000000e57984 */ /* 0x000fe80000000800 */
[----:B------:R-:W-:Y:S03]  /*2f5c0*/  LDS R231, [R0+0xe600] ;  /* 0x00e6000000e77984 */ /* 0x000fe60000000800 */
[----:B--2---:R-:W-:Y:S07]  /*2f5d0*/  HMMA.1688.F32.TF32 R36, R232, R34, R100 ;  /* 0x00000022e824723c */ /* 0x004fee0000081064 */
[----:B------:R-:W-:Y:S01]  /*2f5e0*/  IMAD.MOV.U32 R100, RZ, RZ, R116 ;  /* 0x000000ffff647224 */ /* 0x000fe200078e0074 */
[----:B------:R-:W-:Y:S01]  /*2f5f0*/  MOV R102, R118 ;  /* 0x0000007600667202 */ /* 0x000fe20000000f00 */
[----:B------:R-:W2:Y:S01]  /*2f600*/  LDL.LU R116, [R1+0x22b4] ;  /* 0x0022b40001747983 */ /* 0x000ea20000300800 */
[----:B------:R-:W-:-:S02]  /*2f610*/  IMAD.MOV.U32 R101, RZ, RZ, R117 ;  /* 0x000000ffff657224 */ /* 0x000fc400078e0075 */
[----:B------:R-:W-:Y:S01]  /*2f620*/  IMAD.MOV.U32 R103, RZ, RZ, R119 ;  /* 0x000000ffff677224 */ /* 0x000fe200078e0077 */
[----:B------:R-:W2:Y:S04]  /*2f630*/  LDL.LU R117, [R1+0x22b0] ;  /* 0x0022b00001757983 */ /* 0x000ea80000300800 */
[----:B------:R-:W2:Y:S04]  /*2f640*/  LDL.LU R118, [R1+0x22ac] ;  /* 0x0022ac0001767983 */ /* 0x000ea80000300800 */
[----:B------:R-:W2:Y:S04]  /*2f650*/  LDL.LU R119, [R1+0x22a8] ;  /* 0x0022a80001777983 */ /* 0x000ea80000300800 */
[----:B------:R-:W4:Y:S04]  /*2f660*/  LDL.LU R112, [R1+0x22a4] ;  /* 0x0022a40001707983 */ /* 0x000f280000300800 */
[----:B------:R-:W4:Y:S04]  /*2f670*/  LDL.LU R113, [R1+0x22a0] ;  /* 0x0022a00001717983 */ /* 0x000f280000300800 */
[----:B------:R-:W4:Y:S04]  /*2f680*/  LDL.LU R114, [R1+0x229c] ;  /* 0x00229c0001727983 */ /* 0x000f280000300800 */
[----:B------:R-:W4:Y:S04]  /*2f690*/  LDL.LU R115, [R1+0x2298] ;  /* 0x0022980001737983 */ /* 0x000f280000300800 */
[----:B------:R-:W2:Y:S04]  /*2f6a0*/  LDL.LU R104, [R1+0x2294] ;  /* 0x0022940001687983 */ /* 0x000ea80000300800 */
[----:B------:R-:W2:Y:S04]  /*2f6b0*/  LDL.LU R105, [R1+0x2290] ;  /* 0x0022900001697983 */ /* 0x000ea80000300800 */
[----:B------:R-:W2:Y:S04]  /*2f6c0*/  LDL.LU R106, [R1+0x228c] ;  /* 0x00228c00016a7983 */ /* 0x000ea80000300800 */
[----:B------:R-:W2:Y:S04]  /*2f6d0*/  LDL.LU R107, [R1+0x2288] ;  /* 0x00228800016b7983 */ /* 0x000ea80000300800 */
[----:B------:R1:W-:Y:S04]  /*2f6e0*/  STL [R1+0x2224], R36 ;  /* 0x0022242401007387 */ /* 0x0003e80000100800 */
[----:B------:R3:W-:Y:S04]  /*2f6f0*/  STL [R1+0x2220], R37 ;  /* 0x0022202501007387 */ /* 0x0007e80000100800 */
[----:B------:R3:W-:Y:S01]  /*2f700*/  STL [R1+0x221c], R38 ;  /* 0x00221c2601007387 */ /* 0x0007e20000100800 */
[----:B-1----:R-:W-:-:S03]  /*2f710*/  IMAD.MOV.U32 R36, RZ, RZ, R108 ;  /* 0x000000ffff247224 */ /* 0x002fc600078e006c */
[----:B------:R1:W-:Y:S01]  /*2f720*/  STL [R1+0x2218], R39 ;  /* 0x0022182701007387 */ /* 0x0003e20000100800 */
[----:B---3--:R-:W-:-:S03]  /*2f730*/  IMAD.MOV.U32 R37, RZ, RZ, R109 ;  /* 0x000000ffff257224 */ /* 0x008fc600078e006d */
[----:B------:R-:W3:Y:S01]  /*2f740*/  LDL.LU R108, [R1+0x2284] ;  /* 0x00228400016c7983 */ /* 0x000ee20000300800 */
[----:B------:R-:W-:-:S03]  /*2f750*/  MOV R38, R110 ;  /* 0x0000006e00267202 */ /* 0x000fc60000000f00 */
[----:B------:R-:W3:Y:S01]  /*2f760*/  LDL.LU R109, [R1+0x2280] ;  /* 0x00228000016d7983 */ /* 0x000ee20000300800 */
[----:B-1----:R-:W-:-:S03]  /*2f770*/  IMAD.MOV.U32 R39, RZ, RZ, R111 ;  /* 0x000000ffff277224 */ /* 0x002fc600078e006f */
[----:B------:R-:W3:Y:S04]  /*2f780*/  LDL.LU R110, [R1+0x227c] ;  /* 0x00227c00016e7983 */ /* 0x000ee80000300800 */
[----:B------:R-:W3:Y:S01]  /*2f790*/  LDL.LU R111, [R1+0x2278] ;  /* 0x00227800016f7983 */ /* 0x000ee20000300800 */
[C---:B--2---:R-:W-:Y:S03]  /*2f7a0*/  HMMA.1688.F32.TF32 R40, R232.reuse, R30, R104 ;  /* 0x0000001ee828723c */ /* 0x044fe60000081068 */
[----:B------:R-:W2:Y:S04]  /*2f7b0*/  LDL.LU R104, [R1+0xd0] ;  /* 0x0000d00001687983 */ /* 0x000ea80000300800 */
[----:B------:R-:W2:Y:S04]  /*2f7c0*/  LDL.LU R105, [R1+0xd4] ;  /* 0x0000d40001697983 */ /* 0x000ea80000300800 */
[----:B------:R-:W2:Y:S04]  /*2f7d0*/  LDL.LU R106, [R1+0xd8] ;  /* 0x0000d800016a7983 */ /* 0x000ea80000300800 */
[----:B------:R-:W2:Y:S08]  /*2f7e0*/  LDL.LU R107, [R1+0xdc] ;  /* 0x0000dc00016b7983 */ /* 0x000eb00000300800 */
[----:B------:R-:W-:Y:S04]  /*2f7f0*/  STL [R1+0x2244], R40 ;  /* 0x0022442801007387 */ /* 0x000fe80000100800 */
[----:B------:R-:W-:Y:S04]  /*2f800*/  STL [R1+0x2240], R41 ;  /* 0x0022402901007387 */ /* 0x000fe80000100800 */
[----:B------:R-:W-:Y:S04]  /*2f810*/  STL [R1+0x223c], R42 ;  /* 0x00223c2a01007387 */ /* 0x000fe80000100800 */
[----:B------:R2:W-:Y:S01]  /*2f820*/  STL [R1+0x2228], R43 ;  /* 0x0022282b01007387 */ /* 0x0005e20000100800 */
[C---:B---3--:R-:W-:Y:S08]  /*2f830*/  HMMA.1688.F32.TF32 R44, R232.reuse, R26, R108 ;  /* 0x0000001ae82c723c */ /* 0x048ff0000008106c */
[----:B----4-:R-:W-:Y:S08]  /*2f840*/  HMMA.1688.F32.TF32 R48, R232, R22, R112 ;  /* 0x00000016e830723c */ /* 0x010ff00000081070 */
[----:B------:R-:W-:Y:S07]  /*2f850*/  HMMA.1688.F32.TF32 R36, R92, R6, R36 ;  /* 0x000000065c24723c */ /* 0x000fee0000081024 */
[----:B------:R-:W-:Y:S04]  /*2f860*/  STL [R1+0x2264], R44 ;  /* 0x0022642c01007387 */ /* 0x000fe80000100800 */
[----:B------:R-:W-:Y:S04]  /*2f870*/  STL [R1+0x2260], R45 ;  /* 0x0022602d01007387 */ /* 0x000fe80000100800 */
[----:B------:R-:W-:Y:S04]  /*2f880*/  STL [R1+0x225c], R46 ;  /* 0x00225c2e01007387 */ /* 0x000fe80000100800 */
[----:B------:R-:W-:Y:S04]  /*2f890*/  STL [R1+0x2248], R47 ;  /* 0x0022482f01007387 */ /* 0x000fe80000100800 */
[----:B------:R1:W-:Y:S01]  /*2f8a0*/  STL [R1+0x2274], R48 ;  /* 0x0022743001007387 */ /* 0x0003e20000100800 */
[----:B------:R-:W-:Y:S01]  /*2f8b0*/  MOV R135, R36 ;  /* 0x0000002400877202 */ /* 0x000fe20000000f00 */
[----:B------:R-:W-:Y:S01]  /*2f8c0*/  IMAD.MOV.U32 R134, RZ, RZ, R37 ;  /* 0x000000ffff867224 */ /* 0x000fe200078e0025 */
[----:B------:R-:W-:Y:S01]  /*2f8d0*/  MOV R132, R39 ;  /* 0x0000002700847202 */ /* 0x000fe20000000f00 */
[----:B------:R3:W-:Y:S01]  /*2f8e0*/  STL [R1+0x2270], R49 ;  /* 0x0022703101007387 */ /* 0x0007e20000100800 */
[----:B------:R-:W-:-:S03]  /*2f8f0*/  IMAD.MOV.U32 R133, RZ, RZ, R38 ;  /* 0x000000ffff857224 */ /* 0x000fc600078e0026 */
[----:B------:R4:W-:Y:S04]  /*2f900*/  STL [R1+0x226c], R50 ;  /* 0x00226c3201007387 */ /* 0x0009e80000100800 */
[----:B------:R1:W-:Y:S01]  /*2f910*/  STL [R1+0x2268], R51 ;  /* 0x0022683301007387 */ /* 0x0003e20000100800 */
[C---:B--2---:R-:W-:Y:S11]  /*2f920*/  HMMA.1688.F32.TF32 R40, R92.reuse, R10, R104 ;  /* 0x0000000a5c28723c */ /* 0x044ff60000081068 */
[----:B------:R-:W-:Y:S11]  /*2f930*/  @!UPT UIADD3 URZ, URZ, URZ, URZ ;  /* 0x0000003f3f3ff290 */ /* 0x000ff6000fffe03f */
[----:B------:R-:W-:Y:S02]  /*2f940*/  @!UPT UIADD3 URZ, URZ, URZ, URZ ;  /* 0x0000003f3f3ff290 */ /* 0x000fe4000fffe03f */
[----:B------:R-:W-:Y:S01]  /*2f950*/  IMAD.MOV.U32 R107, RZ, RZ, R40 ;  /* 0x000000ffff6b7224 */ /* 0x000fe200078e0028 */
[----:B------:R-:W-:Y:S01]  /*2f960*/  MOV R106, R41 ;  /* 0x00000029006a7202 */ /* 0x000fe20000000f00 */
[----:B------:R-:W-:Y:S02]  /*2f970*/  IMAD.MOV.U32 R105, RZ, RZ, R42 ;  /* 0x000000ffff697224 */ /* 0x000fe400078e002a */
[----:B------:R-:W-:Y:S02]  /*2f980*/  IMAD.MOV.U32 R104, RZ, RZ, R43 ;  /* 0x000000ffff687224 */ /* 0x000fe400078e002b */
[C---:B------:R-:W-:Y:S11]  /*2f990*/  HMMA.1688.F32.TF32 R40, R92.reuse, R34, R96 ;  /* 0x000000225c28723c */ /* 0x040ff60000081060 */
[----:B------:R-:W-:Y:S11]  /*2f9a0*/  @!UPT UIADD3 URZ, URZ, URZ, URZ ;  /* 0x0000003f3f3ff290 */ /* 0x000ff6000fffe03f */
[----:B------:R-:W-:Y:S02]  /*2f9b0*/  @!UPT UIADD3 URZ, URZ, URZ, URZ ;  /* 0x0000003f3f3ff290 */ /* 0x000fe4000fffe03f */
[----:B------:R-:W-:Y:S01]  /*2f9c0*/  IMAD.MOV.U32 R36, RZ, RZ, R40 ;  /* 0x000000ffff247224 */ /* 0x000fe200078e0028 */
[----:B------:R-:W-:Y:S01]  /*2f9d0*/  MOV R38, R42 ;  /* 0x0000002a00267202 */ /* 0x000fe20000000f00 */
[----:B------:R-:W-:Y:S02]  /*2f9e0*/  IMAD.MOV.U32 R37, RZ, RZ, R41 ;  /* 0x000000ffff257224 */ /* 0x000fe400078e0029 */
[----:B------:R-:W-:Y:S02]  /*2f9f0*/  IMAD.MOV.U32 R39, RZ, RZ, R43 ;  /* 0x000000ffff277224 */ /* 0x000fe400078e002b */
[----:B------:R-:W-:Y:S01]  /*2fa00*/  HMMA.1688.F32.TF32 R40, R92, R30, R244 ;  /* 0x0000001e5c28723c */ /* 0x000fe200000810f4 */
[----:B------:R-:W2:Y:S04]  /*2fa10*/  LDL.LU R244, [R1+0x70] ;  /* 0x0000700001f47983 */ /* 0x000ea80000300800 */
[----:B------:R-:W2:Y:S04]  /*2fa20*/  LDL.LU R245, [R1+0x74] ;  /* 0x0000740001f57983 */ /* 0x000ea80000300800 */
[----:B------:R-:W2:Y:S04]  /*2fa30*/  LDL.LU R246, [R1+0x78] ;  /* 0x0000780001f67983 */ /* 0x000ea80000300800 */
[----:B------:R-:W2:Y:S01]  /*2fa40*/  LDL.LU R247, [R1+0x7c] ;  /* 0x00007c0001f77983 */ /* 0x000ea20000300800 */
[C---:B------:R-:W-:Y:S03]  /*2fa50*/  HMMA.1688.F32.TF32 R56, R232.reuse, R14, R120 ;  /* 0x0000000ee838723c */ /* 0x040fe60000081078 */
[----:B-1----:R-:W2:Y:S04]  /*2fa60*/  LDL.LU R48, [R1+0x60] ;  /* 0x0000600001307983 */ /* 0x002ea80000300800 */
[----:B---3--:R-:W3:Y:S04]  /*2fa70*/  LDL.LU R49, [R1+0x64] ;  /* 0x0000640001317983 */ /* 0x008ee80000300800 */
[----:B----4-:R-:W3:Y:S04]  /*2fa80*/  LDL.LU R50, [R1+0x68] ;  /* 0x0000680001327983 */ /* 0x010ee80000300800 */
[----:B------:R-:W3:Y:S04]  /*2fa90*/  LDL.LU R51, [R1+0x6c] ;  /* 0x00006c0001337983 */ /* 0x000ee80000300800 */
[----:B------:R-:W4:Y:S04]  /*2faa0*/  LDL.LU R120, [R1+0x50] ;  /* 0x0000500001787983 */ /* 0x000f280000300800 */
[----:B------:R-:W4:Y:S04]  /*2fab0*/  LDL.LU R121, [R1+0x54] ;  /* 0x0000540001797983 */ /* 0x000f280000300800 */
[----:B------:R-:W4:Y:S04]  /*2fac0*/  LDL.LU R122, [R1+0x58] ;  /* 0x00005800017a7983 */ /* 0x000f280000300800 */
[----:B------:R-:W4:Y:S04]  /*2fad0*/  LDL.LU R123, [R1+0x5c] ;  /* 0x00005c00017b7983 */ /* 0x000f280000300800 */
[----:B------:R-:W3:Y:S04]  /*2fae0*/  LDL.LU R108, [R1+0x40] ;  /* 0x00004000016c7983 */ /* 0x000ee80000300800 */
[----:B------:R-:W3:Y:S04]  /*2faf0*/  LDL.LU R109, [R1+0x44] ;  /* 0x00004400016d7983 */ /* 0x000ee80000300800 */
[----:B------:R-:W3:Y:S04]  /*2fb00*/  LDL.LU R110, [R1+0x48] ;  /* 0x00004800016e7983 */ /* 0x000ee80000300800 */
[----:B------:R-:W3:Y:S01]  /*2fb10*/  LDL.LU R111, [R1+0x4c] ;  /* 0x00004c00016f7983 */ /* 0x000ee20000300800 */
[----:B------:R-:W-:Y:S03]  /*2fb20*/  HMMA.1688.F32.TF32 R52, R232, R18, R116 ;  /* 0x00000012e834723c */ /* 0x000fe60000081074 */
[----:B------:R-:W3:Y:S04]  /*2fb30*/  LDL.LU R112, [R1+0x30] ;  /* 0x0000300001707983 */ /* 0x000ee80000300800 */
[----:B------:R-:W3:Y:S04]  /*2fb40*/  LDL.LU R113, [R1+0x34] ;  /* 0x0000340001717983 */ /* 0x000ee80000300800 */
[----:B------:R-:W3:Y:S04]  /*2fb50*/  LDL.LU R114, [R1+0x38] ;  /* 0x0000380001727983 */ /* 0x000ee80000300800 */
[----:B------:R-:W3:Y:S01]  /*2fb60*/  LDL.LU R115, [R1+0x3c] ;  /* 0x00003c0001737983 */ /* 0x000ee20000300800 */
[C---:B------:R-:W-:Y:S03]  /*2fb70*/  HMMA.1688.F32.TF32 R44, R92.reuse, R26, R100 ;  /* 0x0000001a5c2c723c */ /* 0x040fe60000081064 */
        /* <DEDUP_REMOVED lines=8> */
[----:B------:R-:W-:Y:S04]  /*2fc00*/  LDS R232, [R3+0xc500] ;  /* 0x00c5000003e87984 */ /* 0x000fe80000000800 */
[----:B------:R-:W-:Y:S04]  /*2fc10*/  LDS R234, [R3+0xe500] ;  /* 0x00e5000003ea7984 */ /* 0x000fe80000000800 */
[----:B------:R-:W-:Y:S04]  /*2fc20*/  LDS R233, [R0+0xc500] ;  /* 0x00c5000000e97984 */ /* 0x000fe80000000800 */
[----:B------:R-:W4:Y:S01]  /*2fc30*/  LDS R235, [R0+0xe500] ;  /* 0x00e5000000eb7984 */ /* 0x000f220000000800 */
[----:B--2---:R-:W-:Y:S03]  /*2fc40*/  HMMA.1688.F32.TF32 R124, R92, R18, R244 ;  /* 0x000000125c7c723c */ /* 0x004fe600000810f4 */
[----:B------:R-:W2:Y:S04]  /*2fc50*/  LDL.LU R244, [R1] ;  /* 0x0000000001f47983 */ /* 0x000ea80000300800 */
[----:B------:R-:W2:Y:S04]  /*2fc60*/  LDL.LU R245, [R1+0x4] ;  /* 0x0000040001f57983 */ /* 0x000ea80000300800 */
[----:B------:R-:W2:Y:S04]  /*2fc70*/  LDL.LU R246, [R1+0x8] ;  /* 0x0000080001f67983 */ /* 0x000ea80000300800 */
[----:B------:R-:W2:Y:S01]  /*2fc80*/  LDL.LU R247, [R1+0xc] ;  /* 0x00000c0001f77983 */ /* 0x000ea20000300800 */
[----:B------:R-:W-:Y:S01]  /*2fc90*/  IMAD.MOV.U32 R97, RZ, RZ, R40 ;  /* 0x000000ffff617224 */ /* 0x000fe200078e0028 */
[----:B------:R-:W-:Y:S01]  /*2fca0*/  MOV R98, R41 ;  /* 0x0000002900627202 */ /* 0x000fe20000000f00 */
[----:B------:R-:W-:Y:S01]  /*2fcb0*/  IMAD.MOV.U32 R99, RZ, RZ, R42 ;  /* 0x000000ffff637224 */ /* 0x000fe200078e002a */
[----:B------:R-:W-:Y:S01]  /*2fcc0*/  MOV R41, R45 ;  /* 0x0000002d00297202 */ /* 0x000fe20000000f00 */
[----:B------:R-:W-:-:S02]  /*2fcd0*/  IMAD.MOV.U32 R40, RZ, RZ, R44 ;  /* 0x000000ffff287224 */ /* 0x000fc400078e002c */
[----:B------:R-:W-:Y:S02]  /*2fce0*/  IMAD.MOV.U32 R42, RZ, RZ, R46 ;  /* 0x000000ffff2a7224 */ /* 0x000fe400078e002e */
[----:B------:R-:W-:Y:S02]  /*2fcf0*/  IMAD.MOV.U32 R96, RZ, RZ, R47 ;  /* 0x000000ffff607224 */ /* 0x000fe400078e002f */
[----:B------:R-:W-:Y:S08]  /*2fd00*/  HMMA.1688.F32.TF32 R44, R92, R22, R240 ;  /* 0x000000165c2c723c */ /* 0x000ff000000810f0 */
[C---:B------:R-:W-:Y:S08]  /*2fd10*/  HMMA.1688.F32.TF32 R64, R236.reuse, R6, R128 ;  /* 0x00000006ec40723c */ /* 0x040ff00000081080 */
[C---:B------:R-:W-:Y:S08]  /*2fd20*/  HMMA.1688.F32.TF32 R72, R236.reuse, R30, R136 ;  /* 0x0000001eec48723c */ /* 0x040ff00000081088 */
[C---:B------:R-:W-:Y:S08]  /*2fd30*/  HMMA.1688.F32.TF32 R76, R236.reuse, R26, R140 ;  /* 0x0000001aec4c723c */ /* 0x040ff0000008108c */
[C---:B------:R-:W-:Y:S08]  /*2fd40*/  HMMA.1688.F32.TF32 R80, R236.reuse, R22, R144 ;  /* 0x00000016ec50723c */ /* 0x040ff00000081090 */
[C---:B------:R-:W-:Y:S08]  /*2fd50*/  HMMA.1688.F32.TF32 R84, R236.reuse, R18, R148 ;  /* 0x00000012ec54723c */ /* 0x040ff00000081094 */
[----:B------:R-:W-:Y:S08]  /*2fd60*/  HMMA.1688.F32.TF32 R88, R236, R14, R152 ;  /* 0x0000000eec58723c */ /* 0x000ff00000081098 */
[C---:B----4-:R-:W-:Y:S08]  /*2fd70*/  HMMA.1688.F32.TF32 R236, R232.reuse, R10, R120 ;  /* 0x0000000ae8ec723c */ /* 0x050ff00000081078 */
[C---:B---3--:R-:W-:Y:S08]  /*2fd80*/  HMMA.1688.F32.TF32 R108, R232.reuse, R6, R108 ;  /* 0x00000006e86c723c */ /* 0x048ff0000008106c */
[----:B------:R-:W-:Y:S01]  /*2fd90*/  HMMA.1688.F32.TF32 R112, R232, R34, R112 ;  /* 0x00000022e870723c */ /* 0x000fe20000081070 */
[----:B------:R-:W-:-:S07]  /*2fda0*/  MOV R241, R44 ;  /* 0x0000002c00f17202 */ /* 0x000fce0000000f00 */
[----:B------:R-:W-:Y:S01]  /*2fdb0*/  HMMA.1688.F32.TF32 R116, R232, R30, R116 ;  /* 0x0000001ee874723c */ /* 0x000fe20000081074 */
[----:B------:R-:W-:Y:S01]  /*2fdc0*/  IMAD.MOV.U32 R242, RZ, RZ, R45 ;  /* 0x000000fffff27224 */ /* 0x000fe200078e002d */
[----:B------:R-:W-:Y:S01]  /*2fdd0*/  MOV R44, R124 ;  /* 0x0000007c002c7202 */ /* 0x000fe20000000f00 */
[----:B------:R-:W-:Y:S01]  /*2fde0*/  IMAD.MOV.U32 R243, RZ, RZ, R46 ;  /* 0x000000fffff37224 */ /* 0x000fe200078e002e */
[----:B------:R-:W-:-:S04]  /*2fdf0*/  MOV R240, R127 ;  /* 0x0000007f00f07202 */ /* 0x000fc80000000f00 */
[----:B------:R-:W-:Y:S01]  /*2fe00*/  HMMA.1688.F32.TF32 R120, R232, R26, R100 ;  /* 0x0000001ae878723c */ /* 0x000fe20000081064 */
[----:B------:R-:W-:Y:S01]  /*2fe10*/  IMAD.MOV.U32 R45, RZ, RZ, R125 ;  /* 0x000000ffff2d7224 */ /* 0x000fe200078e007d */
[----:B------:R-:W-:Y:S01]  /*2fe20*/  STL [R1+0x2170], R236 ;  /* 0x002170ec01007387 */ /* 0x000fe20000100800 */
[----:B------:R-:W-:-:S03]  /*2fe30*/  IMAD.MOV.U32 R46, RZ, RZ, R126 ;  /* 0x000000ffff2e7224 */ /* 0x000fc600078e007e */
[----:B------:R-:W-:Y:S02]  /*2fe40*/  STL [R1+0x216c], R237 ;  /* 0x00216ced01007387 */ /* 0x000fe40000100800 */
[----:B------:R-:W-:Y:S02]  /*2fe50*/  HMMA.1688.F32.TF32 R128, R232, R18, R156 ;  /* 0x00000012e880723c */ /* 0x000fe4000008109c */
[----:B------:R-:W-:Y:S04]  /*2fe60*/  STL [R1+0x2168], R238 ;  /* 0x002168ee01007387 */ /* 0x000fe80000100800 */
[----:B------:R-:W-:Y:S04]  /*2fe70*/  STL [R1+0x2164], R239 ;  /* 0x002164ef01007387 */ /* 0x000fe80000100800 */
[----:B------:R-:W-:Y:S04]  /*2fe80*/  STL [R1+0x2180], R108 ;  /* 0x0021806c01007387 */ /* 0x000fe80000100800 */
[----:B------:R-:W-:Y:S04]  /*2fe90*/  STL [R1+0x217c], R109 ;  /* 0x00217c6d01007387 */ /* 0x000fe80000100800 */
[----:B------:R-:W-:Y:S01]  /*2fea0*/  STL [R1+0x2178], R110 ;  /* 0x0021786e01007387 */ /* 0x000fe20000100800 */
[C---:B------:R-:W-:Y:S03]  /*2feb0*/  HMMA.1688.F32.TF32 R136, R228.reuse, R10, R164 ;  /* 0x0000000ae488723c */ /* 0x040fe600000810a4 */
[----:B------:R-:W-:Y:S04]  /*2fec0*/  STL [R1+0x2174], R111 ;  /* 0x0021746f01007387 */ /* 0x000fe80000100800 */
[----:B------:R1:W-:Y:S04]  /*2fed0*/  STL [R1+0x218c], R112 ;  /* 0x00218c7001007387 */ /* 0x0003e80000100800 */
[----:B------:R3:W-:Y:S04]  /*2fee0*/  STL [R1+0x2188], R113 ;  /* 0x0021887101007387 */ /* 0x0007e80000100800 */
[----:B------:R2:W-:Y:S01]  /*2fef0*/  STL [R1+0x2184], R114 ;  /* 0x0021847201007387 */ /* 0x0005e20000100800 */
[C---:B------:R-:W-:Y:S03]  /*2ff00*/  HMMA.1688.F32.TF32 R140, R228.reuse, R6, R168 ;  /* 0x00000006e48c723c */ /* 0x040fe600000810a8 */
[----:B------:R1:W-:Y:S04]  /*2ff10*/  STL [R1+0x2160], R115 ;  /* 0x0021607301007387 */ /* 0x0003e80000100800 */
[----:B------:R-:W-:Y:S04]  /*2ff20*/  STL [R1+0x219c], R116 ;  /* 0x00219c7401007387 */ /* 0x000fe80000100800 */
[----:B------:R-:W-:Y:S04]  /*2ff30*/  STL [R1+0x2198], R117 ;  /* 0x0021987501007387 */ /* 0x000fe80000100800 */
[----:B------:R-:W-:Y:S01]  /*2ff40*/  STL [R1+0x2194], R118 ;  /* 0x0021947601007387 */ /* 0x000fe20000100800 */
[C---:B------:R-:W-:Y:S03]  /*2ff50*/  HMMA.1688.F32.TF32 R144, R228.reuse, R34, R172 ;  /* 0x00000022e490723c */ /* 0x040fe600000810ac */
[----:B------:R-:W-:Y:S04]  /*2ff60*/  STL [R1+0x2190], R119 ;  /* 0x0021907701007387 */ /* 0x000fe80000100800 */
[----:B------:R-:W-:Y:S04]  /*2ff70*/  STL [R1+0x21a8], R120 ;  /* 0x0021a87801007387 */ /* 0x000fe80000100800 */
[----:B------:R-:W-:Y:S04]  /*2ff80*/  STL [R1+0x21a4], R121 ;  /* 0x0021a47901007387 */ /* 0x000fe80000100800 */
[----:B------:R-:W-:Y:S01]  /*2ff90*/  STL [R1+0x21a0], R122 ;  /* 0x0021a07a01007387 */ /* 0x000fe20000100800 */
[----:B------:R-:W-:Y:S03]  /*2ffa0*/  HMMA.1688.F32.TF32 R148, R228, R30, R176 ;  /* 0x0000001ee494723c */ /* 0x000fe600000810b0 */
[----:B------:R-:W-:Y:S04]  /*2ffb0*/  STL [R1+0x215c], R123 ;  /* 0x00215c7b01007387 */ /* 0x000fe80000100800 */
[----:B------:R-:W2:Y:S01]  /*2ffc0*/  LDL R103, [R1+0x390] ;  /* 0x0003900001677983 */ /* 0x000ea20000100800 */
[C---:B------:R-:W-:Y:S03]  /*2ffd0*/  HMMA.1688.F32.TF32 R216, R224.reuse, R22, R216 ;  /* 0x00000016e0d8723c */ /* 0x040fe600000810d8 */
[----:B------:R-:W-:Y:S04]  /*2ffe0*/  LDS R100, [R3+0x10200] ;  /* 0x0102000003647984 */ /* 0x000fe80000000800 */
[----:B------:R-:W-:Y:S01]  /*2fff0*/  LDS R102, [R3+0x12200] ;  /* 0x0122000003667984 */ /* 0x000fe20000000800 */
[----:B------:R-:W-:Y:S03]  /*30000*/  HMMA.1688.F32.TF32 R208, R224, R30, R208 ;  /* 0x0000001ee0d0723c */ /* 0x000fe600000810d0 */
[----:B------:R-:W-:Y:S05]  /*30010*/  LDS R101, [R0+0x10200] ;  /* 0x0102000000657984 */ /* 0x000fea0000000800 */
[C---:B--2---:R-:W-:Y:S01]  /*30020*/  HMMA.1688.F32.TF32 R124, R232.reuse, R22, R244 ;  /* 0x00000016e87c723c */ /* 0x044fe200000810f4 */
[----:B------:R-:W-:Y:S04]  /*30030*/  LDS R244, [R3+0x10100] ;  /* 0x0101000003f47984 */ /* 0x000fe80000000800 */
[----:B------:R-:W-:Y:S03]  /*30040*/  LDS R246, [R3+0x12100] ;  /* 0x0121000003f67984 */ /* 0x000fe60000000800 */
[----:B------:R-:W-:Y:S01]  /*30050*/  HMMA.1688.F32.TF32 R232, R232, R14, R160 ;  /* 0x0000000ee8e8723c */ /* 0x000fe200000810a0 */
[----:B------:R-:W-:Y:S04]  /*30060*/  LDS R245, [R0+0x10100] ;  /* 0x0101000000f57984 */ /* 0x000fe80000000800 */
[----:B------:R-:W-:Y:S10]  /*30070*/  LDS R247, [R0+0x12100] ;  /* 0x0121000000f77984 */ /* 0x000ff40000000800 */
[----:B------:R2:W-:Y:S04]  /*30080*/  STL [R1+0x21b8], R124 ;  /* 0x0021b87c01007387 */ /* 0x0005e80000100800 */
[----:B------:R1:W-:Y:S04]  /*30090*/  STL [R1+0x21b4], R125 ;  /* 0x0021b47d01007387 */ /* 0x0003e80000100800 */
[----:B------:R1:W-:Y:S04]  /*300a0*/  STL [R1+0x21b0], R126 ;  /* 0x0021b07e01007387 */ /* 0x0003e80000100800 */
[----:B------:R1:W-:Y:S04]  /*300b0*/  STL [R1+0x21ac], R127 ;  /* 0x0021ac7f01007387 */ /* 0x0003e80000100800 */
[----:B------:R-:W-:Y:S04]  /*300c0*/  STL [R1+0x21c4], R128 ;  /* 0x0021c48001007387 */ /* 0x000fe80000100800 */
[----:B------:R-:W-:Y:S04]  /*300d0*/  STL [R1+0x21c0], R129 ;  /* 0x0021c08101007387 */ /* 0x000fe80000100800 */
[----:B------:R-:W-:Y:S04]  /*300e0*/  STL [R1+0x21bc], R130 ;  /* 0x0021bc8201007387 */ /* 0x000fe80000100800 */
[----:B------:R-:W-:Y:S04]  /*300f0*/  STL [R1+0x2158], R131 ;  /* 0x0021588301007387 */ /* 0x000fe80000100800 */
[----:B------:R1:W-:Y:S04]  /*30100*/  STL [R1+0x21d4], R232 ;  /* 0x0021d4e801007387 */ /* 0x0003e80000100800 */
[----:B------:R1:W-:Y:S04]  /*30110*/  STL [R1+0x21d0], R233 ;  /* 0x0021d0e901007387 */ /* 0x0003e80000100800 */
[----:B------:R1:W-:Y:S04]  /*30120*/  STL [R1+0x21cc], R234 ;  /* 0x0021ccea01007387 */ /* 0x0003e80000100800 */
[----:B------:R1:W-:Y:S04]  /*30130*/  STL [R1+0x21c8], R235 ;  /* 0x0021c8eb01007387 */ /* 0x0003e80000100800 */
        /* <DEDUP_REMOVED lines=16> */
[----:B-1----:R-:W4:Y:S04]  /*30240*/  LDL.LU R112, [R1+0x250] ;  /* 0x0002500001707983 */ /* 0x002f280000300800 */
[----:B---3--:R-:W4:Y:S04]  /*30250*/  LDL.LU R113, [R1+0x254] ;  /* 0x0002540001717983 */ /* 0x008f280000300800 */
[----:B--2---:R-:W4:Y:S04]  /*30260*/  LDL.LU R114, [R1+0x258] ;  /* 0x0002580001727983 */ /* 0x004f280000300800 */
[----:B------:R-:W4:Y:S04]  /*30270*/  LDL.LU R115, [R1+0x25c] ;  /* 0x00025c0001737983 */ /* 0x000f280000300800 */
        /* <DEDUP_REMOVED lines=28> */
[----:B------:R-:W-:Y:S03]  /*30440*/  HMMA.1688.F32.TF32 R156, R228, R22, R184 ;  /* 0x00000016e49c723c */ /* 0x000fe600000810b8 */
[----:B------:R-:W-:Y:S04]  /*30450*/  LDSM.16.M88.4 R20, [R103+0xc0080] ;  /* 0x0c0080006714783b */ /* 0x000fe80000000200 */
[----:B------:R-:W-:Y:S01]  /*30460*/  LDSM.16.M88.4 R28, [R103+0xc2080] ;  /* 0x0c208000671c783b */ /* 0x000fe20000000200 */
[----:B------:R-:W-:Y:S03]  /*30470*/  HMMA.1688.F32.TF32 R176, R224, R34, R204 ;  /* 0x00000022e0b0723c */ /* 0x000fe600000810cc */
[----:B------:R-:W-:Y:S04]  /*30480*/  LDS R34, [R3+0x12000] ;  /* 0x0120000003227984 */ /* 0x000fe80000000800 */
[----:B------:R-:W4:Y:S04]  /*30490*/  LDS R35, [R0+0x12000] ;  /* 0x0120000000237984 */ /* 0x000f280000000800 */
[----:B------:R-:W2:Y:S01]  /*304a0*/  LDSM.16.M88.4 R204, [R103+0xc3080] ;  /* 0x0c30800067cc783b */ /* 0x000ea20000000200 */
[C---:B------:R-:W-:Y:S08]  /*304b0*/  HMMA.1688.F32.TF32 R160, R228.reuse, R18, R188 ;  /* 0x00000012e4a0723c */ /* 0x040ff000000810bc */
[----:B------:R-:W-:Y:S08]  /*304c0*/  HMMA.1688.F32.TF32 R152, R228, R26, R180 ;  /* 0x0000001ae498723c */ /* 0x000ff000000810b4 */
[C---:B------:R-:W-:Y:S01]  /*304d0*/  HMMA.1688.F32.TF32 R168, R224.reuse, R10, R196 ;  /* 0x0000000ae0a8723c */ /* 0x040fe200000810c4 */
[----:B------:R-:W-:Y:S07]  /*304e0*/  LDSM.16.M88.4 R8, [R103+0xc5080] ;  /* 0x0c5080006708783b */ /* 0x000fee0000000200 */
[C---:B------:R-:W-:Y:S01]  /*304f0*/  HMMA.1688.F32.TF32 R172, R224.reuse, R6, R200 ;  /* 0x00000006e0ac723c */ /* 0x040fe200000810c8 */
[----:B------:R-:W-:Y:S07]  /*30500*/  LDSM.16.M88.4 R4, [R103+0xc6080] ;  /* 0x0c6080006704783b */ /* 0x000fee0000000200 */
[C---:B------:R-:W-:Y:S01]  /*30510*/  HMMA.1688.F32.TF32 R212, R224.reuse, R26, R212 ;  /* 0x0000001ae0d4723c */ /* 0x040fe200000810d4 */
[----:B------:R-:W1:Y:S07]  /*30520*/  LDSM.16.M88.4 R24, [R103+0xc1080] ;  /* 0x0c1080006718783b */ /* 0x000e6e0000000200 */
[----:B------:R-:W-:Y:S01]  /*30530*/  HMMA.1688.F32.TF32 R16, R224, R18, R220 ;  /* 0x00000012e010723c */ /* 0x000fe200000810dc */
[----:B------:R-:W-:Y:S07]  /*30540*/  LDSM.16.M88.4 R220, [R103+0xc7080] ;  /* 0x0c70800067dc783b */ /* 0x000fee0000000200 */
[-C--:B------:R-:W-:Y:S08]  /*30550*/  HMMA.1688.F32.TF32 R92, R92, R14.reuse, R48 ;  /* 0x0000000e5c5c723c */ /* 0x080ff00000081030 */
[----:B------:R-:W-:Y:S08]  /*30560*/  HMMA.1688.F32.TF32 R228, R228, R14, R192 ;  /* 0x0000000ee4e4723c */ /* 0x000ff000000810c0 */
[C---:B----4-:R-:W-:Y:S08]  /*30570*/  HMMA.1688.F32.TF32 R112, R32.reuse, R20, R112 ;  /* 0x000000142070723c */ /* 0x050ff00000081070 */
[C---:B--2---:R-:W-:Y:S08]  /*30580*/  HMMA.1688.F32.TF32 R136, R32.reuse, R204, R136 ;  /* 0x000000cc2088723c */ /* 0x044ff00000081088 */
[----:B------:R-:W-:Y:S01]  /*30590*/  HMMA.1688.F32.TF32 R140, R32, R28, R108 ;  /* 0x0000001c208c723c */ /* 0x000fe2000008106c */
[----:B------:R-:W-:Y:S01]  /*305a0*/  IMAD.MOV.U32 R188, RZ, RZ, R44 ;  /* 0x000000ffffbc7224 */ /* 0x000fe200078e002c */
[----:B------:R-:W-:Y:S01]  /*305b0*/  MOV R190, R46 ;  /* 0x0000002e00be7202 */ /* 0x000fe20000000f00 */
[----:B------:R-:W-:-:S02]  /*305c0*/  IMAD.MOV.U32 R189, RZ, RZ, R45 ;  /* 0x000000ffffbd7224 */ /* 0x000fc400078e002d */
[----:B------:R-:W-:Y:S01]  /*305d0*/  IMAD.MOV.U32 R191, RZ, RZ, R240 ;  /* 0x000000ffffbf7224 */ /* 0x000fe200078e00f0 */
[----:B------:R-:W-:Y:S01]  /*305e0*/  MOV R198, R105 ;  /* 0x0000006900c67202 */ /* 0x000fe20000000f00 */
[----:B------:R-:W-:Y:S01]  /*305f0*/  IMAD.MOV.U32 R196, RZ, RZ, R107 ;  /* 0x000000ffffc47224 */ /* 0x000fe200078e006b */
[----:B------:R-:W-:Y:S01]  /*30600*/  HMMA.1688.F32.TF32 R224, R224, R14, R248 ;  /* 0x0000000ee0e0723c */ /* 0x000fe200000810f8 */
[----:B------:R-:W3:Y:S01]  /*30610*/  LDSM.16.M88.4 R12, [R103+0xc4080] ;  /* 0x0c408000670c783b */ /* 0x000ee20000000200 */
[----:B------:R-:W-:Y:S01]  /*30620*/  IMAD.MOV.U32 R193, RZ, RZ, R114 ;  /* 0x000000ffffc17224 */ /* 0x000fe200078e0072 */
[----:B------:R-:W-:Y:S01]  /*30630*/  MOV R194, R113 ;  /* 0x0000007100c27202 */ /* 0x000fe20000000f00 */
[----:B------:R-:W-:Y:S01]  /*30640*/  IMAD.MOV.U32 R195, RZ, RZ, R112 ;  /* 0x000000ffffc37224 */ /* 0x000fe200078e0070 */
[----:B------:R-:W-:Y:S03]  /*30650*/  LDS R200, [R3+0x10700] ;  /* 0x0107000003c87984 */ /* 0x000fe60000000800 */
[----:B------:R-:W-:Y:S01]  /*30660*/  IMAD.MOV.U32 R114, RZ, RZ, R136 ;  /* 0x000000ffff727224 */ /* 0x000fe200078e0088 */
[----:B------:R-:W-:Y:S01]  /*30670*/  MOV R109, R138 ;  /* 0x0000008a006d7202 */ /* 0x000fe20000000f00 */
[----:B------:R-:W-:Y:S01]  /*30680*/  IMAD.MOV.U32 R108, RZ, RZ, R137 ;  /* 0x000000ffff6c7224 */ /* 0x000fe200078e0089 */
[----:B-1----:R-:W-:Y:S01]  /*30690*/  HMMA.1688.F32.TF32 R128, R32, R24, R236 ;  /* 0x000000182080723c */ /* 0x002fe200000810ec */
[----:B------:R-:W-:Y:S01]  /*306a0*/  IMAD.MOV.U32 R110, RZ, RZ, R139 ;  /* 0x000000ffff6e7224 */ /* 0x000fe200078e008b */
[----:B------:R-:W-:Y:S01]  /*306b0*/  MOV R50, R94 ;  /* 0x0000005e00327202 */ /* 0x000fe20000000f00 */
[----:B------:R-:W-:Y:S01]  /*306c0*/  IMAD.MOV.U32 R192, RZ, RZ, R115 ;  /* 0x000000ffffc07224 */ /* 0x000fe200078e0073 */
[----:B------:R-:W1:Y:S01]  /*306d0*/  LDS R103, [R0+0x12200] ;  /* 0x0122000000677984 */ /* 0x000e620000000800 */
[----:B------:R-:W-:-:S02]  /*306e0*/  MOV R111, R140 ;  /* 0x0000008c006f7202 */ /* 0x000fc40000000f00 */
[----:B------:R-:W-:Y:S01]  /*306f0*/  IMAD.MOV.U32 R236, RZ, RZ, R141 ;  /* 0x000000ffffec7224 */ /* 0x000fe200078e008d */
[----:B------:R-:W-:Y:S01]  /*30700*/  MOV R238, R143 ;  /* 0x0000008f00ee7202 */ /* 0x000fe20000000f00 */
[----:B------:R-:W-:Y:S01]  /*30710*/  IMAD.MOV.U32 R237, RZ, RZ, R142 ;  /* 0x000000ffffed7224 */ /* 0x000fe200078e008e */
[----:B------:R-:W-:Y:S01]  /*30720*/  LDS R94, [R3+0x12300] ;  /* 0x01230000035e7984 */ /* 0x000fe20000000800 */
[----:B------:R-:W-:Y:S02]  /*30730*/  IMAD.MOV.U32 R48, RZ, RZ, R92 ;  /* 0x000000ffff307224 */ /* 0x000fe400078e005c */
[----:B------:R-:W-:Y:S01]  /*30740*/  IMAD.MOV.U32 R49, RZ, RZ, R93 ;  /* 0x000000ffff317224 */ /* 0x000fe200078e005d */
[----:B------:R-:W-:Y:S01]  /*30750*/  LDS R92, [R3+0x10300] ;  /* 0x01030000035c7984 */ /* 0x000fe20000000800 */
[----:B------:R-:W-:-:S03]  /*30760*/  IMAD.MOV.U32 R51, RZ, RZ, R95 ;  /* 0x000000ffff337224 */ /* 0x000fc600078e005f */
[----:B------:R-:W-:Y:S04]  /*30770*/  LDS R93, [R0+0x10300] ;  /* 0x01030000005d7984 */ /* 0x000fe80000000800 */
[----:B------:R-:W2:Y:S01]  /*30780*/  LDS R95, [R0+0x12300] ;  /* 0x01230000005f7984 */ /* 0x000ea20000000800 */
[----:B------:R-:W-:Y:S02]  /*30790*/  IMAD.MOV.U32 R197, RZ, RZ, R106 ;  /* 0x000000ffffc57224 */ /* 0x000fe400078e006a */
[----:B------:R-:W-:Y:S01]  /*307a0*/  IMAD.MOV.U32 R199, RZ, RZ, R104 ;  /* 0x000000ffffc77224 */ /* 0x000fe200078e0068 */
[----:B------:R-:W-:Y:S01]  /*307b0*/  MOV R239, R128 ;  /* 0x0000008000ef7202 */ /* 0x000fe20000000f00 */
[----:B------:R-:W-:Y:S01]  /*307c0*/  LDS R105, [R0+0x10400] ;  /* 0x0104000000697984 */ /* 0x000fe20000000800 */
[----:B---3--:R-:W-:Y:S01]  /*307d0*/  HMMA.1688.F32.TF32 R136, R32, R12, R116 ;  /* 0x0000000c2088723c */ /* 0x008fe20000081074 */
[----:B------:R-:W-:-:S02]  /*307e0*/  IMAD.MOV.U32 R115, RZ, RZ, R129 ;  /* 0x000000ffff737224 */ /* 0x000fc400078e0081 */
[----:B------:R-:W-:Y:S01]  /*307f0*/  LDS R104, [R3+0x10400] ;  /* 0x0104000003687984 */ /* 0x000fe20000000800 */
[----:B------:R-:W-:-:S03]  /*30800*/  IMAD.MOV.U32 R123, RZ, RZ, R130 ;  /* 0x000000ffff7b7224 */ /* 0x000fc600078e0082 */
[----:B------:R-:W-:Y:S04]  /*30810*/  LDS R106, [R3+0x12400] ;  /* 0x01240000036a7984 */ /* 0x000fe80000000800 */
[----:B------:R-:W3:Y:S04]  /*30820*/  LDS R107, [R0+0x12400] ;  /* 0x01240000006b7984 */ /* 0x000ee80000000800 */
[----:B------:R-:W-:Y:S04]  /*30830*/  LDS R202, [R3+0x12700] ;  /* 0x0127000003ca7984 */ /* 0x000fe80000000800 */
[----:B------:R-:W-:Y:S04]  /*30840*/  LDS R201, [R0+0x10700] ;  /* 0x0107000000c97984 */ /* 0x000fe80000000800 */
[----:B------:R-:W4:Y:S01]  /*30850*/  LDS R203, [R0+0x12700] ;  /* 0x0127000000cb7984 */ /* 0x000f220000000800 */
[----:B------:R-:W-:Y:S01]  /*30860*/  IMAD.MOV.U32 R118, RZ, RZ, R136 ;  /* 0x000000ffff767224 */ /* 0x000fe200078e0088 */
[----:B------:R-:W-:Y:S01]  /*30870*/  MOV R119, R137 ;  /* 0x0000008900777202 */ /* 0x000fe20000000f00 */
[----:B------:R-:W-:-:S02]  /*30880*/  IMAD.MOV.U32 R112, RZ, RZ, R138 ;  /* 0x000000ffff707224 */ /* 0x000fc400078e008a */
[----:B------:R-:W-:Y:S02]  /*30890*/  IMAD.MOV.U32 R113, RZ, RZ, R139 ;  /* 0x000000ffff717224 */ /* 0x000fe400078e008b */
[----:B------:R-:W-:Y:S01]  /*308a0*/  HMMA.1688.F32.TF32 R136, R32, R8, R232 ;  /* 0x000000082088723c */ /* 0x000fe200000810e8 */
[----:B------:R-:W2:Y:S04]  /*308b0*/  LDL.LU R232, [R1+0x160] ;  /* 0x0001600001e87983 */ /* 0x000ea80000300800 */
[----:B------:R-:W2:Y:S04]  /*308c0*/  LDL.LU R233, [R1+0x164] ;  /* 0x0001640001e97983 */ /* 0x000ea80000300800 */
[----:B------:R-:W2:Y:S04]  /*308d0*/  LDL.LU R234, [R1+0x168] ;  /* 0x0001680001ea7983 */ /* 0x000ea80000300800 */
[----:B------:R-:W2:Y:S11]  /*308e0*/  LDL.LU R235, [R1+0x16c] ;  /* 0x00016c0001eb7983 */ /* 0x000eb60000300800 */
[----:B------:R-:W-:Y:S01]  /*308f0*/  MOV R121, R136 ;  /* 0x0000008800797202 */ /* 0x000fe20000000f00 */
[----:B------:R-:W-:Y:S01]  /*30900*/  IMAD.MOV.U32 R122, RZ, RZ, R137 ;  /* 0x000000ffff7a7224 */ /* 0x000fe200078e0089 */
[----:B------:R-:W-:Y:S01]  /*30910*/  MOV R117, R139 ;  /* 0x0000008b00757202 */ /* 0x000fe20000000f00 */
[----:B------:R-:W-:-:S02]  /*30920*/  IMAD.MOV.U32 R116, RZ, RZ, R138 ;  /* 0x000000ffff747224 */ /* 0x000fc400078e008a */
[----:B------:R-:W-:Y:S11]  /*30930*/  HMMA.1688.F32.TF32 R136, R32, R4, R124 ;  /* 0x000000042088723c */ /* 0x000ff6000008107c */
[----:B------:R-:W-:Y:S11]  /*30940*/  @!UPT UIADD3 URZ, URZ, URZ, URZ ;  /* 0x0000003f3f3ff290 */ /* 0x000ff6000fffe03f */
[----:B------:R-:W-:Y:S02]  /*30950*/  @!UPT UIADD3 URZ, URZ, URZ, URZ ;  /* 0x0000003f3f3ff290 */ /* 0x000fe4000fffe03f */
        /* <DEDUP_REMOVED lines=27> */
[----:B------:R-:W4:Y:S01]  /*30b10*/  LDL.LU R183, [R1+0x10c] ;  /* 0x00010c0001b77983 */ /* 0x000f220000300800 */
[----:B------:R-:W-:Y:S03]  /*30b20*/  HMMA.1688.F32.TF32 R32, R32, R220, R164 ;  /* 0x000000dc2020723c */ /* 0x000fe600000810a4 */
[----:B------:R-:W4:Y:S04]  /*30b30*/  LDL.LU R164, [R1+0xe0] ;  /* 0x0000e00001a47983 */ /* 0x000f280000300800 */
[----:B------:R-:W4:Y:S11]  /*30b40*/  LDL.LU R165, [R1+0xe4] ;  /* 0x0000e40001a57983 */ /* 0x000f360000300800 */
[----:B------:R-:W-:Y:S06]  /*30b50*/  @!UPT UIADD3 URZ, URZ, URZ, URZ ;  /* 0x0000003f3f3ff290 */ /* 0x000fec000fffe03f */
[----:B------:R-:W-:Y:S01]  /*30b60*/  IMAD.MOV.U32 R128, RZ, RZ, R32 ;  /* 0x000000ffff807224 */ /* 0x000fe200078e0020 */
[----:B------:R-:W-:Y:S01]  /*30b70*/  MOV R129, R33 ;  /* 0x0000002100817202 */ /* 0x000fe20000000f00 */
[----:B------:R-:W-:Y:S02]  /*30b80*/  IMAD.MOV.U32 R130, RZ, RZ, R34 ;  /* 0x000000ffff827224 */ /* 0x000fe400078e0022 */
[----:B------:R-:W-:Y:S01]  /*30b90*/  IMAD.MOV.U32 R124, RZ, RZ, R35 ;  /* 0x000000ffff7c7224 */ /* 0x000fe200078e0023 */
[----:B------:R-:W-:Y:S01]  /*30ba0*/  MOV R166, R252 ;  /* 0x000000fc00a67202 */ /* 0x000fe20000000f00 */
[----:B------:R-:W-:Y:S01]  /*30bb0*/  IMAD.MOV.U32 R167, RZ, RZ, R2 ;  /* 0x000000ffffa77224 */ /* 0x000fe200078e0002 */
[C---:B--2---:R-:W-:Y:S11]  /*30bc0*/  HMMA.1688.F32.TF32 R32, R244.reuse, R20, R232 ;  /* 0x00000014f420723c */ /* 0x044ff600000810e8 */
[----:B------:R-:W-:Y:S11]  /*30bd0*/  @!UPT UIADD3 URZ, URZ, URZ, URZ ;  /* 0x0000003f3f3ff290 */ /* 0x000ff6000fffe03f */
[----:B------:R-:W-:Y:S02]  /*30be0*/  @!UPT UIADD3 URZ, URZ, URZ, URZ ;  /* 0x0000003f3f3ff290 */ /* 0x000fe4000fffe03f */
[----:B------:R-:W-:Y:S01]  /*30bf0*/  IMAD.MOV.U32 R232, RZ, RZ, R32 ;  /* 0x000000ffffe87224 */ /* 0x000fe200078e0020 */
[----:B------:R-:W-:Y:S01]  /*30c00*/  MOV R233, R33 ;  /* 0x0000002100e97202 */ /* 0x000fe20000000f00 */
[----:B------:R-:W-:Y:S02]  /*30c10*/  IMAD.MOV.U32 R234, RZ, RZ, R34 ;  /* 0x000000ffffea7224 */ /* 0x000fe400078e0022 */
[----:B------:R-:W-:Y:S02]  /*30c20*/  IMAD.MOV.U32 R235, RZ, RZ, R35 ;  /* 0x000000ffffeb7224 */ /* 0x000fe400078e0023 */
[C---:B---3--:R-:W-:Y:S11]  /*30c30*/  HMMA.1688.F32.TF32 R32, R244.reuse, R24, R136 ;  /* 0x00000018f420723c */ /* 0x048ff60000081088 */
[----:B------:R-:W-:Y:S11]  /*30c40*/  @!UPT UIADD3 URZ, URZ, URZ, URZ ;  /* 0x0000003f3f3ff290 */ /* 0x000ff6000fffe03f */
[----:B------:R-:W-:Y:S02]  /*30c50*/  @!UPT UIADD3 URZ, URZ, URZ, URZ ;  /* 0x0000003f3f3ff290 */ /* 0x000fe4000fffe03f */
[----:B------:R-:W-:Y:S01]  /*30c60*/  MOV R136, R32 ;  /* 0x0000002000887202 */ /* 0x000fe20000000f00 */
[----:B------:R-:W-:Y:S01]  /*30c70*/  IMAD.MOV.U32 R137, RZ, RZ, R33 ;  /* 0x000000ffff897224 */ /* 0x000fe200078e0021 */
[----:B------:R-:W-:Y:S01]  /*30c80*/  MOV R139, R35 ;  /* 0x00000023008b7202 */ /* 0x000fe20000000f00 */
[----:B------:R-:W-:Y:S02]  /*30c90*/  IMAD.MOV.U32 R138, RZ, RZ, R34 ;  /* 0x000000ffff8a7224 */ /* 0x000fe400078e0022 */
[C---:B----4-:R-:W-:Y:S11]  /*30ca0*/  HMMA.1688.F32.TF32 R32, R244.reuse, R28, R140 ;  /* 0x0000001cf420723c */ /* 0x050ff6000008108c */
        /* <DEDUP_REMOVED lines=13> */
[C---:B------:R-:W-:Y:S08]  /*30d80*/  HMMA.1688.F32.TF32 R32, R244.reuse, R12, R148 ;  /* 0x0000000cf420723c */ /* 0x040ff00000081094 */
[C---:B------:R-:W-:Y:S11]  /*30d90*/  HMMA.1688.F32.TF32 R248, R244.reuse, R4, R180 ;  /* 0x00000004f4f8723c */ /* 0x040ff600000810b4 */
[----:B------:R-:W-:Y:S05]  /*30da0*/  @!UPT UIADD3 URZ, URZ, URZ, URZ ;  /* 0x0000003f3f3ff290 */ /* 0x000fea000fffe03f */
[----:B------:R-:W-:Y:S01]  /*30db0*/  MOV R148, R32 ;  /* 0x0000002000947202 */ /* 0x000fe20000000f00 */
[----:B------:R-:W-:Y:S01]  /*30dc0*/  IMAD.MOV.U32 R149, RZ, RZ, R33 ;  /* 0x000000ffff957224 */ /* 0x000fe200078e0021 */
[----:B------:R-:W-:Y:S01]  /*30dd0*/  MOV R151, R35 ;  /* 0x0000002300977202 */ /* 0x000fe20000000f00 */
[----:B------:R-:W-:Y:S02]  /*30de0*/  IMAD.MOV.U32 R150, RZ, RZ, R34 ;  /* 0x000000ffff967224 */ /* 0x000fe400078e0022 */
[C---:B------:R-:W-:Y:S08]  /*30df0*/  HMMA.1688.F32.TF32 R32, R244.reuse, R8, R184 ;  /* 0x00000008f420723c */ /* 0x040ff000000810b8 */
[----:B------:R-:W-:Y:S01]  /*30e00*/  HMMA.1688.F32.TF32 R244, R244, R220, R164 ;  /* 0x000000dcf4f4723c */ /* 0x000fe200000810a4 */
[----:B------:R-:W-:Y:S01]  /*30e10*/  MOV R184, R40 ;  /* 0x0000002800b87202 */ /* 0x000fe20000000f00 */
[----:B------:R-:W-:Y:S01]  /*30e20*/  IMAD.MOV.U32 R185, RZ, RZ, R41 ;  /* 0x000000ffffb97224 */ /* 0x000fe200078e0029 */
[----:B------:R-:W-:Y:S01]  /*30e30*/  MOV R187, R96 ;  /* 0x0000006000bb7202 */ /* 0x000fe20000000f00 */
[----:B------:R-:W-:Y:S01]  /*30e40*/  IMAD.MOV.U32 R186, RZ, RZ, R42 ;  /* 0x000000ffffba7224 */ /* 0x000fe200078e002a */
[----:B------:R-:W-:Y:S01]  /*30e50*/  MOV R181, R37 ;  /* 0x0000002500b57202 */ /* 0x000fe20000000f00 */
[----:B------:R-:W-:Y:S01]  /*30e60*/  IMAD.MOV.U32 R180, RZ, RZ, R36 ;  /* 0x000000ffffb47224 */ /* 0x000fe200078e0024 */
[----:B------:R-:W-:Y:S08]  /*30e70*/  LDS R164, [R3+0x10600] ;  /* 0x0106000003a47984 */ /* 0x000ff00000000800 */
[----:B------:R-:W-:Y:S04]  /*30e80*/  STL.64 [R1], R32 ;  /* 0x0000002001007387 */ /* 0x000fe80000100a00 */
[----:B------:R2:W-:Y:S04]  /*30e90*/  STL.64 [R1+0x2090], R250 ;  /* 0x002090fa01007387 */ /* 0x0005e80000100a00 */
[----:B------:R3:W-:Y:S01]  /*30ea0*/  STL.64 [R1+0x2088], R248 ;  /* 0x002088f801007387 */ /* 0x0007e20000100a00 */
[----:B------:R-:W-:-:S02]  /*30eb0*/  IMAD.MOV.U32 R182, RZ, RZ, R38 ;  /* 0x000000ffffb67224 */ /* 0x000fc400078e0026 */
[----:B------:R-:W-:Y:S01]  /*30ec0*/  IMAD.MOV.U32 R183, RZ, RZ, R39 ;  /* 0x000000ffffb77224 */ /* 0x000fe200078e0027 */
[C---:B-1----:R-:W-:Y:S01]  /*30ed0*/  HMMA.1688.F32.TF32 R52, R100.reuse, R4, R52 ;  /* 0x000000046434723c */ /* 0x042fe20000081034 */
[----:B------:R-:W-:Y:S01]  /*30ee0*/  IMAD.MOV.U32 R252, RZ, RZ, R34 ;  /* 0x000000fffffc7224 */ /* 0x000fe200078e0022 */
[----:B------:R-:W-:Y:S01]  /*30ef0*/  LDS R166, [R3+0x12600] ;  /* 0x0126000003a67984 */ /* 0x000fe20000000800 */
[----:B--2---:R-:W-:Y:S01]  /*30f00*/  IMAD.MOV.U32 R250, RZ, RZ, R50 ;  /* 0x000000fffffa7224 */ /* 0x004fe200078e0032 */
[----:B------:R-:W-:Y:S01]  /*30f10*/  MOV R251, R51 ;  /* 0x0000003300fb7202 */ /* 0x000fe20000000f00 */
[----:B------:R-:W-:Y:S01]  /*30f20*/  IMAD.MOV.U32 R2, RZ, RZ, R35 ;  /* 0x000000ffff027224 */ /* 0x000fe200078e0023 */
[----:B------:R-:W-:Y:S01]  /*30f30*/  LDS R165, [R0+0x10600] ;  /* 0x0106000000a57984 */ /* 0x000fe20000000800 */
[----:B---3--:R-:W-:Y:S01]  /*30f40*/  MOV R248, R48 ;  /* 0x0000003000f87202 */ /* 0x008fe20000000f00 */
[----:B------:R-:W-:Y:S02]  /*30f50*/  IMAD.MOV.U32 R249, RZ, RZ, R49 ;  /* 0x000000fffff97224 */ /* 0x000fe400078e0031 */
[----:B------:R-:W2:Y:S04]  /*30f60*/  LDL.LU R48, [R1+0x2274] ;  /* 0x0022740001307983 */ /* 0x000ea80000300800 */
[----:B------:R-:W2:Y:S04]  /*30f70*/  LDL.LU R49, [R1+0x2270] ;  /* 0x0022700001317983 */ /* 0x000ea80000300800 */
[----:B------:R-:W2:Y:S04]  /*30f80*/  LDL.LU R50, [R1+0x226c] ;  /* 0x00226c0001327983 */ /* 0x000ea80000300800 */
[----:B------:R-:W2:Y:S04]  /*30f90*/  LDL.LU R51, [R1+0x2268] ;  /* 0x0022680001337983 */ /* 0x000ea80000300800 */
[----:B------:R-:W3:Y:S04]  /*30fa0*/  LDL.LU R44, [R1+0x2264] ;  /* 0x00226400012c7983 */ /* 0x000ee80000300800 */
[----:B------:R-:W3:Y:S04]  /*30fb0*/  LDL.LU R45, [R1+0x2260] ;  /* 0x00226000012d7983 */ /* 0x000ee80000300800 */
[----:B------:R-:W3:Y:S04]  /*30fc0*/  LDL.LU R46, [R1+0x225c] ;  /* 0x00225c00012e7983 */ /* 0x000ee80000300800 */
[----:B------:R-:W4:Y:S04]  /*30fd0*/  LDL.LU R240, [R1+0x2258] ;  /* 0x0022580001f07983 */ /* 0x000f280000300800 */
[----:B------:R1:W-:Y:S04]  /*30fe0*/  STL.64 [R1+0x20a0], R246 ;  /* 0x0020a0f601007387 */ /* 0x0003e80000100a00 */
[----:B------:R1:W-:Y:S01]  /*30ff0*/  STL.64 [R1+0x2098], R244 ;  /* 0x002098f401007387 */ /* 0x0003e20000100a00 */
[----:B------:R-:W-:Y:S03]  /*31000*/  HMMA.1688.F32.TF32 R56, R100, R220, R56 ;  /* 0x000000dc6438723c */ /* 0x000fe60000081038 */
[----:B------:R-:W2:Y:S01]  /*31010*/  LDS R167, [R0+0x12600] ;  /* 0x0126000000a77984 */ /* 0x000ea20000000800 */
[----:B-1----:R-:W-:-:S02]  /*31020*/  IMAD.MOV.U32 R246, RZ, RZ, R243 ;  /* 0x000000fffff67224 */ /* 0x002fc400078e00f3 */
[----:B------:R-:W-:Y:S01]  /*31030*/  IMAD.MOV.U32 R244, RZ, RZ, R241 ;  /* 0x000000fffff47224 */ /* 0x000fe200078e00f1 */
[----:B------:R-:W-:Y:S01]  /*31040*/  MOV R245, R242 ;  /* 0x000000f200f57202 */ /* 0x000fe20000000f00 */
[----:B------:R-:W4:Y:S04]  /*31050*/  LDL.LU R241, [R1+0x2254] ;  /* 0x0022540001f17983 */ /* 0x000f280000300800 */
[----:B------:R-:W4:Y:S04]  /*31060*/  LDL.LU R242, [R1+0x2250] ;  /* 0x0022500001f27983 */ /* 0x000f280000300800 */
[----:B------:R-:W4:Y:S01]  /*31070*/  LDL.LU R243, [R1+0x224c] ;  /* 0x00224c0001f37983 */ /* 0x000f220000300800 */
[----:B------:R-:W-:-:S03]  /*31080*/  IMAD.MOV.U32 R247, RZ, RZ, R47 ;  /* 0x000000fffff77224 */ /* 0x000fc600078e002f */
[----:B------:R-:W3:Y:S04]  /*31090*/  LDL.LU R47, [R1+0x2248] ;  /* 0x00224800012f7983 */ /* 0x000ee80000300800 */
[----:B------:R-:W2:Y:S04]  /*310a0*/  LDL.LU R40, [R1+0x2244] ;  /* 0x0022440001287983 */ /* 0x000ea80000300800 */
[----:B------:R-:W2:Y:S04]  /*310b0*/  LDL.LU R41, [R1+0x2240] ;  /* 0x0022400001297983 */ /* 0x000ea80000300800 */
[----:B------:R-:W2:Y:S04]  /*310c0*/  LDL.LU R42, [R1+0x223c] ;  /* 0x00223c00012a7983 */ /* 0x000ea80000300800 */
[----:B------:R-:W2:Y:S01]  /*310d0*/  LDL.LU R96, [R1+0x2238] ;  /* 0x0022380001607983 */ /* 0x000ea20000300800 */
[----:B----4-:R-:W-:Y:S11]  /*310e0*/  HMMA.1688.F32.TF32 R240, R100, R20, R240 ;  /* 0x0000001464f0723c */ /* 0x010ff600000810f0 */
[----:B------:R-:W-:Y:S11]  /*310f0*/  @!UPT UIADD3 URZ, URZ, URZ, URZ ;  /* 0x0000003f3f3ff290 */ /* 0x000ff6000fffe03f */
[----:B------:R-:W-:Y:S01]  /*31100*/  @!UPT UIADD3 URZ, URZ, URZ, URZ ;  /* 0x0000003f3f3ff290 */ /* 0x000fe2000fffe03f */
[----:B------:R1:W-:Y:S04]  /*31110*/  STL.64 [R1+0x20b0], R242 ;  /* 0x0020b0f201007387 */ /* 0x0003e80000100a00 */
[----:B------:R4:W-:Y:S01]  /*31120*/  STL.64 [R1+0x20a8], R240 ;  /* 0x0020a8f001007387 */ /* 0x0009e20000100a00 */
[----:B-1----:R-:W-:Y:S01]  /*31130*/  MOV R242, R99 ;  /* 0x0000006300f27202 */ /* 0x002fe20000000f00 */
[----:B------:R-:W-:Y:S02]  /*31140*/  IMAD.MOV.U32 R243, RZ, RZ, R43 ;  /* 0x000000fffff37224 */ /* 0x000fe400078e002b */
[----:B----4-:R-:W-:Y:S02]  /*31150*/  IMAD.MOV.U32 R240, RZ, RZ, R97 ;  /* 0x000000fffff07224 */ /* 0x010fe400078e0061 */
[----:B------:R-:W4:Y:S01]  /*31160*/  LDL.LU R97, [R1+0x2234] ;  /* 0x0022340001617983 */ /* 0x000f220000300800 */
[----:B------:R-:W-:-:S03]  /*31170*/  IMAD.MOV.U32 R241, RZ, RZ, R98 ;  /* 0x000000fffff17224 */ /* 0x000fc600078e0062 */
[----:B------:R-:W4:Y:S04]  /*31180*/  LDL.LU R98, [R1+0x2230] ;  /* 0x0022300001627983 */ /* 0x000f280000300800 */
[----:B------:R-:W4:Y:S04]  /*31190*/  LDL.LU R99, [R1+0x222c] ;  /* 0x00222c0001637983 */ /* 0x000f280000300800 */
[----:B------:R-:W4:Y:S04]  /*311a0*/  LDL.LU R43, [R1+0x2228] ;  /* 0x00222800012b7983 */ /* 0x000f280000300800 */
[----:B------:R-:W4:Y:S04]  /*311b0*/  LDL.LU R36, [R1+0x2224] ;  /* 0x0022240001247983 */ /* 0x000f280000300800 */
[----:B------:R-:W4:Y:S04]  /*311c0*/  LDL.LU R37, [R1+0x2220] ;  /* 0x0022200001257983 */ /* 0x000f280000300800 */
[----:B------:R-:W4:Y:S04]  /*311d0*/  LDL.LU R38, [R1+0x221c] ;  /* 0x00221c0001267983 */ /* 0x000f280000300800 */
[----:B------:R-:W4:Y:S01]  /*311e0*/  LDL.LU R39, [R1+0x2218] ;  /* 0x0022180001277983 */ /* 0x000f220000300800 */
[C---:B---3--:R-:W-:Y:S08]  /*311f0*/  HMMA.1688.F32.TF32 R44, R100.reuse, R12, R44 ;  /* 0x0000000c642c723c */ /* 0x048ff0000008102c */
[----:B--2---:R-:W-:Y:S08]  /*31200*/  HMMA.1688.F32.TF32 R48, R100, R8, R48 ;  /* 0x000000086430723c */ /* 0x004ff00000081030 */
[C---:B------:R-:W-:Y:S08]  /*31210*/  HMMA.1688.F32.TF32 R60, R92.reuse, R20, R60 ;  /* 0x000000145c3c723c */ /* 0x040ff0000008103c */
[C---:B------:R-:W-:Y:S08]  /*31220*/  HMMA.1688.F32.TF32 R64, R92.reuse, R24, R64 ;  /* 0x000000185c40723c */ /* 0x040ff00000081040 */
[C---:B------:R-:W-:Y:S08]  /*31230*/  HMMA.1688.F32.TF32 R68, R92.reuse, R28, R68 ;  /* 0x0000001c5c44723c */ /* 0x040ff00000081044 */
[C---:B------:R-:W-:Y:S08]  /*31240*/  HMMA.1688.F32.TF32 R72, R92.reuse, R204, R72 ;  /* 0x000000cc5c48723c */ /* 0x040ff00000081048 */
[C---:B------:R-:W-:Y:S08]  /*31250*/  HMMA.1688.F32.TF32 R76, R92.reuse, R12, R76 ;  /* 0x0000000c5c4c723c */ /* 0x040ff0000008104c */
[C---:B------:R-:W-:Y:S08]  /*31260*/  HMMA.1688.F32.TF32 R80, R92.reuse, R8, R80 ;  /* 0x000000085c50723c */ /* 0x040ff00000081050 */
[C---:B------:R-:W-:Y:S08]  /*31270*/  HMMA.1688.F32.TF32 R84, R92.reuse, R4, R84 ;  /* 0x000000045c54723c */ /* 0x040ff00000081054 */
[----:B------:R-:W-:Y:S08]  /*31280*/  HMMA.1688.F32.TF32 R88, R92, R220, R88 ;  /* 0x000000dc5c58723c */ /* 0x000ff00000081058 */
[C---:B------:R-:W-:Y:S08]  /*31290*/  HMMA.1688.F32.TF32 R196, R104.reuse, R20, R196 ;  /* 0x0000001468c4723c */ /* 0x040ff000000810c4 */
[C---:B------:R-:W-:Y:S08]  /*312a0*/  HMMA.1688.F32.TF32 R180, R104.reuse, R28, R180 ;  /* 0x0000001c68b4723c */ /* 0x040ff000000810b4 */
[C---:B------:R-:W-:Y:S08]  /*312b0*/  HMMA.1688.F32.TF32 R184, R104.reuse, R12, R184 ;  /* 0x0000000c68b8723c */ /* 0x040ff000000810b8 */
[----:B------:R-:W-:Y:S08]  /*312c0*/  HMMA.1688.F32.TF32 R188, R104, R4, R188 ;  /* 0x0000000468bc723c */ /* 0x000ff000000810bc */
[C---:B----4-:R-:W-:Y:S08]  /*312d0*/  HMMA.1688.F32.TF32 R32, R100.reuse, R24, R96 ;  /* 0x000000186420723c */ /* 0x050ff00000081060 */
[C---:B------:R-:W-:Y:S08]  /*312e0*/  HMMA.1688.F32.TF32 R40, R100.reuse, R204, R40 ;  /* 0x000000cc6428723c */ /* 0x040ff00000081028 */
[----:B------:R-:W-:Y:S07]  /*312f0*/  HMMA.1688.F32.TF32 R36, R100, R28, R36 ;  /* 0x0000001c6424723c */ /* 0x000fee0000081024 */
[----:B------:R1:W-:Y:S04]  /*31300*/  STL.64 [R1+0x20c0], R34 ;  /* 0x0020c02201007387 */ /* 0x0003e80000100a00 */
[----:B------:R2:W-:Y:S01]  /*31310*/  STL.64 [R1+0x20b8], R32 ;  /* 0x0020b82001007387 */ /* 0x0005e20000100a00 */
[----:B------:R-:W-:Y:S01]  /*31320*/  MOV R96, R135 ;  /* 0x0000008700607202 */ /* 0x000fe20000000f00 */
[----:B------:R-:W-:Y:S01]  /*31330*/  IMAD.MOV.U32 R97, RZ, RZ, R134 ;  /* 0x000000ffff617224 */ /* 0x000fe200078e0086 */
[----:B------:R-:W-:Y:S01]  /*31340*/  MOV R99, R132 ;  /* 0x0000008400637202 */ /* 0x000fe20000000f00 */
[----:B------:R-:W-:Y:S01]  /*31350*/  IMAD.MOV.U32 R98, RZ, RZ, R133 ;  /* 0x000000ffff627224 */ /* 0x000fe200078e0085 */
[----:B------:R-:W-:Y:S01]  /*31360*/  HMMA.1688.F32.TF32 R100, R104, R8, R244 ;  /* 0x000000086864723c */ /* 0x000fe200000810f4 */
[----:B------:R-:W-:Y:S01]  /*31370*/  LDS R132, [R3+0x10500] ;  /* 0x0105000003847984 */ /* 0x000fe20000000800 */
[----:B-1----:R-:W-:-:S02]  /*31380*/  IMAD.MOV.U32 R34, RZ, RZ, R138 ;  /* 0x000000ffff227224 */ /* 0x002fc400078e008a */
[----:B------:R-:W-:Y:S01]  /*31390*/  IMAD.MOV.U32 R35, RZ, RZ, R139 ;  /* 0x000000ffff237224 */ /* 0x000fe200078e008b */
[----:B------:R-:W-:Y:S04]  /*313a0*/  LDS R134, [R3+0x12500] ;  /* 0x0125000003867984 */ /* 0x000fe80000000800 */
[----:B------:R-:W-:Y:S04]  /*313b0*/  STL.64 [R1+0x20d0], R38 ;  /* 0x0020d02601007387 */ /* 0x000fe80000100a00 */
[----:B------:R1:W-:Y:S04]  /*313c0*/  STL.64 [R1+0x20c8], R36 ;  /* 0x0020c82401007387 */ /* 0x0003e80000100a00 */
[----:B------:R-:W-:Y:S04]  /*313d0*/  STL.64 [R1+0x20e0], R42 ;  /* 0x0020e02a01007387 */ /* 0x000fe80000100a00 */
[----:B------:R-:W-:Y:S04]  /*313e0*/  STL.64 [R1+0x20d8], R40 ;  /* 0x0020d82801007387 */ /* 0x000fe80000100a00 */
[----:B------:R-:W-:Y:S04]  /*313f0*/  STL.64 [R1+0x20f0], R46 ;  /* 0x0020f02e01007387 */ /* 0x000fe80000100a00 */
[----:B------:R-:W-:Y:S04]  /*31400*/  STL.64 [R1+0x20e8], R44 ;  /* 0x0020e82c01007387 */ /* 0x000fe80000100a00 */
[----:B------:R-:W-:Y:S04]  /*31410*/  STL.64 [R1+0x2100], R50 ;  /* 0x0021003201007387 */ /* 0x000fe80000100a00 */
[----:B------:R-:W-:Y:S04]  /*31420*/  STL.64 [R1+0x20f8], R48 ;  /* 0x0020f83001007387 */ /* 0x000fe80000100a00 */
[----:B------:R-:W-:Y:S04]  /*31430*/  STL.64 [R1+0x2110], R54 ;  /* 0x0021103601007387 */ /* 0x000fe80000100a00 */
[----:B------:R-:W-:Y:S04]  /*31440*/  STL.64 [R1+0x2108], R52 ;  /* 0x0021083401007387 */ /* 0x000fe80000100a00 */
[----:B------:R-:W-:Y:S01]  /*31450*/  STL.64 [R1+0x2120], R58 ;  /* 0x0021203a01007387 */ /* 0x000fe20000100a00 */
[C---:B------:R-:W-:Y:S03]  /*31460*/  HMMA.1688.F32.TF32 R92, R104.reuse, R24, R96 ;  /* 0x00000018685c723c */ /* 0x040fe60000081060 */
[----:B------:R-:W-:Y:S04]  /*31470*/  STL.64 [R1+0x2118], R56 ;  /* 0x0021183801007387 */ /* 0x000fe80000100a00 */
[----:B------:R-:W-:Y:S01]  /*31480*/  STL.64 [R1+0x2130], R62 ;  /* 0x0021303e01007387 */ /* 0x000fe20000100a00 */
[C---:B------:R-:W-:Y:S03]  /*31490*/  HMMA.1688.F32.TF32 R96, R104.reuse, R204, R240 ;  /* 0x000000cc6860723c */ /* 0x040fe600000810f0 */
[----:B------:R-:W-:Y:S04]  /*314a0*/  STL.64 [R1+0x2128], R60 ;  /* 0x0021283c01007387 */ /* 0x000fe80000100a00 */
[----:B------:R-:W-:Y:S01]  /*314b0*/  STL.64 [R1+0x2140], R66 ;  /* 0x0021404201007387 */ /* 0x000fe20000100a00 */
[----:B------:R-:W-:Y:S03]  /*314c0*/  HMMA.1688.F32.TF32 R104, R104, R220, R248 ;  /* 0x000000dc6868723c */ /* 0x000fe600000810f8 */
[----:B------:R-:W-:Y:S04]  /*314d0*/  STL.64 [R1+0x2138], R64 ;  /* 0x0021384001007387 */ /* 0x000fe80000100a00 */
[----:B------:R-:W-:Y:S01]  /*314e0*/  STL.64 [R1+0x2150], R70 ;  /* 0x0021504601007387 */ /* 0x000fe20000100a00 */
[----:B------:R-:W-:Y:S01]  /*314f0*/  IMAD.MOV.U32 R248, RZ, RZ, R148 ;  /* 0x000000fffff87224 */ /* 0x000fe200078e0094 */
[----:B------:R-:W-:-:S02]  /*31500*/  MOV R249, R149 ;  /* 0x0000009500f97202 */ /* 0x000fc40000000f00 */
[----:B------:R3:W-:Y:S01]  /*31510*/  STL.64 [R1+0x2148], R68 ;  /* 0x0021484401007387 */ /* 0x0007e20000100a00 */
[----:B------:R-:W-:-:S03]  /*31520*/  IMAD.MOV.U32 R250, RZ, RZ, R150 ;  /* 0x000000fffffa7224 */ /* 0x000fc600078e0096 */
[----:B------:R-:W4:Y:S01]  /*31530*/  LDL.LU R148, [R1+0x2214] ;  /* 0x0022140001947983 */ /* 0x000f220000300800 */
[----:B------:R-:W-:Y:S01]  /*31540*/  IMAD.MOV.U32 R251, RZ, RZ, R151 ;  /* 0x000000fffffb7224 */ /* 0x000fe200078e0097 */
[----:B------:R-:W-:Y:S02]  /*31550*/  MOV R244, R144 ;  /* 0x0000009000f47202 */ /* 0x000fe40000000f00 */
[----:B------:R-:W4:Y:S01]  /*31560*/  LDL.LU R149, [R1+0x2210] ;  /* 0x0022100001957983 */ /* 0x000f220000300800 */
[----:B------:R-:W-:-:S03]  /*31570*/  IMAD.MOV.U32 R245, RZ, RZ, R145 ;  /* 0x000000fffff57224 */ /* 0x000fc600078e0091 */
[----:B------:R-:W4:Y:S01]  /*31580*/  LDL.LU R150, [R1+0x220c] ;  /* 0x00220c0001967983 */ /* 0x000f220000300800 */
[----:B------:R-:W-:-:S03]  /*31590*/  IMAD.MOV.U32 R246, RZ, RZ, R146 ;  /* 0x000000fffff67224 */ /* 0x000fc600078e0092 */
[----:B------:R-:W4:Y:S01]  /*315a0*/  LDL.LU R151, [R1+0x2208] ;  /* 0x0022080001977983 */ /* 0x000f220000300800 */
[----:B------:R-:W-:-:S03]  /*315b0*/  MOV R247, R147 ;  /* 0x0000009300f77202 */ /* 0x000fc60000000f00 */
        /* <DEDUP_REMOVED lines=9> */
[----:B--2---:R-:W-:-:S03]  /*31650*/  IMAD.MOV.U32 R32, RZ, RZ, R136 ;  /* 0x000000ffff207224 */ /* 0x004fc600078e0088 */
[----:B------:R-:W2:Y:S01]  /*31660*/  LDL.LU R141, [R1+0x21f0] ;  /* 0x0021f000018d7983 */ /* 0x000ea20000300800 */
[----:B------:R-:W-:-:S03]  /*31670*/  MOV R33, R137 ;  /* 0x0000008900217202 */ /* 0x000fc60000000f00 */
[----:B------:R-:W2:Y:S04]  /*31680*/  LDL.LU R142, [R1+0x21ec] ;  /* 0x0021ec00018e7983 */ /* 0x000ea80000300800 */
[----:B------:R-:W2:Y:S04]  /*31690*/  LDL.LU R143, [R1+0x21e8] ;  /* 0x0021e800018f7983 */ /* 0x000ea80000300800 */
[----:B------:R-:W2:Y:S04]  /*316a0*/  LDL.LU R136, [R1+0x21e4] ;  /* 0x0021e40001887983 */ /* 0x000ea80000300800 */
[----:B------:R-:W2:Y:S04]  /*316b0*/  LDL.LU R137, [R1+0x21e0] ;  /* 0x0021e00001897983 */ /* 0x000ea80000300800 */
[----:B------:R-:W2:Y:S04]  /*316c0*/  LDL.LU R138, [R1+0x21dc] ;  /* 0x0021dc00018a7983 */ /* 0x000ea80000300800 */
[----:B------:R-:W2:Y:S01]  /*316d0*/  LDL.LU R139, [R1+0x21d8] ;  /* 0x0021d800018b7983 */ /* 0x000ea20000300800 */
        /* <DEDUP_REMOVED lines=12> */
[----:B-1----:R-:W-:Y:S01]  /*317a0*/  MOV R36, R232 ;  /* 0x000000e800247202 */ /* 0x002fe20000000f00 */
[----:B------:R-:W-:Y:S01]  /*317b0*/  IMAD.MOV.U32 R37, RZ, RZ, R233 ;  /* 0x000000ffff257224 */ /* 0x000fe200078e00e9 */
[C---:B------:R-:W-:Y:S01]  /*317c0*/  HMMA.1688.F32.TF32 R152, R164.reuse, R12, R152 ;  /* 0x0000000ca498723c */ /* 0x040fe20000081098 */
[----:B------:R-:W2:Y:S01]  /*317d0*/  LDL.LU R232, [R1+0x21d4] ;  /* 0x0021d40001e87983 */ /* 0x000ea20000300800 */
[----:B------:R-:W-:Y:S01]  /*317e0*/  IMAD.MOV.U32 R38, RZ, RZ, R234 ;  /* 0x000000ffff267224 */ /* 0x000fe200078e00ea */
[----:B------:R-:W-:Y:S01]  /*317f0*/  MOV R39, R235 ;  /* 0x000000eb00277202 */ /* 0x000fe20000000f00 */
[----:B---3--:R-:W-:Y:S01]  /*31800*/  IMAD.MOV.U32 R68, RZ, RZ, R195 ;  /* 0x000000ffff447224 */ /* 0x008fe200078e00c3 */
[----:B------:R-:W3:Y:S01]  /*31810*/  LDL.LU R233, [R1+0x21d0] ;  /* 0x0021d00001e97983 */ /* 0x000ee20000300800 */
[----:B------:R-:W-:Y:S01]  /*31820*/  MOV R69, R194 ;  /* 0x000000c200457202 */ /* 0x000fe20000000f00 */
[----:B------:R-:W-:Y:S01]  /*31830*/  IMAD.MOV.U32 R70, RZ, RZ, R193 ;  /* 0x000000ffff467224 */ /* 0x000fe200078e00c1 */
[----:B------:R-:W-:Y:S01]  /*31840*/  HMMA.1688.F32.TF32 R156, R164, R8, R156 ;  /* 0x00000008a49c723c */ /* 0x000fe2000008109c */
[----:B------:R-:W3:Y:S01]  /*31850*/  LDL.LU R234, [R1+0x21cc] ;  /* 0x0021cc0001ea7983 */ /* 0x000ee20000300800 */
[----:B------:R-:W-:-:S02]  /*31860*/  IMAD.MOV.U32 R71, RZ, RZ, R192 ;  /* 0x000000ffff477224 */ /* 0x000fc400078e00c0 */
[----:B------:R-:W-:Y:S01]  /*31870*/  IMAD.MOV.U32 R40, RZ, RZ, R128 ;  /* 0x000000ffff287224 */ /* 0x000fe200078e0080 */
[----:B------:R-:W3:Y:S03]  /*31880*/  LDL.LU R235, [R1+0x21c8] ;  /* 0x0021c80001eb7983 */ /* 0x000ee60000300800 */
[----:B------:R-:W-:Y:S01]  /*31890*/  HMMA.1688.F32.TF32 R160, R164, R4, R160 ;  /* 0x00000004a4a0723c */ /* 0x000fe200000810a0 */
[----:B------:R-:W3:Y:S01]  /*318a0*/  LDL.LU R128, [R1+0x21c4] ;  /* 0x0021c40001807983 */ /* 0x000ee20000300800 */
[----:B------:R-:W-:Y:S01]  /*318b0*/  IMAD.MOV.U32 R41, RZ, RZ, R129 ;  /* 0x000000ffff297224 */ /* 0x000fe200078e0081 */
[----:B------:R-:W-:Y:S01]  /*318c0*/  MOV R42, R130 ;  /* 0x00000082002a7202 */ /* 0x000fe20000000f00 */
[----:B------:R-:W-:Y:S01]  /*318d0*/  IMAD.MOV.U32 R43, RZ, RZ, R124 ;  /* 0x000000ffff2b7224 */ /* 0x000fe200078e007c */
        /* <DEDUP_REMOVED lines=10> */
[----:B------:R-:W-:-:S02]  /*31980*/  MOV R60, R111 ;  /* 0x0000006f003c7202 */ /* 0x000fc40000000f00 */
[----:B------:R-:W3:Y:S01]  /*31990*/  LDL.LU R125, [R1+0x21b4] ;  /* 0x0021b400017d7983 */ /* 0x000ee20000300800 */
[----:B------:R-:W-:Y:S01]  /*319a0*/  IMAD.MOV.U32 R47, RZ, RZ, R120 ;  /* 0x000000ffff2f7224 */ /* 0x000fe200078e0078 */
[----:B------:R-:W-:Y:S01]  /*319b0*/  MOV R63, R238 ;  /* 0x000000ee003f7202 */ /* 0x000fe20000000f00 */
[----:B------:R-:W-:Y:S01]  /*319c0*/  IMAD.MOV.U32 R61, RZ, RZ, R236 ;  /* 0x000000ffff3d7224 */ /* 0x000fe200078e00ec */
[----:B------:R-:W3:Y:S01]  /*319d0*/  LDL.LU R126, [R1+0x21b0] ;  /* 0x0021b000017e7983 */ /* 0x000ee20000300800 */
[----:B------:R-:W-:Y:S01]  /*319e0*/  HMMA.1688.F32.TF32 R68, R200, R22, R68 ;  /* 0x00000016c844723c */ /* 0x000fe20000081044 */
[----:B------:R-:W-:Y:S01]  /*319f0*/  IMAD.MOV.U32 R62, RZ, RZ, R237 ;  /* 0x000000ffff3e7224 */ /* 0x000fe200078e00ed */
[----:B------:R-:W-:Y:S01]  /*31a00*/  MOV R48, R121 ;  /* 0x0000007900307202 */ /* 0x000fe20000000f00 */
[----:B------:R-:W3:Y:S01]  /*31a10*/  LDL.LU R127, [R1+0x21ac] ;  /* 0x0021ac00017f7983 */ /* 0x000ee20000300800 */
[----:B------:R-:W-:-:S03]  /*31a20*/  IMAD.MOV.U32 R49, RZ, RZ, R122 ;  /* 0x000000ffff317224 */ /* 0x000fc600078e007a */
[----:B------:R-:W3:Y:S01]  /*31a30*/  LDL.LU R120, [R1+0x21a8] ;  /* 0x0021a80001787983 */ /* 0x000ee20000300800 */
[----:B------:R-:W-:Y:S01]  /*31a40*/  IMAD.MOV.U32 R50, RZ, RZ, R116 ;  /* 0x000000ffff327224 */ /* 0x000fe200078e0074 */
[C---:B------:R-:W-:Y:S02]  /*31a50*/  HMMA.1688.F32.TF32 R64, R200.reuse, R26, R64 ;  /* 0x0000001ac840723c */ /* 0x040fe40000081040 */
[----:B------:R-:W3:Y:S01]  /*31a60*/  LDL.LU R121, [R1+0x21a4] ;  /* 0x0021a40001797983 */ /* 0x000ee20000300800 */
[----:B------:R-:W-:Y:S01]  /*31a70*/  MOV R51, R117 ;  /* 0x0000007500337202 */ /* 0x000fe20000000f00 */
[----:B------:R-:W-:Y:S01]  /*31a80*/  IMAD.MOV.U32 R56, RZ, RZ, R114 ;  /* 0x000000ffff387224 */ /* 0x000fe200078e0072 */
[----:B------:R-:W-:Y:S01]  /*31a90*/  MOV R57, R108 ;  /* 0x0000006c00397202 */ /* 0x000fe20000000f00 */
[----:B------:R-:W3:Y:S01]  /*31aa0*/  LDL.LU R122, [R1+0x21a0] ;  /* 0x0021a000017a7983 */ /* 0x000ee20000300800 */
[----:B------:R-:W-:Y:S02]  /*31ab0*/  IMAD.MOV.U32 R58, RZ, RZ, R109 ;  /* 0x000000ffff3a7224 */ /* 0x000fe400078e006d */
[----:B------:R-:W-:Y:S01]  /*31ac0*/  IMAD.MOV.U32 R59, RZ, RZ, R110 ;  /* 0x000000ffff3b7224 */ /* 0x000fe200078e006e */
[----:B------:R-:W3:Y:S01]  /*31ad0*/  LDL.LU R116, [R1+0x219c] ;  /* 0x00219c0001747983 */ /* 0x000ee20000300800 */
[----:B------:R-:W-:Y:S01]  /*31ae0*/  IMAD.MOV.U32 R52, RZ, RZ, R118 ;  /* 0x000000ffff347224 */ /* 0x000fe200078e0076 */
[----:B------:R-:W-:Y:S01]  /*31af0*/  MOV R54, R112 ;  /* 0x0000007000367202 */ /* 0x000fe20000000f00 */
[----:B------:R-:W-:Y:S01]  /*31b00*/  IMAD.MOV.U32 R53, RZ, RZ, R119 ;  /* 0x000000ffff357224 */ /* 0x000fe200078e0077 */
[----:B------:R-:W3:Y:S01]  /*31b10*/  LDL.LU R117, [R1+0x2198] ;  /* 0x0021980001757983 */ /* 0x000ee20000300800 */
[----:B------:R-:W-:Y:S01]  /*31b20*/  HMMA.1688.F32.TF32 R60, R200, R30, R60 ;  /* 0x0000001ec83c723c */ /* 0x000fe2000008103c */
[----:B------:R-:W-:-:S02]  /*31b30*/  IMAD.MOV.U32 R55, RZ, RZ, R113 ;  /* 0x000000ffff377224 */ /* 0x000fc400078e0071 */
[----:B------:R-:W3:Y:S04]  /*31b40*/  LDL.LU R118, [R1+0x2194] ;  /* 0x0021940001767983 */ /* 0x000ee80000300800 */
[----:B------:R-:W3:Y:S01]  /*31b50*/  LDL.LU R119, [R1+0x2190] ;  /* 0x0021900001777983 */ /* 0x000ee20000300800 */
[C---:B------:R-:W-:Y:S03]  /*31b60*/  HMMA.1688.F32.TF32 R56, R200.reuse, R206, R56 ;  /* 0x000000cec838723c */ /* 0x040fe60000081038 */
        /* <DEDUP_REMOVED lines=17> */
[----:B------:R-:W-:Y:S04]  /*31c80*/  STL.64 [R1+0x320], R68 ;  /* 0x0003204401007387 */ /* 0x000fe80000100a00 */
[----:B------:R1:W-:Y:S01]  /*31c90*/  STL.64 [R1+0x328], R70 ;  /* 0x0003284601007387 */ /* 0x0003e20000100a00 */
[----:B------:R-:W-:Y:S03]  /*31ca0*/  HMMA.1688.F32.TF32 R200, R200, R222, R40 ;  /* 0x000000dec8c8723c */ /* 0x000fe60000081028 */
[----:B------:R-:W-:Y:S04]  /*31cb0*/  LDS R133, [R0+0x10500] ;  /* 0x0105000000857984 */ /* 0x000fe80000000800 */
[----:B------:R-:W-:Y:S04]  /*31cc0*/  LDS R135, [R0+0x12500] ;  /* 0x0125000000877984 */ /* 0x000fe80000000800 */
[----:B-1----:R-:W3:Y:S04]  /*31cd0*/  LDL.LU.64 R70, [R1+0x2150] ;  /* 0x0021500001467983 */ /* 0x002ee80000300a00 */
[----:B------:R-:W3:Y:S01]  /*31ce0*/  LDL.LU.64 R68, [R1+0x2148] ;  /* 0x0021480001447983 */ /* 0x000ee20000300a00 */
[C---:B----4-:R-:W-:Y:S08]  /*31cf0*/  HMMA.1688.F32.TF32 R148, R164.reuse, R204, R148 ;  /* 0x000000cca494723c */ /* 0x050ff00000081094 */
[C---:B------:R-:W-:Y:S08]  /*31d00*/  HMMA.1688.F32.TF32 R144, R164.reuse, R28, R144 ;  /* 0x0000001ca490723c */ /* 0x040ff00000081090 */
[C---:B--2---:R-:W-:Y:S08]  /*31d10*/  HMMA.1688.F32.TF32 R140, R164.reuse, R24, R140 ;  /* 0x00000018a48c723c */ /* 0x044ff0000008108c */
[C---:B------:R-:W-:Y:S08]  /*31d20*/  HMMA.1688.F32.TF32 R136, R164.reuse, R20, R136 ;  /* 0x00000014a488723c */ /* 0x040ff00000081088 */
[----:B------:R-:W-:Y:S01]  /*31d30*/  HMMA.1688.F32.TF32 R164, R164, R220, R228 ;  /* 0x000000dca4a4723c */ /* 0x000fe200000810e4 */
[----:B------:R-:W-:Y:S04]  /*31d40*/  LDS R228, [R3+0x14100] ;  /* 0x0141000003e47984 */ /* 0x000fe80000000800 */
[----:B------:R-:W-:Y:S04]  /*31d50*/  LDS R230, [R3+0x16100] ;  /* 0x0161000003e67984 */ /* 0x000fe80000000800 */
[----:B------:R-:W-:Y:S04]  /*31d60*/  LDS R229, [R0+0x14100] ;  /* 0x0141000000e57984 */ /* 0x000fe80000000800 */
[----:B------:R-:W1:Y:S04]  /*31d70*/  LDS R231, [R0+0x16100] ;  /* 0x0161000000e77984 */ /* 0x000e680000000800 */
[----:B------:R-:W-:Y:S04]  /*31d80*/  STL.64 [R1+0x310], R64 ;  /* 0x0003104001007387 */ /* 0x000fe80000100a00 */
[----:B------:R2:W-:Y:S04]  /*31d90*/  STL.64 [R1+0x318], R66 ;  /* 0x0003184201007387 */ /* 0x0005e80000100a00 */
[----:B--2---:R-:W2:Y:S04]  /*31da0*/  LDL.LU.64 R66, [R1+0x2140] ;  /* 0x0021400001427983 */ /* 0x004ea80000300a00 */
[----:B------:R-:W2:Y:S04]  /*31db0*/  LDL.LU.64 R64, [R1+0x2138] ;  /* 0x0021380001407983 */ /* 0x000ea80000300a00 */
[----:B------:R-:W-:Y:S04]  /*31dc0*/  STL.64 [R1+0x300], R60 ;  /* 0x0003003c01007387 */ /* 0x000fe80000100a00 */
[----:B------:R4:W-:Y:S01]  /*31dd0*/  STL.64 [R1+0x308], R62 ;  /* 0x0003083e01007387 */ /* 0x0009e20000100a00 */
[C---:B-1----:R-:W-:Y:S03]  /*31de0*/  HMMA.1688.F32.TF32 R36, R228.reuse, R22, R36 ;  /* 0x00000016e424723c */ /* 0x042fe60000081024 */
[----:B----4-:R-:W4:Y:S04]  /*31df0*/  LDL.LU.64 R62, [R1+0x2130] ;  /* 0x00213000013e7983 */ /* 0x010f280000300a00 */
[----:B------:R-:W4:Y:S01]  /*31e00*/  LDL.LU.64 R60, [R1+0x2128] ;  /* 0x00212800013c7983 */ /* 0x000f220000300a00 */
[C---:B------:R-:W-:Y:S03]  /*31e10*/  HMMA.1688.F32.TF32 R32, R228.reuse, R26, R32 ;  /* 0x0000001ae420723c */ /* 0x040fe60000081020 */
[----:B------:R-:W-:Y:S04]  /*31e20*/  STL.64 [R1+0x2f0], R56 ;  /* 0x0002f03801007387 */ /* 0x000fe80000100a00 */
[----:B------:R1:W-:Y:S01]  /*31e30*/  STL.64 [R1+0x2f8], R58 ;  /* 0x0002f83a01007387 */ /* 0x0003e20000100a00 */
[C---:B------:R-:W-:Y:S03]  /*31e40*/  HMMA.1688.F32.TF32 R240, R228.reuse, R30, R240 ;  /* 0x0000001ee4f0723c */ /* 0x040fe600000810f0 */
[----:B-1----:R-:W2:Y:S04]  /*31e50*/  LDL.LU.64 R58, [R1+0x2120] ;  /* 0x00212000013a7983 */ /* 0x002ea80000300a00 */
[----:B------:R-:W2:Y:S04]  /*31e60*/  LDL.LU.64 R56, [R1+0x2118] ;  /* 0x0021180001387983 */ /* 0x000ea80000300a00 */
[----:B------:R-:W-:Y:S04]  /*31e70*/  STL.64 [R1+0x2e0], R52 ;  /* 0x0002e03401007387 */ /* 0x000fe80000100a00 */
[----:B------:R1:W-:Y:S01]  /*31e80*/  STL.64 [R1+0x2e8], R54 ;  /* 0x0002e83601007387 */ /* 0x0003e20000100a00 */
[C---:B------:R-:W-:Y:S03]  /*31e90*/  HMMA.1688.F32.TF32 R244, R228.reuse, R206, R244 ;  /* 0x000000cee4f4723c */ /* 0x040fe600000810f4 */
[----:B-1----:R-:W2:Y:S04]  /*31ea0*/  LDL.LU.64 R54, [R1+0x2110] ;  /* 0x0021100001367983 */ /* 0x002ea80000300a00 */
[----:B------:R-:W2:Y:S04]  /*31eb0*/  LDL.LU.64 R52, [R1+0x2108] ;  /* 0x0021080001347983 */ /* 0x000ea80000300a00 */
[----:B------:R-:W-:Y:S04]  /*31ec0*/  STL.64 [R1+0x2d0], R48 ;  /* 0x0002d03001007387 */ /* 0x000fe80000100a00 */
[----:B------:R1:W-:Y:S01]  /*31ed0*/  STL.64 [R1+0x2d8], R50 ;  /* 0x0002d83201007387 */ /* 0x0003e20000100a00 */
[----:B------:R-:W-:Y:S03]  /*31ee0*/  HMMA.1688.F32.TF32 R248, R228, R14, R248 ;  /* 0x0000000ee4f8723c */ /* 0x000fe600000810f8 */
[----:B-1----:R-:W2:Y:S04]  /*31ef0*/  LDL.LU.64 R50, [R1+0x2100] ;  /* 0x0021000001327983 */ /* 0x002ea80000300a00 */
[----:B------:R-:W2:Y:S04]  /*31f00*/  LDL.LU.64 R48, [R1+0x20f8] ;  /* 0x0020f80001307983 */ /* 0x000ea80000300a00 */
[----:B------:R-:W-:Y:S04]  /*31f10*/  STL.64 [R1+0x2c0], R44 ;  /* 0x0002c02c01007387 */ /* 0x000fe80000100a00 */
[----:B------:R1:W-:Y:S04]  /*31f20*/  STL.64 [R1+0x2c8], R46 ;  /* 0x0002c82e01007387 */ /* 0x0003e80000100a00 */
[----:B-1----:R-:W2:Y:S04]  /*31f30*/  LDL.LU.64 R46, [R1+0x20f0] ;  /* 0x0020f000012e7983 */ /* 0x002ea80000300a00 */
[----:B------:R-:W2:Y:S04]  /*31f40*/  LDL.LU.64 R44, [R1+0x20e8] ;  /* 0x0020e800012c7983 */ /* 0x000ea80000300a00 */
[----:B------:R-:W2:Y:S04]  /*31f50*/  LDL.LU.64 R42, [R1+0x20e0] ;  /* 0x0020e000012a7983 */ /* 0x000ea80000300a00 */
[----:B------:R-:W2:Y:S04]  /*31f60*/  LDL.LU.64 R40, [R1+0x20d8] ;  /* 0x0020d80001287983 */ /* 0x000ea80000300a00 */
[----:B------:R1:W-:Y:S04]  /*31f70*/  STL.64 [R1+0x240], R200 ;  /* 0x000240c801007387 */ /* 0x0003e80000100a00 */
[----:B------:R-:W-:Y:S04]  /*31f80*/  STL.64 [R1+0x248], R202 ;  /* 0x000248ca01007387 */ /* 0x000fe80000100a00 */
[----:B-1----:R-:W2:Y:S04]  /*31f90*/  LDL.LU R200, [R1] ;  /* 0x0000000001c87983 */ /* 0x002ea80000300800 */
[----:B------:R-:W2:Y:S04]  /*31fa0*/  LDL.LU R201, [R1+0x4] ;  /* 0x0000040001c97983 */ /* 0x000ea80000300800 */
        /* <DEDUP_REMOVED lines=20> */
[C---:B---3--:R-:W-:Y:S08]  /*320f0*/  HMMA.1688.F32.TF32 R192, R132.reuse, R20, R236 ;  /* 0x0000001484c0723c */ /* 0x048ff000000810ec */
[C---:B------:R-:W-:Y:S08]  /*32100*/  HMMA.1688.F32.TF32 R108, R132.reuse, R24, R108 ;  /* 0x00000018846c723c */ /* 0x040ff0000008106c */
[C---:B------:R-:W-:Y:S08]  /*32110*/  HMMA.1688.F32.TF32 R112, R132.reuse, R28, R112 ;  /* 0x0000001c8470723c */ /* 0x040ff00000081070 */
[C---:B------:R-:W-:Y:S08]  /*32120*/  HMMA.1688.F32.TF32 R116, R132.reuse, R204, R116 ;  /* 0x000000cc8474723c */ /* 0x040ff00000081074 */
[C---:B------:R-:W-:Y:S08]  /*32130*/  HMMA.1688.F32.TF32 R120, R132.reuse, R12, R120 ;  /* 0x0000000c8478723c */ /* 0x040ff00000081078 */
[C---:B------:R-:W-:Y:S08]  /*32140*/  HMMA.1688.F32.TF32 R124, R132.reuse, R8, R124 ;  /* 0x00000008847c723c */ /* 0x040ff0000008107c */
[C---:B------:R-:W-:Y:S01]  /*32150*/  HMMA.1688.F32.TF32 R128, R132.reuse, R4, R128 ;  /* 0x000000048480723c */ /* 0x040fe20000081080 */
[----:B------:R-:W-:Y:S01]  /*32160*/  MOV R202, R252 ;  /* 0x000000fc00ca7202 */ /* 0x000fe20000000f00 */
[----:B------:R-:W-:Y:S01]  /*32170*/  IMAD.MOV.U32 R203, RZ, RZ, R2 ;  /* 0x000000ffffcb7224 */ /* 0x000fe200078e0002 */
[----:B------:R-:W-:Y:S04]  /*32180*/  LDS R236, [R3+0x14300] ;  /* 0x0143000003ec7984 */ /* 0x000fe80000000800 */
[----:B------:R-:W-:Y:S01]  /*32190*/  LDS R238, [R3+0x16300] ;  /* 0x0163000003ee7984 */ /* 0x000fe20000000800 */
[----:B------:R-:W-:Y:S03]  /*321a0*/  HMMA.1688.F32.TF32 R132, R132, R220, R232 ;  /* 0x000000dc8484723c */ /* 0x000fe600000810e8 */
[----:B------:R-:W-:Y:S04]  /*321b0*/  LDS R232, [R3+0x14200] ;  /* 0x0142000003e87984 */ /* 0x000fe80000000800 */
[----:B------:R-:W-:Y:S04]  /*321c0*/  LDS R234, [R3+0x16200] ;  /* 0x0162000003ea7984 */ /* 0x000fe80000000800 */
[----:B------:R-:W-:Y:S04]  /*321d0*/  LDS R233, [R0+0x14200] ;  /* 0x0142000000e97984 */ /* 0x000fe80000000800 */
[----:B------:R-:W4:Y:S04]  /*321e0*/  LDS R235, [R0+0x16200] ;  /* 0x0162000000eb7984 */ /* 0x000f280000000800 */
[----:B------:R-:W-:Y:S04]  /*321f0*/  LDS R237, [R0+0x14300] ;  /* 0x0143000000ed7984 */ /* 0x000fe80000000800 */
[----:B------:R-:W1:Y:S01]  /*32200*/  LDS R239, [R0+0x16300] ;  /* 0x0163000000ef7984 */ /* 0x000e620000000800 */
[----:B--2---:R-:W-:Y:S11]  /*32210*/  HMMA.1688.F32.TF32 R200, R228, R10, R200 ;  /* 0x0000000ae4c8723c */ /* 0x004ff600000810c8 */
[----:B------:R-:W-:Y:S11]  /*32220*/  @!UPT UIADD3 URZ, URZ, URZ, URZ ;  /* 0x0000003f3f3ff290 */ /* 0x000ff6000fffe03f */
[----:B------:R-:W-:Y:S01]  /*32230*/  @!UPT UIADD3 URZ, URZ, URZ, URZ ;  /* 0x0000003f3f3ff290 */ /* 0x000fe2000fffe03f */
[----:B------:R-:W-:Y:S01]  /*32240*/  STL.64 [R1+0x1e0], R200 ;  /* 0x0001e0c801007387 */ /* 0x000fe20000100a00 */
[C---:B----4-:R-:W-:Y:S03]  /*32250*/  HMMA.1688.F32.TF32 R36, R232.reuse, R30, R36 ;  /* 0x0000001ee824723c */ /* 0x050fe60000081024 */
[----:B------:R-:W-:Y:S05]  /*32260*/  STL.64 [R1+0x1e8], R202 ;  /* 0x0001e8ca01007387 */ /* 0x000fea0000100a00 */
[----:B------:R-:W-:Y:S08]  /*32270*/  HMMA.1688.F32.TF32 R32, R232, R26, R32 ;  /* 0x0000001ae820723c */ /* 0x000ff00000081020 */
[----:B------:R-:W-:Y:S11]  /*32280*/  HMMA.1688.F32.TF32 R248, R228, R6, R248 ;  /* 0x00000006e4f8723c */ /* 0x000ff600000810f8 */
[----:B------:R-:W-:Y:S11]  /*32290*/  @!UPT UIADD3 URZ, URZ, URZ, URZ ;  /* 0x0000003f3f3ff290 */ /* 0x000ff6000fffe03f */
[----:B------:R-:W-:Y:S01]  /*322a0*/  @!UPT UIADD3 URZ, URZ, URZ, URZ ;  /* 0x0000003f3f3ff290 */ /* 0x000fe2000fffe03f */
[----:B------:R2:W-:Y:S04]  /*322b0*/  STL.64 [R1+0x1d0], R248 ;  /* 0x0001d0f801007387 */ /* 0x0005e80000100a00 */
[----:B------:R3:W-:Y:S01]  /*322c0*/  STL.64 [R1+0x1d8], R250 ;  /* 0x0001d8fa01007387 */ /* 0x0007e20000100a00 */
[----:B--2---:R-:W-:Y:S01]  /*322d0*/  MOV R249, R34 ;  /* 0x0000002200f97202 */ /* 0x004fe20000000f00 */
[----:B------:R-:W-:Y:S02]  /*322e0*/  IMAD.MOV.U32 R248, RZ, RZ, R35 ;  /* 0x000000fffff87224 */ /* 0x000fe400078e0023 */
[----:B---3--:R-:W-:Y:S02]  /*322f0*/  IMAD.MOV.U32 R251, RZ, RZ, R32 ;  /* 0x000000fffffb7224 */ /* 0x008fe400078e0020 */
[----:B------:R-:W-:-:S02]  /*32300*/  IMAD.MOV.U32 R250, RZ, RZ, R33 ;  /* 0x000000fffffa7224 */ /* 0x000fc400078e0021 */
[C---:B------:R-:W-:Y:S08]  /*32310*/  HMMA.1688.F32.TF32 R32, R232.reuse, R206, R40 ;  /* 0x000000cee820723c */ /* 0x040ff00000081028 */
[----:B------:R-:W-:Y:S01]  /*32320*/  HMMA.1688.F32.TF32 R40, R232, R14, R44 ;  /* 0x0000000ee828723c */ /* 0x000fe2000008102c */
[----:B------:R-:W-:Y:S04]  /*32330*/  STL.64 [R1+0xa0], R36 ;  /* 0x0000a02401007387 */ /* 0x000fe80000100a00 */
[----:B------:R2:W-:Y:S03]  /*32340*/  STL.64 [R1+0xa8], R38 ;  /* 0x0000a82601007387 */ /* 0x0005e60000100a00 */
[----:B------:R-:W-:Y:S01]  /*32350*/  HMMA.1688.F32.TF32 R200, R228, R222, R244 ;  /* 0x000000dee4c8723c */ /* 0x000fe200000810f4 */
[----:B------:R-:W-:Y:S04]  /*32360*/  LDS R44, [R3+0x14500] ;  /* 0x01450000032c7984 */ /* 0x000fe80000000800 */
[----:B------:R-:W-:Y:S03]  /*32370*/  LDS R46, [R3+0x16500] ;  /* 0x01650000032e7984 */ /* 0x000fe60000000800 */
[C---:B--2---:R-:W-:Y:S01]  /*32380*/  HMMA.1688.F32.TF32 R36, R232.reuse, R10, R48 ;  /* 0x0000000ae824723c */ /* 0x044fe20000081030 */
[----:B------:R-:W-:Y:S04]  /*32390*/  STL.64 [R1+0x90], R32 ;  /* 0x0000902001007387 */ /* 0x000fe80000100a00 */
[----:B------:R2:W-:Y:S04]  /*323a0*/  STL.64 [R1+0x98], R34 ;  /* 0x0000982201007387 */ /* 0x0005e80000100a00 */
[----:B------:R-:W-:Y:S04]  /*323b0*/  STL.64 [R1+0x80], R40 ;  /* 0x0000802801007387 */ /* 0x000fe80000100a00 */
[----:B------:R3:W-:Y:S01]  /*323c0*/  STL.64 [R1+0x88], R42 ;  /* 0x0000882a01007387 */ /* 0x0007e20000100a00 */
[C---:B--2---:R-:W-:Y:S03]  /*323d0*/  HMMA.1688.F32.TF32 R32, R232.reuse, R6, R52 ;  /* 0x00000006e820723c */ /* 0x044fe60000081034 */
[----:B------:R-:W-:Y:S04]  /*323e0*/  LDS R45, [R0+0x14500] ;  /* 0x01450000002d7984 */ /* 0x000fe80000000800 */
[----:B------:R-:W-:Y:S01]  /*323f0*/  LDS R47, [R0+0x16500] ;  /* 0x01650000002f7984 */ /* 0x000fe20000000800 */
[----:B---3--:R-:W-:Y:S03]  /*32400*/  HMMA.1688.F32.TF32 R40, R232, R222, R56 ;  /* 0x000000dee828723c */ /* 0x008fe60000081038 */
[----:B------:R-:W-:Y:S04]  /*32410*/  STL.64 [R1+0x70], R36 ;  /* 0x0000702401007387 */ /* 0x000fe80000100a00 */
[----:B------:R1:W-:Y:S08]  /*32420*/  STL.64 [R1+0x78], R38 ;  /* 0x0000782601007387 */ /* 0x0003f00000100a00 */
[----:B------:R-:W-:Y:S01]  /*32430*/  STL.64 [R1+0x60], R32 ;  /* 0x0000602001007387 */ /* 0x000fe20000100a00 */
[C---:B-1----:R-:W-:Y:S03]  /*32440*/  HMMA.1688.F32.TF32 R36, R236.reuse, R22, R60 ;  /* 0x00000016ec24723c */ /* 0x042fe6000008103c */
[----:B------:R1:W-:Y:S04]  /*32450*/  STL.64 [R1+0x68], R34 ;  /* 0x0000682201007387 */ /* 0x0003e80000100a00 */
[----:B------:R-:W-:Y:S04]  /*32460*/  STL.64 [R1+0x50], R40 ;  /* 0x0000502801007387 */ /* 0x000fe80000100a00 */
[----:B------:R2:W-:Y:S01]  /*32470*/  STL.64 [R1+0x58], R42 ;  /* 0x0000582a01007387 */ /* 0x0005e20000100a00 */
[C---:B-1----:R-:W-:Y:S08]  /*32480*/  HMMA.1688.F32.TF32 R32, R236.reuse, R26, R64 ;  /* 0x0000001aec20723c */ /* 0x042ff00000081040 */
[C---:B--2---:R-:W-:Y:S03]  /*32490*/  HMMA.1688.F32.TF32 R40, R236.reuse, R30, R68 ;  /* 0x0000001eec28723c */ /* 0x044fe60000081044 */
[----:B------:R-:W-:Y:S04]  /*324a0*/  STL.64 [R1+0x40], R36 ;  /* 0x0000402401007387 */ /* 0x000fe80000100a00 */
[----:B------:R1:W-:Y:S08]  /*324b0*/  STL.64 [R1+0x48], R38 ;  /* 0x0000482601007387 */ /* 0x0003f00000100a00 */
[----:B------:R-:W-:Y:S04]  /*324c0*/  STL.64 [R1+0x30], R32 ;  /* 0x0000302001007387 */ /* 0x000fe80000100a00 */
[----:B------:R2:W-:Y:S04]  /*324d0*/  STL.64 [R1+0x38], R34 ;  /* 0x0000382201007387 */ /* 0x0005e80000100a00 */
[----:B------:R-:W-:Y:S04]  /*324e0*/  STL.64 [R1+0x20], R40 ;  /* 0x0000202801007387 */ /* 0x000fe80000100a00 */
[----:B------:R-:W-:Y:S04]  /*324f0*/  STL.64 [R1+0x28], R42 ;  /* 0x0000282a01007387 */ /* 0x000fe80000100a00 */
[----:B------:R-:W-:Y:S04]  /*32500*/  LDS R40, [R3+0x14400] ;  /* 0x0144000003287984 */ /* 0x000fe80000000800 */
[----:B------:R-:W-:Y:S04]  /*32510*/  LDS R42, [R3+0x16400] ;  /* 0x01640000032a7984 */ /* 0x000fe80000000800 */
[----:B------:R-:W-:Y:S04]  /*32520*/  LDS R41, [R0+0x14400] ;  /* 0x0144000000297984 */ /* 0x000fe80000000800 */
[----:B------:R-:W3:Y:S01]  /*32530*/  LDS R43, [R0+0x16400] ;  /* 0x01640000002b7984 */ /* 0x000ee20000000800 */
[----:B------:R-:W-:Y:S01]  /*32540*/  IMAD.MOV.U32 R247, RZ, RZ, R200 ;  /* 0x000000fffff77224 */ /* 0x000fe200078e00c8 */
[----:B------:R-:W-:Y:S01]  /*32550*/  MOV R246, R201 ;  /* 0x000000c900f67202 */ /* 0x000fe20000000f00 */
[----:B------:R-:W-:Y:S01]  /*32560*/  IMAD.MOV.U32 R245, RZ, RZ, R202 ;  /* 0x000000fffff57224 */ /* 0x000fe200078e00ca */
[----:B-1----:R-:W-:Y:S01]  /*32570*/  HMMA.1688.F32.TF32 R36, R236, R206, R72 ;  /* 0x000000ceec24723c */ /* 0x002fe20000081048 */
[----:B------:R-:W-:-:S07]  /*32580*/  IMAD.MOV.U32 R244, RZ, RZ, R203 ;  /* 0x000000fffff47224 */ /* 0x000fce00078e00cb */
[----:B------:R-:W-:Y:S08]  /*32590*/  HMMA.1688.F32.TF32 R200, R232, R22, R240 ;  /* 0x00000016e8c8723c */ /* 0x000ff000000810f0 */
[C---:B------:R-:W-:Y:S08]  /*325a0*/  HMMA.1688.F32.TF32 R232, R236.reuse, R10, R80 ;  /* 0x0000000aece8723c */ /* 0x040ff00000081050 */
[C---:B--2---:R-:W-:Y:S08]  /*325b0*/  HMMA.1688.F32.TF32 R32, R236.reuse, R14, R76 ;  /* 0x0000000eec20723c */ /* 0x044ff0000008104c */
[----:B------:R-:W-:Y:S08]  /*325c0*/  HMMA.1688.F32.TF32 R228, R236, R6, R84 ;  /* 0x00000006ece4723c */ /* 0x000ff00000081054 */
[C---:B---3--:R-:W-:Y:S01]  /*325d0*/  HMMA.1688.F32.TF32 R48, R40.reuse, R26, R92 ;  /* 0x0000001a2830723c */ /* 0x048fe2000008105c */
[----:B------:R-:W-:Y:S04]  /*325e0*/  STL.64 [R1+0x10], R36 ;  /* 0x0000102401007387 */ /* 0x000fe80000100a00 */
[----:B------:R-:W-:Y:S04]  /*325f0*/  STL.64 [R1+0x18], R38 ;  /* 0x0000182601007387 */ /* 0x000fe80000100a00 */
[----:B------:R1:W-:Y:S04]  /*32600*/  STL [R1+0x2080], R232 ;  /* 0x002080e801007387 */ /* 0x0003e80000100800 */
[----:B------:R-:W-:Y:S04]  /*32610*/  STL.64 [R1], R32 ;  /* 0x0000002001007387 */ /* 0x000fe80000100a00 */
[----:B------:R-:W-:Y:S04]  /*32620*/  STL.64 [R1+0x8], R34 ;  /* 0x0000082201007387 */ /* 0x000fe80000100a00 */
[----:B------:R2:W-:Y:S01]  /*32630*/  STL [R1+0x207c], R233 ;  /* 0x00207ce901007387 */ /* 0x0005e20000100800 */
[----:B------:R-:W-:Y:S03]  /*32640*/  HMMA.1688.F32.TF32 R52, R40, R22, R196 ;  /* 0x000000162834723c */ /* 0x000fe600000810c4 */
[----:B------:R3:W-:Y:S01]  /*32650*/  STL [R1+0x2078], R234 ;  /* 0x002078ea01007387 */ /* 0x0007e20000100800 */
[----:B-1----:R-:W-:-:S03]  /*32660*/  MOV R232, R49 ;  /* 0x0000003100e87202 */ /* 0x002fc60000000f00 */
[----:B------:R-:W-:Y:S01]  /*32670*/  STL [R1+0x2074], R235 ;  /* 0x002074eb01007387 */ /* 0x000fe20000100800 */
[----:B--2---:R-:W-:-:S03]  /*32680*/  IMAD.MOV.U32 R233, RZ, RZ, R50 ;  /* 0x000000ffffe97224 */ /* 0x004fc600078e0032 */
[----:B------:R1:W-:Y:S01]  /*32690*/  STL [R1+0x2084], R230 ;  /* 0x002084e601007387 */ /* 0x0003e20000100800 */
[----:B---3--:R-:W-:Y:S01]  /*326a0*/  IMAD.MOV.U32 R234, RZ, RZ, R51 ;  /* 0x000000ffffea7224 */ /* 0x008fe200078e0033 */
[C---:B------:R-:W-:Y:S02]  /*326b0*/  HMMA.1688.F32.TF32 R56, R40.reuse, R14, R184 ;  /* 0x0000000e2838723c */ /* 0x040fe400000810b8 */
[----:B------:R-:W-:Y:S04]  /*326c0*/  LDS R36, [R3+0x14600] ;  /* 0x0146000003247984 */ /* 0x000fe80000000800 */
[----:B------:R-:W-:Y:S01]  /*326d0*/  LDS R38, [R3+0x16600] ;  /* 0x0166000003267984 */ /* 0x000fe20000000800 */
[----:B-1----:R-:W-:Y:S02]  /*326e0*/  IMAD.MOV.U32 R230, RZ, RZ, R48 ;  /* 0x000000ffffe67224 */ /* 0x002fe400078e0030 */
[----:B------:R-:W-:Y:S01]  /*326f0*/  HMMA.1688.F32.TF32 R48, R40, R30, R180 ;  /* 0x0000001e2830723c */ /* 0x000fe200000810b4 */
[----:B------:R1:W-:Y:S04]  /*32700*/  STL [R1+0x2070], R231 ;  /* 0x002070e701007387 */ /* 0x0003e80000100800 */
[----:B------:R-:W-:Y:S04]  /*32710*/  STL.64 [R1+0x2b0], R52 ;  /* 0x0002b03401007387 */ /* 0x000fe80000100a00 */
[----:B------:R-:W-:Y:S04]  /*32720*/  STL.64 [R1+0x2b8], R54 ;  /* 0x0002b83601007387 */ /* 0x000fe80000100a00 */
[----:B------:R-:W-:Y:S04]  /*32730*/  LDS R37, [R0+0x14600] ;  /* 0x0146000000257984 */ /* 0x000fe80000000800 */
[----:B------:R-:W2:Y:S04]  /*32740*/  LDS R39, [R0+0x16600] ;  /* 0x0166000000277984 */ /* 0x000ea80000000800 */
[----:B------:R-:W-:Y:S03]  /*32750*/  LDS R32, [R3+0x14700] ;  /* 0x0147000003207984 */ /* 0x000fe60000000800 */
[----:B------:R-:W-:Y:S01]  /*32760*/  MOV R235, R48 ;  /* 0x0000003000eb7202 */ /* 0x000fe20000000f00 */
[----:B------:R3:W-:Y:S01]  /*32770*/  STL.64 [R1+0x298], R50 ;  /* 0x0002983201007387 */ /* 0x0007e20000100a00 */
[----:B-1----:R-:W-:-:S03]  /*32780*/  IMAD.MOV.U32 R231, RZ, RZ, R49 ;  /* 0x000000ffffe77224 */ /* 0x002fc600078e0031 */
[----:B------:R-:W-:Y:S04]  /*32790*/  LDS R34, [R3+0x16700] ;  /* 0x0167000003227984 */ /* 0x000fe80000000800 */
[----:B------:R-:W-:Y:S01]  /*327a0*/  LDS R33, [R0+0x14700] ;  /* 0x0147000000217984 */ /* 0x000fe20000000800 */
[C---:B---3--:R-:W-:Y:S03]  /*327b0*/  HMMA.1688.F32.TF32 R48, R40.reuse, R206, R96 ;  /* 0x000000ce2830723c */ /* 0x048fe60000081060 */
[----:B------:R-:W1:Y:S01]  /*327c0*/  LDS R35, [R0+0x16700] ;  /* 0x0167000000237984 */ /* 0x000e620000000800 */
[----:B------:R-:W-:Y:S01]  /*327d0*/  MOV R243, R200 ;  /* 0x000000c800f37202 */ /* 0x000fe20000000f00 */
[----:B------:R-:W-:Y:S01]  /*327e0*/  IMAD.MOV.U32 R242, RZ, RZ, R201 ;  /* 0x000000fffff27224 */ /* 0x000fe200078e00c9 */
[----:B------:R-:W-:Y:S01]  /*327f0*/  MOV R240, R203 ;  /* 0x000000cb00f07202 */ /* 0x000fe20000000f00 */
[----:B------:R-:W-:Y:S01]  /*32800*/  IMAD.MOV.U32 R241, RZ, RZ, R202 ;  /* 0x000000fffff17224 */ /* 0x000fe200078e00ca */
[----:B------:R-:W-:Y:S01]  /*32810*/  LDS R84, [R3+0x18100] ;  /* 0x0181000003547984 */ /* 0x000fe20000000800 */
[----:B------:R-:W-:Y:S03]  /*32820*/  HMMA.1688.F32.TF32 R52, R40, R10, R100 ;  /* 0x0000000a2834723c */ /* 0x000fe60000081064 */
[----:B------:R-:W-:Y:S04]  /*32830*/  LDS R86, [R3+0x1a100] ;  /* 0x01a1000003567984 */ /* 0x000fe80000000800 */
[----:B------:R-:W-:Y:S01]  /*32840*/  LDS R85, [R0+0x18100] ;  /* 0x0181000000557984 */ /* 0x000fe20000000800 */
[----:B------:R-:W-:Y:S03]  /*32850*/  HMMA.1688.F32.TF32 R236, R236, R222, R88 ;  /* 0x000000deecec723c */ /* 0x000fe60000081058 */
[----:B------:R-:W-:Y:S04]  /*32860*/  LDS R87, [R0+0x1a100] ;  /* 0x01a1000000577984 */ /* 0x000fe80000000800 */
[----:B------:R-:W-:Y:S04]  /*32870*/  STL.64 [R1+0x280], R48 ;  /* 0x0002803001007387 */ /* 0x000fe80000100a00 */
[----:B------:R3:W-:Y:S02]  /*32880*/  STL.64 [R1+0x288], R50 ;  /* 0x0002883201007387 */ /* 0x0007e40000100a00 */
[C---:B---3--:R-:W-:Y:S08]  /*32890*/  HMMA.1688.F32.TF32 R48, R40.reuse, R6, R188 ;  /* 0x000000062830723c */ /* 0x048ff000000810bc */
[----:B------:R-:W-:Y:S01]  /*328a0*/  HMMA.1688.F32.TF32 R40, R40, R222, R104 ;  /* 0x000000de2828723c */ /* 0x000fe20000081068 */
[----:B------:R-:W-:Y:S04]  /*328b0*/  STL.64 [R1+0x270], R56 ;  /* 0x0002703801007387 */ /* 0x000fe80000100a00 */
[----:B------:R-:W-:Y:S04]  /*328c0*/  STL.64 [R1+0x278], R58 ;  /* 0x0002783a01007387 */ /* 0x000fe80000100a00 */
[----:B------:R-:W-:Y:S04]  /*328d0*/  STL.64 [R1+0x260], R52 ;  /* 0x0002603401007387 */ /* 0x000fe80000100a00 */
[----:B------:R3:W-:Y:S04]  /*328e0*/  STL.64 [R1+0x268], R54 ;  /* 0x0002683601007387 */ /* 0x0007e80000100a00 */
[----:B------:R-:W-:Y:S04]  /*328f0*/  STL.64 [R1+0x250], R48 ;  /* 0x0002503001007387 */ /* 0x000fe80000100a00 */
[----:B------:R4:W-:Y:S01]  /*32900*/  STL.64 [R1+0x258], R50 ;  /* 0x0002583201007387 */ /* 0x0009e20000100a00 */
[C---:B---3--:R-:W-:Y:S03]  /*32910*/  HMMA.1688.F32.TF32 R52, R44.reuse, R22, R192 ;  /* 0x000000162c34723c */ /* 0x048fe600000810c0 */
[----:B------:R-:W-:Y:S04]  /*32920*/  STL.64 [R1+0x1c0], R40 ;  /* 0x0001c02801007387 */ /* 0x000fe80000100a00 */
[----:B------:R3:W-:Y:S01]  /*32930*/  STL.64 [R1+0x1c8], R42 ;  /* 0x0001c82a01007387 */ /* 0x0007e20000100a00 */
[C---:B----4-:R-:W-:Y:S08]  /*32940*/  HMMA.1688.F32.TF32 R48, R44.reuse, R26, R108 ;  /* 0x0000001a2c30723c */ /* 0x050ff0000008106c */
[C---:B---3--:R-:W-:Y:S07]  /*32950*/  HMMA.1688.F32.TF32 R40, R44.reuse, R30, R112 ;  /* 0x0000001e2c28723c */ /* 0x048fee0000081070 */
[----:B------:R-:W-:Y:S04]  /*32960*/  STL.64 [R1+0x1b0], R52 ;  /* 0x0001b03401007387 */ /* 0x000fe80000100a00 */
[----:B------:R3:W-:Y:S04]  /*32970*/  STL.64 [R1+0x1b8], R54 ;  /* 0x0001b83601007387 */ /* 0x0007e80000100a00 */
[----:B------:R-:W-:Y:S04]  /*32980*/  STL.64 [R1+0x1a0], R48 ;  /* 0x0001a03001007387 */ /* 0x000fe80000100a00 */
[----:B------:R4:W-:Y:S01]  /*32990*/  STL.64 [R1+0x1a8], R50 ;  /* 0x0001a83201007387 */ /* 0x0009e20000100a00 */
[C---:B---3--:R-:W-:Y:S03]  /*329a0*/  HMMA.1688.F32.TF32 R52, R44.reuse, R206, R116 ;  /* 0x000000ce2c34723c */ /* 0x048fe60000081074 */
[----:B------:R-:W-:Y:S04]  /*329b0*/  STL.64 [R1+0x190], R40 ;  /* 0x0001902801007387 */ /* 0x000fe80000100a00 */
[----:B------:R3:W-:Y:S01]  /*329c0*/  STL.64 [R1+0x198], R42 ;  /* 0x0001982a01007387 */ /* 0x0007e20000100a00 */
[----:B----4-:R-:W-:Y:S08]  /*329d0*/  HMMA.1688.F32.TF32 R48, R44, R14, R120 ;  /* 0x0000000e2c30723c */ /* 0x010ff00000081078 */
[C---:B--2---:R-:W-:Y:S08]  /*329e0*/  HMMA.1688.F32.TF32 R180, R36.reuse, R10, R156 ;  /* 0x0000000a24b4723c */ /* 0x044ff0000008109c */
[----:B------:R-:W-:Y:S08]  /*329f0*/  HMMA.1688.F32.TF32 R184, R36, R6, R160 ;  /* 0x0000000624b8723c */ /* 0x000ff000000810a0 */
[C---:B-1----:R-:W-:Y:S08]  /*32a00*/  HMMA.1688.F32.TF32 R196, R32.reuse, R26, R172 ;  /* 0x0000001a20c4723c */ /* 0x042ff000000810ac */
[----:B------:R-:W-:Y:S01]  /*32a10*/  HMMA.1688.F32.TF32 R200, R32, R30, R176 ;  /* 0x0000001e20c8723c */ /* 0x000fe200000810b0 */
[----:B------:R-:W-:Y:S01]  /*32a20*/  IMAD.MOV.U32 R191, RZ, RZ, R244 ;  /* 0x000000ffffbf7224 */ /* 0x000fe200078e00f4 */
[----:B------:R-:W-:Y:S01]  /*32a30*/  MOV R189, R246 ;  /* 0x000000f600bd7202 */ /* 0x000fe20000000f00 */
[----:B------:R-:W-:Y:S01]  /*32a40*/  IMAD.MOV.U32 R190, RZ, RZ, R245 ;  /* 0x000000ffffbe7224 */ /* 0x000fe200078e00f5 */
[----:B------:R-:W-:Y:S01]  /*32a50*/  MOV R95, R248 ;  /* 0x000000f8005f7202 */ /* 0x000fe20000000f00 */
[----:B------:R-:W-:-:S02]  /*32a60*/  IMAD.MOV.U32 R188, RZ, RZ, R247 ;  /* 0x000000ffffbc7224 */ /* 0x000fc400078e00f7 */
[----:B------:R-:W-:Y:S01]  /*32a70*/  IMAD.MOV.U32 R94, RZ, RZ, R249 ;  /* 0x000000ffff5e7224 */ /* 0x000fe200078e00f9 */
[----:B---3--:R-:W-:Y:S01]  /*32a80*/  HMMA.1688.F32.TF32 R40, R44, R10, R124 ;  /* 0x0000000a2c28723c */ /* 0x008fe2000008107c */
[----:B------:R-:W-:Y:S04]  /*32a90*/  STL.64 [R1+0x180], R52 ;  /* 0x0001803401007387 */ /* 0x000fe80000100a00 */
[----:B------:R-:W-:Y:S04]  /*32aa0*/  STL.64 [R1+0x188], R54 ;  /* 0x0001883601007387 */ /* 0x000fe80000100a00 */
[----:B------:R-:W-:Y:S04]  /*32ab0*/  STL.64 [R1+0x170], R48 ;  /* 0x0001703001007387 */ /* 0x000fe80000100a00 */
[----:B------:R-:W-:Y:S01]  /*32ac0*/  STL.64 [R1+0x178], R50 ;  /* 0x0001783201007387 */ /* 0x000fe20000100a00 */
[----:B------:R-:W-:Y:S01]  /*32ad0*/  HMMA.1688.F32.TF32 R192, R32, R22, R168 ;  /* 0x0000001620c0723c */ /* 0x000fe200000810a8 */
[----:B------:R-:W-:Y:S01]  /*32ae0*/  IMAD.MOV.U32 R93, RZ, RZ, R250 ;  /* 0x000000ffff5d7224 */ /* 0x000fe200078e00fa */
[----:B------:R-:W-:Y:S01]  /*32af0*/  MOV R92, R251 ;  /* 0x000000fb005c7202 */ /* 0x000fe20000000f00 */
[----:B------:R-:W-:Y:S01]  /*32b00*/  IMAD.MOV.U32 R91, RZ, RZ, R240 ;  /* 0x000000ffff5b7224 */ /* 0x000fe200078e00f0 */
[----:B------:R-:W-:Y:S01]  /*32b10*/  MOV R90, R241 ;  /* 0x000000f1005a7202 */ /* 0x000fe20000000f00 */
[----:B------:R-:W-:Y:S01]  /*32b20*/  IMAD.MOV.U32 R89, RZ, RZ, R242 ;  /* 0x000000ffff597224 */ /* 0x000fe200078e00f2 */
[----:B------:R-:W-:Y:S04]  /*32b30*/  LDS R116, [R3+0x18200] ;  /* 0x0182000003747984 */ /* 0x000fe80000000800 */
[----:B------:R-:W-:Y:S01]  /*32b40*/  IMAD.MOV.U32 R252, RZ, RZ, R42 ;  /* 0x000000fffffc7224 */ /* 0x000fe200078e002a */
[----:B------:R1:W-:Y:S01]  /*32b50*/  STL.64 [R1+0x160], R40 ;  /* 0x0001602801007387 */ /* 0x0003e20000100a00 */
[----:B------:R-:W-:Y:S01]  /*32b60*/  MOV R2, R43 ;  /* 0x0000002b00027202 */ /* 0x000fe20000000f00 */
[----:B------:R-:W-:-:S02]  /*32b70*/  IMAD.MOV.U32 R88, RZ, RZ, R243 ;  /* 0x000000ffff587224 */ /* 0x000fc400078e00f3 */
[----:B------:R-:W-:Y:S04]  /*32b80*/  LDS R118, [R3+0x1a200] ;  /* 0x01a2000003767984 */ /* 0x000fe80000000800 */
[----:B------:R-:W-:Y:S01]  /*32b90*/  LDS R117, [R0+0x18200] ;  /* 0x0182000000757984 */ /* 0x000fe20000000800 */
[C---:B-1----:R-:W-:Y:S03]  /*32ba0*/  HMMA.1688.F32.TF32 R40, R44.reuse, R6, R128 ;  /* 0x000000062c28723c */ /* 0x042fe60000081080 */
[----:B------:R-:W-:Y:S04]  /*32bb0*/  STL [R1+0x206c], R2 ;  /* 0x00206c0201007387 */ /* 0x000fe80000100800 */
[----:B------:R-:W-:Y:S01]  /*32bc0*/  STL [R1+0x2068], R252 ;  /* 0x002068fc01007387 */ /* 0x000fe20000100800 */
[----:B------:R-:W-:Y:S03]  /*32bd0*/  HMMA.1688.F32.TF32 R48, R44, R222, R132 ;  /* 0x000000de2c30723c */ /* 0x000fe60000081084 */
[----:B------:R-:W-:Y:S04]  /*32be0*/  LDS R119, [R0+0x1a200] ;  /* 0x01a2000000777984 */ /* 0x000fe80000000800 */
[----:B------:R-:W-:Y:S01]  /*32bf0*/  LDS R52, [R3+0x18000] ;  /* 0x0180000003347984 */ /* 0x000fe20000000800 */
[C---:B------:R-:W-:Y:S03]  /*32c00*/  HMMA.1688.F32.TF32 R44, R36.reuse, R22, R136 ;  /* 0x00000016242c723c */ /* 0x040fe60000081088 */
[----:B------:R-:W-:Y:S04]  /*32c10*/  LDS R54, [R3+0x1a000] ;  /* 0x01a0000003367984 */ /* 0x000fe80000000800 */
[----:B------:R-:W-:Y:S04]  /*32c20*/  LDS R53, [R0+0x18000] ;  /* 0x0180000000357984 */ /* 0x000fe80000000800 */
[----:B------:R-:W-:Y:S04]  /*32c30*/  STL.64 [R1+0x150], R40 ;  /* 0x0001502801007387 */ /* 0x000fe80000100a00 */
[----:B------:R1:W-:Y:S04]  /*32c40*/  STL.64 [R1+0x158], R42 ;  /* 0x0001582a01007387 */ /* 0x0003e80000100a00 */
[----:B------:R-:W-:Y:S04]  /*32c50*/  LDS R55, [R0+0x1a000] ;  /* 0x01a0000000377984 */ /* 0x000fe80000000800 */
[----:B------:R-:W-:Y:S01]  /*32c60*/  LDS R156, [R3+0x18500] ;  /* 0x01850000039c7984 */ /* 0x000fe20000000800 */
        /* <DEDUP_REMOVED lines=8> */
[-C--:B--2---:R-:W-:Y:S03]  /*32cf0*/  HMMA.1688.F32.TF32 R44, R36, R206.reuse, R148 ;  /* 0x000000ce242c723c */ /* 0x084fe60000081094 */
[----:B------:R-:W-:Y:S04]  /*32d00*/  STL.64 [R1+0x120], R40 ;  /* 0x0001202801007387 */ /* 0x000fe80000100a00 */
[----:B------:R1:W-:Y:S01]  /*32d10*/  STL.64 [R1+0x128], R42 ;  /* 0x0001282a01007387 */ /* 0x0003e20000100a00 */
[----:B------:R-:W-:Y:S01]  /*32d20*/  HMMA.1688.F32.TF32 R204, R32, R206, R208 ;  /* 0x000000ce20cc723c */ /* 0x000fe200000810d0 */
[----:B------:R-:W-:Y:S01]  /*32d30*/  MOV R160, R230 ;  /* 0x000000e600a07202 */ /* 0x000fe20000000f00 */
[----:B------:R-:W-:Y:S01]  /*32d40*/  IMAD.MOV.U32 R161, RZ, RZ, R232 ;  /* 0x000000ffffa17224 */ /* 0x000fe200078e00e8 */
[----:B------:R-:W-:Y:S01]  /*32d50*/  MOV R163, R234 ;  /* 0x000000ea00a37202 */ /* 0x000fe20000000f00 */
[----:B------:R-:W-:Y:S01]  /*32d60*/  IMAD.MOV.U32 R162, RZ, RZ, R233 ;  /* 0x000000ffffa27224 */ /* 0x000fe200078e00e9 */
[----:B------:R-:W-:Y:S03]  /*32d70*/  LDS R148, [R3+0x18300] ;  /* 0x0183000003947984 */ /* 0x000fe60000000800 */
[-C--:B-1----:R-:W-:Y:S01]  /*32d80*/  HMMA.1688.F32.TF32 R40, R36, R14.reuse, R152 ;  /* 0x0000000e2428723c */ /* 0x082fe20000081098 */
[----:B------:R-:W-:Y:S04]  /*32d90*/  STL.64 [R1+0x110], R48 ;  /* 0x0001103001007387 */ /* 0x000fe80000100a00 */
[----:B------:R-:W-:Y:S04]  /*32da0*/  STL.64 [R1+0x118], R50 ;  /* 0x0001183201007387 */ /* 0x000fe80000100a00 */
[----:B------:R-:W2:Y:S04]  /*32db0*/  LDL R13, [R1+0x394] ;  /* 0x00039400010d7983 */ /* 0x000ea80000100800 */
[----:B------:R-:W-:Y:S04]  /*32dc0*/  STL.64 [R1+0x100], R44 ;  /* 0x0001002c01007387 */ /* 0x000fe80000100a00 */
[----:B------:R-:W-:Y:S01]  /*32dd0*/  STL.64 [R1+0x108], R46 ;  /* 0x0001082e01007387 */ /* 0x000fe20000100a00 */
[C---:B------:R-:W-:Y:S03]  /*32de0*/  HMMA.1688.F32.TF32 R208, R32.reuse, R14, R212 ;  /* 0x0000000e20d0723c */ /* 0x040fe600000810d4 */
[----:B------:R-:W-:Y:S04]  /*32df0*/  LDS R152, [R3+0x18400] ;  /* 0x0184000003987984 */ /* 0x000fe80000000800 */
[----:B------:R-:W-:Y:S04]  /*32e00*/  STL.64 [R1+0xf0], R40 ;  /* 0x0000f02801007387 */ /* 0x000fe80000100a00 */
[----:B------:R1:W-:Y:S01]  /*32e10*/  STL.64 [R1+0xf8], R42 ;  /* 0x0000f82a01007387 */ /* 0x0003e20000100a00 */
[----:B------:R-:W-:Y:S03]  /*32e20*/  HMMA.1688.F32.TF32 R212, R32, R10, R216 ;  /* 0x0000000a20d4723c */ /* 0x000fe600000810d8 */
[----:B------:R-:W-:Y:S04]  /*32e30*/  LDS R154, [R3+0x1a400] ;  /* 0x01a40000039a7984 */ /* 0x000fe80000000800 */
[----:B------:R-:W-:Y:S01]  /*32e40*/  LDS R153, [R0+0x18400] ;  /* 0x0184000000997984 */ /* 0x000fe20000000800 */
[----:B-1----:R-:W-:Y:S03]  /*32e50*/  HMMA.1688.F32.TF32 R40, R36, R222, R164 ;  /* 0x000000de2428723c */ /* 0x002fe600000810a4 */
[----:B------:R-:W-:Y:S04]  /*32e60*/  STL.64 [R1+0x1ff0], R182 ;  /* 0x001ff0b601007387 */ /* 0x000fe80000100a00 */
[----:B------:R-:W-:Y:S04]  /*32e70*/  STL.64 [R1+0x1fe8], R180 ;  /* 0x001fe8b401007387 */ /* 0x000fe80000100a00 */
[----:B------:R-:W-:Y:S04]  /*32e80*/  STL.64 [R1+0x2000], R186 ;  /* 0x002000ba01007387 */ /* 0x000fe80000100a00 */
[----:B------:R-:W-:Y:S04]  /*32e90*/  STL.64 [R1+0x1ff8], R184 ;  /* 0x001ff8b801007387 */ /* 0x000fe80000100a00 */
[----:B------:R-:W-:Y:S04]  /*32ea0*/  LDS R155, [R0+0x1a400] ;  /* 0x01a40000009b7984 */ /* 0x000fe80000000800 */
[----:B------:R-:W-:Y:S04]  /*32eb0*/  LDS R150, [R3+0x1a300] ;  /* 0x01a3000003967984 */ /* 0x000fe80000000800 */
        /* <DEDUP_REMOVED lines=13> */
[----:B------:R-:W3:Y:S04]  /*32f90*/  LDL.LU R76, [R1+0x1e0] ;  /* 0x0001e000014c7983 */ /* 0x000ee80000300800 */
[----:B------:R-:W3:Y:S04]  /*32fa0*/  LDL.LU R77, [R1+0x1e4] ;  /* 0x0001e400014d7983 */ /* 0x000ee80000300800 */
[----:B------:R-:W3:Y:S04]  /*32fb0*/  LDL.LU R78, [R1+0x1e8] ;  /* 0x0001e800014e7983 */ /* 0x000ee80000300800 */
        /* <DEDUP_REMOVED lines=23> */
[----:B------:R-:W-:-:S03]  /*33130*/  IMAD.MOV.U32 R2, RZ, RZ, R42 ;  /* 0x000000ffff027224 */ /* 0x000fc600078e002a */
[----:B------:R-:W4:Y:S01]  /*33140*/  LDL.LU R110, [R1+0x2d8] ;  /* 0x0002d800016e7983 */ /* 0x000f220000300800 */
[----:B------:R-:W-:-:S03]  /*33150*/  IMAD.MOV.U32 R252, RZ, RZ, R43 ;  /* 0x000000fffffc7224 */ /* 0x000fc600078e002b */
[----:B------:R-:W4:Y:S04]  /*33160*/  LDL.LU R111, [R1+0x2dc] ;  /* 0x0002dc00016f7983 */ /* 0x000f280000300800 */
[----:B-1----:R-:W4:Y:S04]  /*33170*/  LDL.LU R40, [R1+0x2e0] ;  /* 0x0002e00001287983 */ /* 0x002f280000300800 */
        /* <DEDUP_REMOVED lines=39> */
[C---:B------:R-:W-:Y:S03]  /*333f0*/  HMMA.1688.F32.TF32 R216, R32.reuse, R6, R16 ;  /* 0x0000000620d8723c */ /* 0x040fe60000081010 */
[----:B--2---:R-:W1:Y:S04]  /*33400*/  LDSM.16.M88.4 R4, [R13+0xc1080] ;  /* 0x0c1080000d04783b */ /* 0x004e680000000200 */
[----:B------:R-:W-:Y:S01]  /*33410*/  LDSM.16.M88.4 R8, [R13+0xc0080] ;  /* 0x0c0080000d08783b */ /* 0x000fe20000000200 */
[----:B------:R-:W-:Y:S03]  /*33420*/  HMMA.1688.F32.TF32 R220, R32, R222, R224 ;  /* 0x000000de20dc723c */ /* 0x000fe600000810e0 */
[----:B------:R-:W-:Y:S04]  /*33430*/  LDSM.16.M88.4 R32, [R13+0xc2080] ;  /* 0x0c2080000d20783b */ /* 0x000fe80000000200 */
[----:B------:R-:W2:Y:S04]  /*33440*/  LDSM.16.M88.4 R28, [R13+0xc3080] ;  /* 0x0c3080000d1c783b */ /* 0x000ea80000000200 */
[----:B------:R-:W2:Y:S04]  /*33450*/  LDSM.16.M88.4 R24, [R13+0xc4080] ;  /* 0x0c4080000d18783b */ /* 0x000ea80000000200 */
[----:B------:R-:W2:Y:S04]  /*33460*/  LDSM.16.M88.4 R20, [R13+0xc5080] ;  /* 0x0c5080000d14783b */ /* 0x000ea80000000200 */
[----:B------:R-:W2:Y:S04]  /*33470*/  LDSM.16.M88.4 R16, [R13+0xc6080] ;  /* 0x0c6080000d10783b */ /* 0x000ea80000000200 */
[----:B------:R-:W2:Y:S01]  /*33480*/  LDSM.16.M88.4 R12, [R13+0xc7080] ;  /* 0x0c7080000d0c783b */ /* 0x000ea20000000200 */
[----:B------:R-:W-:-:S02]  /*33490*/  IMAD.MOV.U32 R180, RZ, RZ, R235 ;  /* 0x000000ffffb47224 */ /* 0x000fc400078e00eb */
[----:B------:R-:W-:Y:S01]  /*334a0*/  IMAD.MOV.U32 R181, RZ, RZ, R231 ;  /* 0x000000ffffb57224 */ /* 0x000fe200078e00e7 */
[----:B------:R-:W-:Y:S04]  /*334b0*/  LDS R149, [R0+0x18300] ;  /* 0x0183000000957984 */ /* 0x000fe80000000800 */
[----:B------:R-:W2:Y:S01]  /*334c0*/  LDS R151, [R0+0x1a300] ;  /* 0x01a3000000977984 */ /* 0x000ea20000000800 */
[-C--:B-1----:R-:W-:Y:S03]  /*334d0*/  HMMA.1688.F32.TF32 R92, R116, R4.reuse, R92 ;  /* 0x00000004745c723c */ /* 0x082fe6000008105c */
[----:B------:R-:W-:Y:S04]  /*334e0*/  LDS R159, [R0+0x1a500] ;  /* 0x01a50000009f7984 */ /* 0x000fe80000000800 */
[----:B------:R-:W-:Y:S01]  /*334f0*/  LDS R224, [R3+0x18700] ;  /* 0x0187000003e07984 */ /* 0x000fe20000000800 */
[C---:B---3--:R-:W-:Y:S11]  /*33500*/  HMMA.1688.F32.TF32 R60, R84.reuse, R4, R60 ;  /* 0x00000004543c723c */ /* 0x048ff6000008103c */
[----:B------:R-:W-:Y:S04]  /*33510*/  @!UPT UIADD3 URZ, URZ, URZ, URZ ;  /* 0x0000003f3f3ff290 */ /* 0x000fe8000fffe03f */
[----:B------:R-:W-:Y:S04]  /*33520*/  STL [R1+0x1fd8], R92 ;  /* 0x001fd85c01007387 */ /* 0x000fe80000100800 */
[----:B------:R-:W-:Y:S04]  /*33530*/  STL [R1+0x1fd4], R93 ;  /* 0x001fd45d01007387 */ /* 0x000fe80000100800 */
[----:B------:R-:W-:Y:S01]  /*33540*/  STL [R1+0x1fd0], R94 ;  /* 0x001fd05e01007387 */ /* 0x000fe20000100800 */
[C---:B--2---:R-:W-:Y:S03]  /*33550*/  HMMA.1688.F32.TF32 R68, R84.reuse, R28, R68 ;  /* 0x0000001c5444723c */ /* 0x044fe60000081044 */
[----:B------:R1:W-:Y:S04]  /*33560*/  STL [R1+0x1fcc], R95 ;  /* 0x001fcc5f01007387 */ /* 0x0003e80000100800 */
[----:B------:R-:W-:Y:S01]  /*33570*/  LDS R226, [R3+0x1a700] ;  /* 0x01a7000003e27984 */ /* 0x000fe20000000800 */
[C---:B----4-:R-:W-:Y:S03]  /*33580*/  HMMA.1688.F32.TF32 R56, R84.reuse, R8, R56 ;  /* 0x000000085438723c */ /* 0x050fe60000081038 */
[----:B------:R-:W-:Y:S04]  /*33590*/  LDS R225, [R0+0x18700] ;  /* 0x0187000000e17984 */ /* 0x000fe80000000800 */
[----:B------:R-:W2:Y:S01]  /*335a0*/  LDS R227, [R0+0x1a700] ;  /* 0x01a7000000e37984 */ /* 0x000ea20000000800 */
        /* <DEDUP_REMOVED lines=11> */
[----:B------:R-:W-:Y:S08]  /*33660*/  HMMA.1688.F32.TF32 R80, R84, R16, R80 ;  /* 0x000000105450723c */ /* 0x000ff00000081050 */
[----:B------:R-:W-:Y:S08]  /*33670*/  HMMA.1688.F32.TF32 R96, R116, R32, R96 ;  /* 0x000000207460723c */ /* 0x000ff00000081060 */
[----:B------:R-:W-:Y:S11]  /*33680*/  HMMA.1688.F32.TF32 R84, R84, R12, R188 ;  /* 0x0000000c5454723c */ /* 0x000ff600000810bc */
[----:B------:R-:W-:Y:S04]  /*33690*/  @!UPT UIADD3 URZ, URZ, URZ, URZ ;  /* 0x0000003f3f3ff290 */ /* 0x000fe8000fffe03f */
[----:B------:R-:W-:Y:S04]  /*336a0*/  STL [R1+0x1fc4], R96 ;  /* 0x001fc46001007387 */ /* 0x000fe80000100800 */
[----:B------:R-:W-:Y:S04]  /*336b0*/  STL [R1+0x1fc0], R97 ;  /* 0x001fc06101007387 */ /* 0x000fe80000100800 */
[----:B------:R-:W-:Y:S04]  /*336c0*/  STL [R1+0x1fbc], R98 ;  /* 0x001fbc6201007387 */ /* 0x000fe80000100800 */
[----:B------:R-:W-:Y:S04]  /*336d0*/  STL [R1+0x1fb8], R99 ;  /* 0x001fb86301007387 */ /* 0x000fe80000100800 */
[----:B------:R-:W3:Y:S04]  /*336e0*/  LDL.LU R188, [R1] ;  /* 0x0000000001bc7983 */ /* 0x000ee80000300800 */
[----:B------:R-:W3:Y:S04]  /*336f0*/  LDL.LU R189, [R1+0x4] ;  /* 0x0000040001bd7983 */ /* 0x000ee80000300800 */
[----:B------:R-:W3:Y:S04]  /*33700*/  LDL.LU R190, [R1+0x8] ;  /* 0x0000080001be7983 */ /* 0x000ee80000300800 */
[----:B------:R-:W3:Y:S04]  /*33710*/  LDL.LU R191, [R1+0xc] ;  /* 0x00000c0001bf7983 */ /* 0x000ee80000300800 */
[----:B------:R-:W4:Y:S04]  /*33720*/  LDL.LU R104, [R1+0x80] ;  /* 0x0000800001687983 */ /* 0x000f280000300800 */
[----:B------:R-:W4:Y:S04]  /*33730*/  LDL.LU R105, [R1+0x84] ;  /* 0x0000840001697983 */ /* 0x000f280000300800 */
[----:B------:R-:W4:Y:S04]  /*33740*/  LDL.LU R106, [R1+0x88] ;  /* 0x00008800016a7983 */ /* 0x000f280000300800 */
[----:B------:R-:W4:Y:S04]  /*33750*/  LDL.LU R107, [R1+0x8c] ;  /* 0x00008c00016b7983 */ /* 0x000f280000300800 */
[----:B------:R-:W2:Y:S04]  /*33760*/  LDL.LU R108, [R1+0x70] ;  /* 0x00007000016c7983 */ /* 0x000ea80000300800 */
[----:B------:R-:W2:Y:S04]  /*33770*/  LDL.LU R109, [R1+0x74] ;  /* 0x00007400016d7983 */ /* 0x000ea80000300800 */
[----:B------:R-:W2:Y:S04]  /*33780*/  LDL.LU R110, [R1+0x78] ;  /* 0x00007800016e7983 */ /* 0x000ea80000300800 */
[----:B------:R-:W2:Y:S01]  /*33790*/  LDL.LU R111, [R1+0x7c] ;  /* 0x00007c00016f7983 */ /* 0x000ea20000300800 */
        /* <DEDUP_REMOVED lines=25> */
[----:B------:R-:W-:Y:S04]  /*33930*/  STL [R1+0x1fb4], R100 ;  /* 0x001fb46401007387 */ /* 0x000fe80000100800 */
[----:B------:R-:W-:Y:S04]  /*33940*/  STL [R1+0x1fb0], R101 ;  /* 0x001fb06501007387 */ /* 0x000fe80000100800 */
[----:B------:R-:W-:Y:S04]  /*33950*/  STL [R1+0x1fac], R102 ;  /* 0x001fac6601007387 */ /* 0x000fe80000100800 */
[----:B------:R-:W-:Y:S01]  /*33960*/  STL [R1+0x1fa8], R103 ;  /* 0x001fa86701007387 */ /* 0x000fe20000100800 */
[C---:B----4-:R-:W-:Y:S08]  /*33970*/  HMMA.1688.F32.TF32 R104, R116.reuse, R24, R104 ;  /* 0x000000187468723c */ /* 0x050ff00000081068 */
[----:B--2---:R-:W-:Y:S11]  /*33980*/  HMMA.1688.F32.TF32 R108, R116, R20, R108 ;  /* 0x00000014746c723c */ /* 0x004ff6000008106c */
[----:B------:R-:W-:Y:S04]  /*33990*/  @!UPT UIADD3 URZ, URZ, URZ, URZ ;  /* 0x0000003f3f3ff290 */ /* 0x000fe8000fffe03f */
[----:B------:R2:W-:Y:S04]  /*339a0*/  STL [R1+0x1fa4], R104 ;  /* 0x001fa46801007387 */ /* 0x0005e80000100800 */
[----:B------:R2:W-:Y:S04]  /*339b0*/  STL [R1+0x1fa0], R105 ;  /* 0x001fa06901007387 */ /* 0x0005e80000100800 */
[----:B------:R-:W-:Y:S04]  /*339c0*/  STL [R1+0x1f9c], R106 ;  /* 0x001f9c6a01007387 */ /* 0x000fe80000100800 */
[----:B------:R1:W-:Y:S04]  /*339d0*/  STL [R1+0x1f98], R107 ;  /* 0x001f986b01007387 */ /* 0x0003e80000100800 */
[----:B------:R-:W-:Y:S04]  /*339e0*/  STL [R1+0x1fe4], R108 ;  /* 0x001fe46c01007387 */ /* 0x000fe80000100800 */
[----:B------:R-:W-:Y:S04]  /*339f0*/  STL [R1+0x1fe0], R109 ;  /* 0x001fe06d01007387 */ /* 0x000fe80000100800 */
[----:B------:R-:W-:Y:S04]  /*33a00*/  STL [R1+0x1fdc], R110 ;  /* 0x001fdc6e01007387 */ /* 0x000fe80000100800 */
        /* <DEDUP_REMOVED lines=13> */
[----:B-1----:R-:W-:Y:S08]  /*33ae0*/  HMMA.1688.F32.TF32 R92, R152, R4, R160 ;  /* 0x00000004985c723c */ /* 0x002ff000000810a0 */
[C---:B------:R-:W-:Y:S08]  /*33af0*/  HMMA.1688.F32.TF32 R88, R116.reuse, R8, R88 ;  /* 0x000000087458723c */ /* 0x040ff00000081058 */
[C---:B---3--:R-:W-:Y:S08]  /*33b00*/  HMMA.1688.F32.TF32 R112, R116.reuse, R16, R112 ;  /* 0x000000107470723c */ /* 0x048ff00000081070 */
[----:B------:R-:W-:Y:S01]  /*33b10*/  HMMA.1688.F32.TF32 R116, R116, R12, R136 ;  /* 0x0000000c7474723c */ /* 0x000fe20000081088 */
[----:B--2---:R-:W-:Y:S01]  /*33b20*/  MOV R104, R92 ;  /* 0x0000005c00687202 */ /* 0x004fe20000000f00 */
[----:B------:R-:W-:Y:S01]  /*33b30*/  IMAD.MOV.U32 R105, RZ, RZ, R93 ;  /* 0x000000ffff697224 */ /* 0x000fe200078e005d */
[----:B------:R-:W-:Y:S01]  /*33b40*/  MOV R107, R95 ;  /* 0x0000005f006b7202 */ /* 0x000fe20000000f00 */
[----:B------:R-:W-:-:S04]  /*33b50*/  IMAD.MOV.U32 R106, RZ, RZ, R94 ;  /* 0x000000ffff6a7224 */ /* 0x000fc800078e005e */
[C---:B------:R-:W-:Y:S08]  /*33b60*/  HMMA.1688.F32.TF32 R120, R148.reuse, R8, R120 ;  /* 0x000000089478723c */ /* 0x040ff00000081078 */
[C---:B------:R-:W-:Y:S08]  /*33b70*/  HMMA.1688.F32.TF32 R124, R148.reuse, R4, R124 ;  /* 0x00000004947c723c */ /* 0x040ff0000008107c */
[C---:B------:R-:W-:Y:S08]  /*33b80*/  HMMA.1688.F32.TF32 R128, R148.reuse, R32, R128 ;  /* 0x000000209480723c */ /* 0x040ff00000081080 */
[C---:B------:R-:W-:Y:S08]  /*33b90*/  HMMA.1688.F32.TF32 R132, R148.reuse, R28, R132 ;  /* 0x0000001c9484723c */ /* 0x040ff00000081084 */
[----:B------:R-:W-:Y:S01]  /*33ba0*/  HMMA.1688.F32.TF32 R136, R148, R24, R188 ;  /* 0x000000189488723c */ /* 0x000fe200000810bc */
[----:B------:R-:W-:Y:S04]  /*33bb0*/  LDS R188, [R3+0x18600] ;  /* 0x0186000003bc7984 */ /* 0x000fe80000000800 */
[----:B------:R-:W-:Y:S03]  /*33bc0*/  LDS R190, [R3+0x1a600] ;  /* 0x01a6000003be7984 */ /* 0x000fe60000000800 */
[----:B------:R-:W-:Y:S01]  /*33bd0*/  HMMA.1688.F32.TF32 R216, R224, R16, R216 ;  /* 0x00000010e0d8723c */ /* 0x000fe200000810d8 */
[----:B------:R-:W-:Y:S04]  /*33be0*/  LDS R189, [R0+0x18600] ;  /* 0x0186000000bd7984 */ /* 0x000fe80000000800 */
[----:B------:R-:W-:Y:S03]  /*33bf0*/  LDS R191, [R0+0x1a600] ;  /* 0x01a6000000bf7984 */ /* 0x000fe60000000800 */
[----:B----4-:R-:W-:Y:S11]  /*33c00*/  HMMA.1688.F32.TF32 R96, R152, R8, R184 ;  /* 0x000000089860723c */ /* 0x010ff600000810b8 */
[----:B------:R-:W-:Y:S11]  /*33c10*/  @!UPT UIADD3 URZ, URZ, URZ, URZ ;  /* 0x0000003f3f3ff290 */ /* 0x000ff6000fffe03f */
[----:B------:R-:W-:Y:S01]  /*33c20*/  @!UPT UIADD3 URZ, URZ, URZ, URZ ;  /* 0x0000003f3f3ff290 */ /* 0x000fe2000fffe03f */
[----:B------:R1:W-:Y:S04]  /*33c30*/  STL.64 [R1+0xd0], R96 ;  /* 0x0000d06001007387 */ /* 0x0003e80000100a00 */
[----:B------:R2:W-:Y:S04]  /*33c40*/  STL.64 [R1+0xd8], R98 ;  /* 0x0000d86201007387 */ /* 0x0005e80000100a00 */
        /* <DEDUP_REMOVED lines=12> */
[C---:B------:R-:W-:Y:S03]  /*33d10*/  HMMA.1688.F32.TF32 R144, R148.reuse, R16, R228 ;  /* 0x000000109490723c */ /* 0x040fe600000810e4 */
[----:B------:R-:W3:Y:S04]  /*33d20*/  LDL.LU R160, [R1+0x130] ;  /* 0x0001300001a07983 */ /* 0x000ee80000300800 */
[----:B------:R-:W3:Y:S04]  /*33d30*/  LDL.LU R161, [R1+0x134] ;  /* 0x0001340001a17983 */ /* 0x000ee80000300800 */
[----:B------:R-:W3:Y:S01]  /*33d40*/  LDL.LU R162, [R1+0x138] ;  /* 0x0001380001a27983 */ /* 0x000ee20000300800 */
[C---:B------:R-:W-:Y:S03]  /*33d50*/  HMMA.1688.F32.TF32 R140, R148.reuse, R20, R232 ;  /* 0x00000014948c723c */ /* 0x040fe600000810e8 */
[----:B------:R-:W3:Y:S04]  /*33d60*/  LDL.LU R163, [R1+0x13c] ;  /* 0x00013c0001a37983 */ /* 0x000ee80000300800 */
[----:B------:R-:W3:Y:S01]  /*33d70*/  LDL.LU R228, [R1+0x140] ;  /* 0x0001400001e47983 */ /* 0x000ee20000300800 */
[----:B------:R-:W-:Y:S03]  /*33d80*/  HMMA.1688.F32.TF32 R148, R148, R12, R236 ;  /* 0x0000000c9494723c */ /* 0x000fe600000810ec */
[----:B------:R-:W3:Y:S04]  /*33d90*/  LDL.LU R229, [R1+0x144] ;  /* 0x0001440001e57983 */ /* 0x000ee80000300800 */
[----:B------:R-:W3:Y:S04]  /*33da0*/  LDL.LU R230, [R1+0x148] ;  /* 0x0001480001e67983 */ /* 0x000ee80000300800 */
[----:B------:R-:W3:Y:S01]  /*33db0*/  LDL.LU R231, [R1+0x14c] ;  /* 0x00014c0001e77983 */ /* 0x000ee20000300800 */
[----:B------:R-:W-:Y:S03]  /*33dc0*/  HMMA.1688.F32.TF32 R92, R152, R32, R180 ;  /* 0x00000020985c723c */ /* 0x000fe600000810b4 */
        /* <DEDUP_REMOVED lines=16> */
[----:B-1----:R-:W3:Y:S04]  /*33ed0*/  LDL.LU R96, [R1+0x280] ;  /* 0x0002800001607983 */ /* 0x002ee80000300800 */
[----:B------:R-:W3:Y:S04]  /*33ee0*/  LDL.LU R97, [R1+0x284] ;  /* 0x0002840001617983 */ /* 0x000ee80000300800 */
[----:B--2---:R-:W3:Y:S04]  /*33ef0*/  LDL.LU R98, [R1+0x288] ;  /* 0x0002880001627983 */ /* 0x004ee80000300800 */
[----:B------:R-:W3:Y:S01]  /*33f00*/  LDL.LU R99, [R1+0x28c] ;  /* 0x00028c0001637983 */ /* 0x000ee20000300800 */
        /* <DEDUP_REMOVED lines=8> */
[----:B------:R-:W2:Y:S04]  /*33f90*/  LDL.LU R204, [R1+0x1c0] ;  /* 0x0001c00001cc7983 */ /* 0x000ea80000300800 */
[----:B------:R-:W2:Y:S04]  /*33fa0*/  LDL.LU R205, [R1+0x1c4] ;  /* 0x0001c40001cd7983 */ /* 0x000ea80000300800 */
[----:B------:R-:W2:Y:S04]  /*33fb0*/  LDL.LU R206, [R1+0x1c8] ;  /* 0x0001c80001ce7983 */ /* 0x000ea80000300800 */
        /* <DEDUP_REMOVED lines=21> */
[----:B------:R-:W-:-:S03]  /*34110*/  MOV R235, R252 ;  /* 0x000000fc00eb7202 */ /* 0x000fc60000000f00 */
[----:B------:R-:W4:Y:S04]  /*34120*/  LDL.LU R167, [R1+0x12c] ;  /* 0x00012c0001a77983 */ /* 0x000f280000300800 */
[----:B------:R-:W4:Y:S04]  /*34130*/  LDL.LU R232, [R1+0xe0] ;  /* 0x0000e00001e87983 */ /* 0x000f280000300800 */
[----:B------:R-:W4:Y:S04]  /*34140*/  LDL.LU R233, [R1+0xe4] ;  /* 0x0000e40001e97983 */ /* 0x000f280000300800 */
[----:B------:R-:W4:Y:S04]  /*34150*/  LDL.LU R2, [R1+0x206c] ;  /* 0x00206c0001027983 */ /* 0x000f280000300800 */
[----:B------:R-:W4:Y:S01]  /*34160*/  LDL.LU R252, [R1+0x2068] ;  /* 0x0020680001fc7983 */ /* 0x000f220000300800 */
[C---:B---3--:R-:W-:Y:S11]  /*34170*/  HMMA.1688.F32.TF32 R108, R152.reuse, R28, R96 ;  /* 0x0000001c986c723c */ /* 0x048ff60000081060 */
[----:B------:R-:W-:Y:S11]  /*34180*/  @!UPT UIADD3 URZ, URZ, URZ, URZ ;  /* 0x0000003f3f3ff290 */ /* 0x000ff6000fffe03f */
[----:B------:R-:W-:Y:S02]  /*34190*/  @!UPT UIADD3 URZ, URZ, URZ, URZ ;  /* 0x0000003f3f3ff290 */ /* 0x000fe4000fffe03f */
[----:B------:R-:W-:Y:S01]  /*341a0*/  IMAD.MOV.U32 R96, RZ, RZ, R108 ;  /* 0x000000ffff607224 */ /* 0x000fe200078e006c */
[----:B------:R-:W-:Y:S01]  /*341b0*/  MOV R98, R110 ;  /* 0x0000006e00627202 */ /* 0x000fe20000000f00 */
[----:B------:R-:W-:Y:S02]  /*341c0*/  IMAD.MOV.U32 R97, RZ, RZ, R109 ;  /* 0x000000ffff617224 */ /* 0x000fe400078e006d */
[----:B------:R-:W-:Y:S02]  /*341d0*/  IMAD.MOV.U32 R99, RZ, RZ, R111 ;  /* 0x000000ffff637224 */ /* 0x000fe400078e006f */
[C---:B--2---:R-:W-:Y:S08]  /*341e0*/  HMMA.1688.F32.TF32 R108, R152.reuse, R24, R92 ;  /* 0x00000018986c723c */ /* 0x044ff0000008105c */
[C---:B----4-:R-:W-:Y:S08]  /*341f0*/  HMMA.1688.F32.TF32 R212, R152.reuse, R20, R212 ;  /* 0x0000001498d4723c */ /* 0x050ff000000810d4 */
[C---:B------:R-:W-:Y:S08]  /*34200*/  HMMA.1688.F32.TF32 R208, R152.reuse, R16, R208 ;  /* 0x0000001098d0723c */ /* 0x040ff000000810d0 */
[----:B------:R-:W-:Y:S08]  /*34210*/  HMMA.1688.F32.TF32 R152, R152, R12, R204 ;  /* 0x0000000c9898723c */ /* 0x000ff000000810cc */
[----:B------:R-:W-:Y:S01]  /*34220*/  HMMA.1688.F32.TF32 R200, R156, R8, R200 ;  /* 0x000000089cc8723c */ /* 0x000fe200000810c8 */
[----:B------:R-:W-:Y:S01]  /*34230*/  IMAD.MOV.U32 R95, RZ, RZ, R110 ;  /* 0x000000ffff5f7224 */ /* 0x000fe200078e006e */
[----:B------:R-:W-:Y:S01]  /*34240*/  MOV R94, R109 ;  /* 0x0000006d005e7202 */ /* 0x000fe20000000f00 */
[----:B------:R-:W-:Y:S01]  /*34250*/  IMAD.MOV.U32 R93, RZ, RZ, R108 ;  /* 0x000000ffff5d7224 */ /* 0x000fe200078e006c */
[----:B------:R-:W-:Y:S01]  /*34260*/  MOV R109, R213 ;  /* 0x000000d5006d7202 */ /* 0x000fe20000000f00 */
[----:B------:R-:W-:-:S03]  /*34270*/  IMAD.MOV.U32 R110, RZ, RZ, R214 ;  /* 0x000000ffff6e7224 */ /* 0x000fc600078e00d6 */
[----:B------:R-:W-:Y:S01]  /*34280*/  HMMA.1688.F32.TF32 R192, R156, R32, R192 ;  /* 0x000000209cc0723c */ /* 0x000fe200000810c0 */
[----:B------:R-:W-:-:S07]  /*34290*/  IMAD.MOV.U32 R92, RZ, RZ, R215 ;  /* 0x000000ffff5c7224 */ /* 0x000fce00078e00d7 */
[C---:B------:R-:W-:Y:S01]  /*342a0*/  HMMA.1688.F32.TF32 R196, R156.reuse, R4, R196 ;  /* 0x000000049cc4723c */ /* 0x040fe200000810c4 */
[----:B------:R-:W-:Y:S01]  /*342b0*/  IMAD.MOV.U32 R108, RZ, RZ, R212 ;  /* 0x000000ffff6c7224 */ /* 0x000fe200078e00d4 */
[----:B------:R-:W2:Y:S04]  /*342c0*/  LDL.LU.64 R214, [R1+0x2060] ;  /* 0x0020600001d67983 */ /* 0x000ea80000300a00 */
[----:B------:R-:W2:Y:S04]  /*342d0*/  LDL.LU.64 R212, [R1+0x2058] ;  /* 0x0020580001d47983 */ /* 0x000ea80000300a00 */
[----:B------:R-:W-:Y:S04]  /*342e0*/  STL.64 [R1+0x70], R208 ;  /* 0x000070d001007387 */ /* 0x000fe80000100a00 */
[----:B------:R1:W-:Y:S04]  /*342f0*/  STL.64 [R1+0x78], R210 ;  /* 0x000078d201007387 */ /* 0x0003e80000100a00 */
[----:B-1----:R-:W3:Y:S04]  /*34300*/  LDL.LU.64 R210, [R1+0x2050] ;  /* 0x0020500001d27983 */ /* 0x002ee80000300a00 */
[----:B------:R-:W3:Y:S04]  /*34310*/  LDL.LU.64 R208, [R1+0x2048] ;  /* 0x0020480001d07983 */ /* 0x000ee80000300a00 */
        /* <DEDUP_REMOVED lines=18> */
[C---:B------:R-:W-:Y:S08]  /*34440*/  HMMA.1688.F32.TF32 R184, R156.reuse, R28, R184 ;  /* 0x0000001c9cb8723c */ /* 0x040ff000000810b8 */
[----:B------:R-:W-:Y:S11]  /*34450*/  HMMA.1688.F32.TF32 R180, R156, R24, R180 ;  /* 0x000000189cb4723c */ /* 0x000ff600000810b4 */
[----:B------:R-:W-:Y:S04]  /*34460*/  @!UPT UIADD3 URZ, URZ, URZ, URZ ;  /* 0x0000003f3f3ff290 */ /* 0x000fe8000fffe03f */
        /* <DEDUP_REMOVED lines=8> */
[----:B------:R-:W-:Y:S01]  /*344f0*/  HMMA.1688.F32.TF32 R220, R224, R12, R220 ;  /* 0x0000000ce0dc723c */ /* 0x000fe200000810dc */
[----:B------:R-:W-:Y:S01]  /*34500*/  MOV R154, R252 ;  /* 0x000000fc009a7202 */ /* 0x000fe20000000f00 */
[----:B------:R-:W-:-:S06]  /*34510*/  IMAD.MOV.U32 R155, RZ, RZ, R2 ;  /* 0x000000ffff9b7224 */ /* 0x000fcc00078e0002 */
[C---:B--2---:R-:W-:Y:S08]  /*34520*/  HMMA.1688.F32.TF32 R212, R224.reuse, R20, R212 ;  /* 0x00000014e0d4723c */ /* 0x044ff000000810d4 */
[C---:B---3--:R-:W-:Y:S08]  /*34530*/  HMMA.1688.F32.TF32 R208, R224.reuse, R24, R208 ;  /* 0x00000018e0d0723c */ /* 0x048ff000000810d0 */
[----:B----4-:R-:W-:Y:S08]  /*34540*/  HMMA.1688.F32.TF32 R204, R224, R28, R204 ;  /* 0x0000001ce0cc723c */ /* 0x010ff000000810cc */
[----:B------:R-:W-:Y:S08]  /*34550*/  HMMA.1688.F32.TF32 R152, R156, R20, R152 ;  /* 0x000000149c98723c */ /* 0x000ff00000081098 */
[C---:B------:R-:W-:Y:S08]  /*34560*/  HMMA.1688.F32.TF32 R200, R224.reuse, R32, R200 ;  /* 0x00000020e0c8723c */ /* 0x040ff000000810c8 */
[C---:B------:R-:W-:Y:S08]  /*34570*/  HMMA.1688.F32.TF32 R196, R224.reuse, R4, R196 ;  /* 0x00000004e0c4723c */ /* 0x040ff000000810c4 */
[----:B------:R-:W-:Y:S01]  /*34580*/  HMMA.1688.F32.TF32 R192, R224, R8, R192 ;  /* 0x00000008e0c0723c */ /* 0x000fe200000810c0 */
[----:B------:R-:W-:Y:S04]  /*34590*/  LDS R224, [R3+0x1c000] ;  /* 0x01c0000003e07984 */ /* 0x000fe80000000800 */
[----:B------:R-:W-:Y:S04]  /*345a0*/  LDS R226, [R3+0x1e000] ;  /* 0x01e0000003e27984 */ /* 0x000fe80000000800 */
[----:B------:R-:W-:Y:S04]  /*345b0*/  LDS R225, [R0+0x1c000] ;  /* 0x01c0000000e17984 */ /* 0x000fe80000000800 */
[----:B------:R-:W1:Y:S04]  /*345c0*/  LDS R227, [R0+0x1e000] ;  /* 0x01e0000000e37984 */ /* 0x000e680000000800 */
[----:B------:R-:W-:Y:S04]  /*345d0*/  STL.64 [R1], R152 ;  /* 0x0000009801007387 */ /* 0x000fe80000100a00 */
[----:B------:R2:W-:Y:S02]  /*345e0*/  STL.64 [R1+0x8], R154 ;  /* 0x0000089a01007387 */ /* 0x0005e40000100a00 */
[C---:B--2---:R-:W-:Y:S02]  /*345f0*/  HMMA.1688.F32.TF32 R152, R156.reuse, R16, R236 ;  /* 0x000000109c98723c */ /* 0x044fe400000810ec */
[----:B------:R-:W-:Y:S04]  /*34600*/  LDS R236, [R3+0x1c300] ;  /* 0x01c3000003ec7984 */ /* 0x000fe80000000800 */
[----:B------:R-:W-:Y:S02]  /*34610*/  LDS R238, [R3+0x1e300] ;  /* 0x01e3000003ee7984 */ /* 0x000fe40000000800 */
[----:B------:R-:W-:Y:S02]  /*34620*/  HMMA.1688.F32.TF32 R156, R156, R12, R228 ;  /* 0x0000000c9c9c723c */ /* 0x000fe400000810e4 */
[----:B------:R-:W-:Y:S04]  /*34630*/  LDS R228, [R3+0x1c100] ;  /* 0x01c1000003e47984 */ /* 0x000fe80000000800 */
[----:B------:R-:W-:Y:S04]  /*34640*/  LDS R230, [R3+0x1e100] ;  /* 0x01e1000003e67984 */ /* 0x000fe80000000800 */
[----:B------:R-:W-:Y:S01]  /*34650*/  LDS R229, [R0+0x1c100] ;  /* 0x01c1000000e57984 */ /* 0x000fe20000000800 */
[C---:B-1----:R-:W-:Y:S03]  /*34660*/  HMMA.1688.F32.TF32 R240, R224.reuse, R34, R240 ;  /* 0x00000022e0f0723c */ /* 0x042fe600000810f0 */
[----:B------:R-:W1:Y:S04]  /*34670*/  LDS R231, [R0+0x1e100] ;  /* 0x01e1000000e77984 */ /* 0x000e680000000800 */
[----:B------:R-:W-:Y:S01]  /*34680*/  LDS R237, [R0+0x1c300] ;  /* 0x01c3000000ed7984 */ /* 0x000fe20000000800 */
[C---:B------:R-:W-:Y:S03]  /*34690*/  HMMA.1688.F32.TF32 R36, R224.reuse, R30, R36 ;  /* 0x0000001ee024723c */ /* 0x040fe60000081024 */
[----:B------:R-:W-:Y:S05]  /*346a0*/  LDS R239, [R0+0x1e300] ;  /* 0x01e3000000ef7984 */ /* 0x000fea0000000800 */
[C---:B------:R-:W-:Y:S07]  /*346b0*/  HMMA.1688.F32.TF32 R40, R224.reuse, R26, R40 ;  /* 0x0000001ae028723c */ /* 0x040fee0000081028 */
[----:B------:R-:W-:Y:S01]  /*346c0*/  STL.64 [R1+0x210], R240 ;  /* 0x000210f001007387 */ /* 0x000fe20000100a00 */
[C---:B------:R-:W-:Y:S03]  /*346d0*/  HMMA.1688.F32.TF32 R44, R224.reuse, R22, R44 ;  /* 0x00000016e02c723c */ /* 0x040fe6000008102c */
        /* <DEDUP_REMOVED lines=9> */
[----:B------:R-:W-:Y:S01]  /*34770*/  STL.64 [R1+0x1d0], R36 ;  /* 0x0001d02401007387 */ /* 0x000fe20000100a00 */
[C---:B-1----:R-:W-:Y:S03]  /*34780*/  HMMA.1688.F32.TF32 R44, R228.reuse, R10, R56 ;  /* 0x0000000ae42c723c */ /* 0x042fe60000081038 */
[----:B------:R1:W-:Y:S05]  /*34790*/  STL.64 [R1+0x1d8], R38 ;  /* 0x0001d82601007387 */ /* 0x0003ea0000100a00 */
[----:B-1----:R-:W-:Y:S06]  /*347a0*/  HMMA.1688.F32.TF32 R36, R228, R6, R60 ;  /* 0x00000006e424723c */ /* 0x002fec000008103c */
[----:B------:R-:W-:Y:S02]  /*347b0*/  STL.64 [R1+0x150], R40 ;  /* 0x0001502801007387 */ /* 0x000fe40000100a00 */
[C---:B------:R-:W-:Y:S02]  /*347c0*/  HMMA.1688.F32.TF32 R160, R188.reuse, R8, R160 ;  /* 0x00000008bca0723c */ /* 0x040fe400000810a0 */
[----:B------:R1:W-:Y:S06]  /*347d0*/  STL.64 [R1+0x158], R42 ;  /* 0x0001582a01007387 */ /* 0x0003ec0000100a00 */
[C---:B------:R-:W-:Y:S08]  /*347e0*/  HMMA.1688.F32.TF32 R164, R188.reuse, R4, R164 ;  /* 0x00000004bca4723c */ /* 0x040ff000000810a4 */
[C---:B------:R-:W-:Y:S08]  /*347f0*/  HMMA.1688.F32.TF32 R168, R188.reuse, R32, R168 ;  /* 0x00000020bca8723c */ /* 0x040ff000000810a8 */
[C---:B------:R-:W-:Y:S08]  /*34800*/  HMMA.1688.F32.TF32 R172, R188.reuse, R28, R172 ;  /* 0x0000001cbcac723c */ /* 0x040ff000000810ac */
[C---:B------:R-:W-:Y:S08]  /*34810*/  HMMA.1688.F32.TF32 R176, R188.reuse, R24, R176 ;  /* 0x00000018bcb0723c */ /* 0x040ff000000810b0 */
[C---:B------:R-:W-:Y:S08]  /*34820*/  HMMA.1688.F32.TF32 R180, R188.reuse, R20, R180 ;  /* 0x00000014bcb4723c */ /* 0x040ff000000810b4 */
[C---:B------:R-:W-:Y:S01]  /*34830*/  HMMA.1688.F32.TF32 R184, R188.reuse, R16, R184 ;  /* 0x00000010bcb8723c */ /* 0x040fe200000810b8 */
[----:B------:R-:W-:Y:S04]  /*34840*/  STL.64 [R1+0x140], R44 ;  /* 0x0001402c01007387 */ /* 0x000fe80000100a00 */
[----:B------:R-:W-:Y:S03]  /*34850*/  LDS R28, [R3+0x20000] ;  /* 0x02000000031c7984 */ /* 0x000fe60000000800 */
[----:B------:R-:W-:Y:S01]  /*34860*/  HMMA.1688.F32.TF32 R188, R188, R12, R232 ;  /* 0x0000000cbcbc723c */ /* 0x000fe200000810e8 */
[----:B------:R-:W-:Y:S04]  /*34870*/  LDS R232, [R3+0x1c200] ;  /* 0x01c2000003e87984 */ /* 0x000fe80000000800 */
[----:B------:R-:W-:Y:S04]  /*34880*/  LDS R234, [R3+0x1e200] ;  /* 0x01e2000003ea7984 */ /* 0x000fe80000000800 */
[----:B------:R-:W-:Y:S04]  /*34890*/  LDS R233, [R0+0x1c200] ;  /* 0x01c2000000e97984 */ /* 0x000fe80000000800 */
[----:B------:R-:W2:Y:S01]  /*348a0*/  LDS R235, [R0+0x1e200] ;  /* 0x01e2000000eb7984 */ /* 0x000ea20000000800 */
[C---:B-1----:R-:W-:Y:S03]  /*348b0*/  HMMA.1688.F32.TF32 R40, R228.reuse, R34, R64 ;  /* 0x00000022e428723c */ /* 0x042fe60000081040 */
[----:B------:R1:W-:Y:S04]  /*348c0*/  STL.64 [R1+0x148], R46 ;  /* 0x0001482e01007387 */ /* 0x0003e80000100a00 */
[----:B------:R-:W-:Y:S04]  /*348d0*/  STL.64 [R1+0x130], R36 ;  /* 0x0001302401007387 */ /* 0x000fe80000100a00 */
[----:B------:R3:W-:Y:S01]  /*348e0*/  STL.64 [R1+0x138], R38 ;  /* 0x0001382601007387 */ /* 0x0007e20000100a00 */
[C---:B-1----:R-:W-:Y:S03]  /*348f0*/  HMMA.1688.F32.TF32 R44, R228.reuse, R30, R68 ;  /* 0x0000001ee42c723c */ /* 0x042fe60000081044 */
[----:B------:R-:W-:Y:S05]  /*34900*/  LDS R29, [R0+0x20000] ;  /* 0x02000000001d7984 */ /* 0x000fea0000000800 */
[C---:B---3--:R-:W-:Y:S03]  /*34910*/  HMMA.1688.F32.TF32 R36, R228.reuse, R26, R72 ;  /* 0x0000001ae424723c */ /* 0x048fe60000081048 */
[----:B------:R-:W-:Y:S04]  /*34920*/  STL.64 [R1+0x120], R40 ;  /* 0x0001202801007387 */ /* 0x000fe80000100a00 */
[----:B------:R1:W-:Y:S08]  /*34930*/  STL.64 [R1+0x128], R42 ;  /* 0x0001282a01007387 */ /* 0x0003f00000100a00 */
[----:B------:R-:W-:Y:S01]  /*34940*/  STL.64 [R1+0x110], R44 ;  /* 0x0001102c01007387 */ /* 0x000fe20000100a00 */
[----:B-1----:R-:W-:Y:S03]  /*34950*/  HMMA.1688.F32.TF32 R40, R228, R22, R76 ;  /* 0x00000016e428723c */ /* 0x002fe6000008104c */
[----:B------:R-:W-:Y:S04]  /*34960*/  STL.64 [R1+0x118], R46 ;  /* 0x0001182e01007387 */ /* 0x000fe80000100a00 */
[----:B------:R-:W-:Y:S04]  /*34970*/  STL.64 [R1+0x100], R36 ;  /* 0x0001002401007387 */ /* 0x000fe80000100a00 */
[----:B------:R1:W-:Y:S01]  /*34980*/  STL.64 [R1+0x108], R38 ;  /* 0x0001082601007387 */ /* 0x0003e20000100a00 */
[----:B--2---:R-:W-:Y:S03]  /*34990*/  HMMA.1688.F32.TF32 R240, R232, R10, R88 ;  /* 0x0000000ae8f0723c */ /* 0x004fe60000081058 */
[----:B------:R-:W-:Y:S04]  /*349a0*/  LDS R88, [R3+0x1c400] ;  /* 0x01c4000003587984 */ /* 0x000fe80000000800 */
[----:B------:R-:W-:Y:S01]  /*349b0*/  LDS R90, [R3+0x1e400] ;  /* 0x01e40000035a7984 */ /* 0x000fe20000000800 */
[----:B-1----:R-:W-:Y:S03]  /*349c0*/  HMMA.1688.F32.TF32 R36, R228, R14, R84 ;  /* 0x0000000ee424723c */ /* 0x002fe60000081054 */
[----:B------:R-:W-:Y:S04]  /*349d0*/  STL.64 [R1+0xf0], R40 ;  /* 0x0000f02801007387 */ /* 0x000fe80000100a00 */
[----:B------:R-:W-:Y:S01]  /*349e0*/  STL.64 [R1+0xf8], R42 ;  /* 0x0000f82a01007387 */ /* 0x000fe20000100a00 */
[C---:B------:R-:W-:Y:S03]  /*349f0*/  HMMA.1688.F32.TF32 R248, R224.reuse, R10, R248 ;  /* 0x0000000ae0f8723c */ /* 0x040fe600000810f8 */
[----:B------:R-:W-:Y:S04]  /*34a00*/  LDS R89, [R0+0x1c400] ;  /* 0x01c4000000597984 */ /* 0x000fe80000000800 */
[----:B------:R-:W1:Y:S01]  /*34a10*/  LDS R91, [R0+0x1e400] ;  /* 0x01e40000005b7984 */ /* 0x000e620000000800 */
[----:B------:R-:W-:Y:S07]  /*34a20*/  HMMA.1688.F32.TF32 R244, R224, R6, R244 ;  /* 0x00000006e0f4723c */ /* 0x000fee00000810f4 */
[----:B------:R-:W-:Y:S01]  /*34a30*/  STL.64 [R1+0xe0], R36 ;  /* 0x0000e02401007387 */ /* 0x000fe20000100a00 */
[----:B------:R-:W-:Y:S01]  /*34a40*/  MOV R224, R108 ;  /* 0x0000006c00e07202 */ /* 0x000fe20000000f00 */
[----:B------:R-:W-:-:S02]  /*34a50*/  IMAD.MOV.U32 R225, RZ, RZ, R109 ;  /* 0x000000ffffe17224 */ /* 0x000fc400078e006d */
[----:B------:R-:W2:Y:S01]  /*34a60*/  LDL.LU R108, [R1+0x1fe4] ;  /* 0x001fe400016c7983 */ /* 0x000ea20000300800 */
[----:B------:R-:W-:Y:S01]  /*34a70*/  IMAD.MOV.U32 R226, RZ, RZ, R110 ;  /* 0x000000ffffe27224 */ /* 0x000fe200078e006e */
[----:B------:R-:W-:Y:S02]  /*34a80*/  MOV R227, R92 ;  /* 0x0000005c00e37202 */ /* 0x000fe40000000f00 */
[----:B------:R-:W2:Y:S04]  /*34a90*/  LDL.LU R109, [R1+0x1fe0] ;  /* 0x001fe000016d7983 */ /* 0x000ea80000300800 */
[----:B------:R-:W2:Y:S04]  /*34aa0*/  LDL.LU R110, [R1+0x1fdc] ;  /* 0x001fdc00016e7983 */ /* 0x000ea80000300800 */
[----:B------:R-:W3:Y:S04]  /*34ab0*/  LDL.LU R92, [R1+0x1fd8] ;  /* 0x001fd800015c7983 */ /* 0x000ee80000300800 */
[----:B------:R4:W-:Y:S04]  /*34ac0*/  STL [R1+0x1f88], R240 ;  /* 0x001f88f001007387 */ /* 0x0009e80000100800 */
[----:B------:R1:W-:Y:S04]  /*34ad0*/  STL [R1+0x1f84], R241 ;  /* 0x001f84f101007387 */ /* 0x0003e80000100800 */
[----:B------:R1:W-:Y:S01]  /*34ae0*/  STL [R1+0x1f80], R242 ;  /* 0x001f80f201007387 */ /* 0x0003e20000100800 */
[----:B----4-:R-:W-:-:S03]  /*34af0*/  IMAD.MOV.U32 R240, RZ, RZ, R93 ;  /* 0x000000fffff07224 */ /* 0x010fc600078e005d */
[----:B------:R4:W-:Y:S01]  /*34b00*/  STL [R1+0x1f7c], R243 ;  /* 0x001f7cf301007387 */ /* 0x0009e20000100800 */
[----:B-1----:R-:W-:-:S03]  /*34b10*/  IMAD.MOV.U32 R241, RZ, RZ, R94 ;  /* 0x000000fffff17224 */ /* 0x002fc600078e005e */
[----:B------:R-:W3:Y:S01]  /*34b20*/  LDL.LU R93, [R1+0x1fd4] ;  /* 0x001fd400015d7983 */ /* 0x000ee20000300800 */
[----:B------:R-:W-:-:S03]  /*34b30*/  MOV R242, R95 ;  /* 0x0000005f00f27202 */ /* 0x000fc60000000f00 */
[----:B------:R-:W3:Y:S04]  /*34b40*/  LDL.LU R94, [R1+0x1fd0] ;  /* 0x001fd000015e7983 */ /* 0x000ee80000300800 */
[----:B------:R-:W3:Y:S01]  /*34b50*/  LDL.LU R95, [R1+0x1fcc] ;  /* 0x001fcc00015f7983 */ /* 0x000ee20000300800 */
[----:B------:R-:W-:Y:S01]  /*34b60*/  MOV R17, R244 ;  /* 0x000000f400117202 */ /* 0x000fe20000000f00 */
[----:B----4-:R-:W-:Y:S02]  /*34b70*/  IMAD.MOV.U32 R243, RZ, RZ, R111 ;  /* 0x000000fffff37224 */ /* 0x010fe400078e006f */
[----:B------:R-:W-:Y:S01]  /*34b80*/  IMAD.MOV.U32 R16, RZ, RZ, R245 ;  /* 0x000000ffff107224 */ /* 0x000fe200078e00f5 */
[----:B------:R-:W2:Y:S01]  /*34b90*/  LDL.LU R111, [R1+0x1fc8] ;  /* 0x001fc800016f7983 */ /* 0x000ea20000300800 */
[----:B------:R-:W-:Y:S01]  /*34ba0*/  IMAD.MOV.U32 R244, RZ, RZ, R96 ;  /* 0x000000fffff47224 */ /* 0x000fe200078e0060 */
[----:B------:R-:W-:Y:S01]  /*34bb0*/  MOV R245, R97 ;  /* 0x0000006100f57202 */ /* 0x000fe20000000f00 */
[----:B------:R-:W-:Y:S01]  /*34bc0*/  IMAD.MOV.U32 R13, RZ, RZ, R246 ;  /* 0x000000ffff0d7224 */ /* 0x000fe200078e00f6 */
[----:B------:R-:W4:Y:S01]  /*34bd0*/  LDL.LU R96, [R1+0x1fc4] ;  /* 0x001fc40001607983 */ /* 0x000f220000300800 */
[----:B------:R-:W-:Y:S01]  /*34be0*/  MOV R12, R247 ;  /* 0x000000f7000c7202 */ /* 0x000fe20000000f00 */
[----:B------:R-:W-:-:S02]  /*34bf0*/  IMAD.MOV.U32 R246, RZ, RZ, R98 ;  /* 0x000000fffff67224 */ /* 0x000fc400078e0062 */
[----:B------:R-:W4:Y:S01]  /*34c00*/  LDL.LU R97, [R1+0x1fc0] ;  /* 0x001fc00001617983 */ /* 0x000f220000300800 */
[----:B------:R-:W-:-:S03]  /*34c10*/  IMAD.MOV.U32 R247, RZ, RZ, R99 ;  /* 0x000000fffff77224 */ /* 0x000fc600078e0063 */
[----:B------:R-:W4:Y:S04]  /*34c20*/  LDL.LU R98, [R1+0x1fbc] ;  /* 0x001fbc0001627983 */ /* 0x000f280000300800 */
[----:B------:R-:W4:Y:S01]  /*34c30*/  LDL.LU R99, [R1+0x1fb8] ;  /* 0x001fb80001637983 */ /* 0x000f220000300800 */
[C---:B------:R-:W-:Y:S08]  /*34c40*/  HMMA.1688.F32.TF32 R72, R236.reuse, R26, R136 ;  /* 0x0000001aec48723c */ /* 0x040ff00000081088 */
[----:B------:R-:W-:Y:S08]  /*34c50*/  HMMA.1688.F32.TF32 R56, R236, R10, R120 ;  /* 0x0000000aec38723c */ /* 0x000ff00000081078 */
[C---:B------:R-:W-:Y:S08]  /*34c60*/  HMMA.1688.F32.TF32 R48, R232.reuse, R18, R112 ;  /* 0x00000012e830723c */ /* 0x040ff00000081070 */
[----:B------:R-:W-:Y:S08]  /*34c70*/  HMMA.1688.F32.TF32 R52, R232, R14, R116 ;  /* 0x0000000ee834723c */ /* 0x000ff00000081074 */
[----:B------:R-:W-:Y:S01]  /*34c80*/  HMMA.1688.F32.TF32 R60, R236, R6, R124 ;  /* 0x00000006ec3c723c */ /* 0x000fe2000008107c */
[----:B------:R-:W-:Y:S01]  /*34c90*/  IMAD.MOV.U32 R9, RZ, RZ, R248 ;  /* 0x000000ffff097224 */ /* 0x000fe200078e00f8 */
[----:B------:R-:W-:Y:S01]  /*34ca0*/  MOV R8, R249 ;  /* 0x000000f900087202 */ /* 0x000fe20000000f00 */
[----:B------:R-:W-:Y:S01]  /*34cb0*/  IMAD.MOV.U32 R5, RZ, RZ, R250 ;  /* 0x000000ffff057224 */ /* 0x000fe200078e00fa */
[----:B------:R-:W-:Y:S01]  /*34cc0*/  LDS R36, [R3+0x1c700] ;  /* 0x01c7000003247984 */ /* 0x000fe20000000800 */
[----:B------:R-:W-:-:S03]  /*34cd0*/  IMAD.MOV.U32 R4, RZ, RZ, R251 ;  /* 0x000000ffff047224 */ /* 0x000fc600078e00fb */
[C---:B------:R-:W-:Y:S08]  /*34ce0*/  HMMA.1688.F32.TF32 R64, R236.reuse, R34, R128 ;  /* 0x00000022ec40723c */ /* 0x040ff00000081080 */
[C---:B------:R-:W-:Y:S08]  /*34cf0*/  HMMA.1688.F32.TF32 R68, R236.reuse, R30, R132 ;  /* 0x0000001eec44723c */ /* 0x040ff00000081084 */
[C---:B------:R-:W-:Y:S08]  /*34d00*/  HMMA.1688.F32.TF32 R76, R236.reuse, R22, R140 ;  /* 0x00000016ec4c723c */ /* 0x040ff0000008108c */
[----:B------:R-:W-:Y:S01]  /*34d10*/  HMMA.1688.F32.TF32 R84, R236, R14, R148 ;  /* 0x0000000eec54723c */ /* 0x000fe20000081094 */
[----:B------:R-:W-:Y:S01]  /*34d20*/  IMAD.MOV.U32 R252, RZ, RZ, R38 ;  /* 0x000000fffffc7224 */ /* 0x000fe200078e0026 */
[----:B------:R-:W-:Y:S01]  /*34d30*/  LDS R37, [R0+0x1c700] ;  /* 0x01c7000000257984 */ /* 0x000fe20000000800 */
[----:B------:R-:W-:-:S03]  /*34d40*/  IMAD.MOV.U32 R2, RZ, RZ, R39 ;  /* 0x000000ffff027224 */ /* 0x000fc600078e0027 */
[----:B------:R-:W-:Y:S02]  /*34d50*/  LDS R38, [R3+0x1e700] ;  /* 0x01e7000003267984 */ /* 0x000fe40000000800 */
[----:B---3--:R-:W-:Y:S02]  /*34d60*/  HMMA.1688.F32.TF32 R92, R232, R6, R92 ;  /* 0x00000006e85c723c */ /* 0x008fe4000008105c */
[----:B------:R-:W-:Y:S11]  /*34d70*/  LDS R39, [R0+0x1e700] ;  /* 0x01e7000000277984 */ /* 0x000ff60000000800 */
[----:B------:R-:W-:Y:S10]  /*34d80*/  @!UPT UIADD3 URZ, URZ, URZ, URZ ;  /* 0x0000003f3f3ff290 */ /* 0x000ff4000fffe03f */
[----:B------:R1:W-:Y:S04]  /*34d90*/  STL [R1+0x1f68], R92 ;  /* 0x001f685c01007387 */ /* 0x0003e80000100800 */
[----:B------:R3:W-:Y:S04]  /*34da0*/  STL [R1+0x1f64], R93 ;  /* 0x001f645d01007387 */ /* 0x0007e80000100800 */
[----:B------:R2:W-:Y:S01]  /*34db0*/  STL [R1+0x1f60], R94 ;  /* 0x001f605e01007387 */ /* 0x0005e20000100800 */
[----:B-1----:R-:W-:-:S03]  /*34dc0*/  MOV R92, R100 ;  /* 0x00000064005c7202 */ /* 0x002fc60000000f00 */
[----:B------:R1:W-:Y:S01]  /*34dd0*/  STL [R1+0x1f5c], R95 ;  /* 0x001f5c5f01007387 */ /* 0x0003e20000100800 */
[----:B---3--:R-:W-:-:S03]  /*34de0*/  IMAD.MOV.U32 R93, RZ, RZ, R101 ;  /* 0x000000ffff5d7224 */ /* 0x008fc600078e0065 */
[----:B------:R-:W3:Y:S01]  /*34df0*/  LDL.LU R100, [R1+0x1fb4] ;  /* 0x001fb40001647983 */ /* 0x000ee20000300800 */
[----:B--2---:R-:W-:-:S03]  /*34e00*/  IMAD.MOV.U32 R94, RZ, RZ, R102 ;  /* 0x000000ffff5e7224 */ /* 0x004fc600078e0066 */
[----:B------:R-:W3:Y:S01]  /*34e10*/  LDL.LU R101, [R1+0x1fb0] ;  /* 0x001fb00001657983 */ /* 0x000ee20000300800 */
[----:B-1----:R-:W-:-:S03]  /*34e20*/  MOV R95, R103 ;  /* 0x00000067005f7202 */ /* 0x002fc60000000f00 */
[----:B------:R-:W3:Y:S04]  /*34e30*/  LDL.LU R102, [R1+0x1fac] ;  /* 0x001fac0001667983 */ /* 0x000ee80000300800 */
[----:B------:R-:W3:Y:S01]  /*34e40*/  LDL.LU R103, [R1+0x1fa8] ;  /* 0x001fa80001677983 */ /* 0x000ee20000300800 */
[----:B----4-:R-:W-:Y:S11]  /*34e50*/  HMMA.1688.F32.TF32 R96, R232, R34, R96 ;  /* 0x00000022e860723c */ /* 0x010ff60000081060 */
[----:B------:R-:W-:Y:S11]  /*34e60*/  @!UPT UIADD3 URZ, URZ, URZ, URZ ;  /* 0x0000003f3f3ff290 */ /* 0x000ff6000fffe03f */
[----:B------:R-:W-:Y:S01]  /*34e70*/  @!UPT UIADD3 URZ, URZ, URZ, URZ ;  /* 0x0000003f3f3ff290 */ /* 0x000fe2000fffe03f */
[----:B------:R1:W-:Y:S04]  /*34e80*/  STL [R1+0x1f50], R96 ;  /* 0x001f506001007387 */ /* 0x0003e80000100800 */
[----:B------:R2:W-:Y:S04]  /*34e90*/  STL [R1+0x1f4c], R97 ;  /* 0x001f4c6101007387 */ /* 0x0005e80000100800 */
[----:B------:R4:W-:Y:S01]  /*34ea0*/  STL [R1+0x1f48], R98 ;  /* 0x001f486201007387 */ /* 0x0009e20000100800 */
[----:B-1----:R-:W-:-:S03]  /*34eb0*/  IMAD.MOV.U32 R96, RZ, RZ, R104 ;  /* 0x000000ffff607224 */ /* 0x002fc600078e0068 */
[----:B------:R1:W-:Y:S01]  /*34ec0*/  STL [R1+0x1f44], R99 ;  /* 0x001f446301007387 */ /* 0x0003e20000100800 */
[----:B--2---:R-:W-:-:S03]  /*34ed0*/  IMAD.MOV.U32 R97, RZ, RZ, R105 ;  /* 0x000000ffff617224 */ /* 0x004fc600078e0069 */
[----:B------:R-:W4:Y:S02]  /*34ee0*/  LDL.LU R104, [R1+0x1fa4] ;  /* 0x001fa40001687983 */ /* 0x000f240000300800 */
[----:B----4-:R-:W-:Y:S02]  /*34ef0*/  MOV R98, R106 ;  /* 0x0000006a00627202 */ /* 0x010fe40000000f00 */
[----:B------:R-:W4:Y:S01]  /*34f00*/  LDL.LU R105, [R1+0x1fa0] ;  /* 0x001fa00001697983 */ /* 0x000f220000300800 */
[----:B-1----:R-:W-:-:S03]  /*34f10*/  IMAD.MOV.U32 R99, RZ, RZ, R107 ;  /* 0x000000ffff637224 */ /* 0x002fc600078e006b */
[----:B------:R-:W4:Y:S04]  /*34f20*/  LDL.LU R106, [R1+0x1f9c] ;  /* 0x001f9c00016a7983 */ /* 0x000f280000300800 */
[----:B------:R-:W4:Y:S01]  /*34f30*/  LDL.LU R107, [R1+0x1f98] ;  /* 0x001f9800016b7983 */ /* 0x000f220000300800 */
[C---:B---3--:R-:W-:Y:S11]  /*34f40*/  HMMA.1688.F32.TF32 R100, R232.reuse, R30, R100 ;  /* 0x0000001ee864723c */ /* 0x048ff60000081064 */
[----:B------:R-:W-:Y:S11]  /*34f50*/  @!UPT UIADD3 URZ, URZ, URZ, URZ ;  /* 0x0000003f3f3ff290 */ /* 0x000ff6000fffe03f */
[----:B------:R-:W-:Y:S01]  /*34f60*/  @!UPT UIADD3 URZ, URZ, URZ, URZ ;  /* 0x0000003f3f3ff290 */ /* 0x000fe2000fffe03f */
[----:B------:R1:W-:Y:S04]  /*34f70*/  STL [R1+0x1f6c], R100 ;  /* 0x001f6c6401007387 */ /* 0x0003e80000100800 */
[----:B------:R3:W-:Y:S04]  /*34f80*/  STL [R1+0x1f58], R101 ;  /* 0x001f586501007387 */ /* 0x0007e80000100800 */
[----:B------:R4:W-:Y:S04]  /*34f90*/  STL [R1+0x1f54], R102 ;  /* 0x001f546601007387 */ /* 0x0009e80000100800 */
[----:B------:R4:W-:Y:S04]  /*34fa0*/  STL [R1+0x1f40], R103 ;  /* 0x001f406701007387 */ /* 0x0009e80000100800 */
[----:B-1----:R-:W2:Y:S04]  /*34fb0*/  LDL.LU R100, [R1+0xd0] ;  /* 0x0000d00001647983 */ /* 0x002ea80000300800 */
[----:B---3--:R-:W2:Y:S04]  /*34fc0*/  LDL.LU R101, [R1+0xd4] ;  /* 0x0000d40001657983 */ /* 0x008ea80000300800 */
[----:B----4-:R-:W2:Y:S04]  /*34fd0*/  LDL.LU R102, [R1+0xd8] ;  /* 0x0000d80001667983 */ /* 0x010ea80000300800 */
[----:B------:R-:W2:Y:S01]  /*34fe0*/  LDL.LU R103, [R1+0xdc] ;  /* 0x0000dc0001677983 */ /* 0x000ea20000300800 */
[----:B------:R-:W-:Y:S11]  /*34ff0*/  HMMA.1688.F32.TF32 R40, R232, R26, R104 ;  /* 0x0000001ae828723c */ /* 0x000ff60000081068 */
[----:B------:R-:W-:Y:S11]  /*35000*/  @!UPT UIADD3 URZ, URZ, URZ, URZ ;  /* 0x0000003f3f3ff290 */ /* 0x000ff6000fffe03f */
[----:B------:R-:W-:Y:S01]  /*35010*/  @!UPT UIADD3 URZ, URZ, URZ, URZ ;  /* 0x0000003f3f3ff290 */ /* 0x000fe2000fffe03f */
[----:B------:R-:W-:Y:S04]  /*35020*/  STL [R1+0x1f8c], R40 ;  /* 0x001f8c2801007387 */ /* 0x000fe80000100800 */
[----:B------:R-:W-:Y:S04]  /*35030*/  STL [R1+0x1f78], R41 ;  /* 0x001f782901007387 */ /* 0x000fe80000100800 */
[----:B------:R-:W-:Y:S04]  /*35040*/  STL [R1+0x1f74], R42 ;  /* 0x001f742a01007387 */ /* 0x000fe80000100800 */
[----:B------:R1:W-:Y:S02]  /*35050*/  STL [R1+0x1f70], R43 ;  /* 0x001f702b01007387 */ /* 0x0003e40000100800 */
[----:B-1----:R-:W-:Y:S08]  /*35060*/  HMMA.1688.F32.TF32 R40, R88, R6, R96 ;  /* 0x000000065828723c */ /* 0x002ff00000081060 */
[----:B------:R-:W-:Y:S01]  /*35070*/  HMMA.1688.F32.TF32 R44, R232, R22, R108 ;  /* 0x00000016e82c723c */ /* 0x000fe2000008106c */
[----:B------:R-:W-:Y:S04]  /*35080*/  LDS R232, [R3+0x1c500] ;  /* 0x01c5000003e87984 */ /* 0x000fe80000000800 */
[----:B------:R-:W-:Y:S03]  /*35090*/  LDS R234, [R3+0x1e500] ;  /* 0x01e5000003ea7984 */ /* 0x000fe60000000800 */
[----:B------:R-:W-:Y:S01]  /*350a0*/  HMMA.1688.F32.TF32 R104, R88, R26, R240 ;  /* 0x0000001a5868723c */ /* 0x000fe200000810f0 */
[----:B------:R-:W-:Y:S04]  /*350b0*/  LDS R233, [R0+0x1c500] ;  /* 0x01c5000000e97984 */ /* 0x000fe80000000800 */
[----:B------:R-:W1:Y:S03]  /*350c0*/  LDS R235, [R0+0x1e500] ;  /* 0x01e5000000eb7984 */ /* 0x000e660000000800 */
[----:B------:R-:W-:Y:S01]  /*350d0*/  MOV R99, R40 ;  /* 0x0000002800637202 */ /* 0x000fe20000000f00 */
[----:B------:R-:W-:Y:S01]  /*350e0*/  IMAD.MOV.U32 R139, RZ, RZ, R42 ;  /* 0x000000ffff8b7224 */ /* 0x000fe200078e002a */
[----:B------:R-:W-:-:S05]  /*350f0*/  MOV R138, R43 ;  /* 0x0000002b008a7202 */ /* 0x000fca0000000f00 */
[----:B------:R3:W-:Y:S04]  /*35100*/  STL [R1+0x1f94], R46 ;  /* 0x001f942e01007387 */ /* 0x0007e80000100800 */
[----:B------:R4:W-:Y:S01]  /*35110*/  STL [R1+0x1f90], R47 ;  /* 0x001f902f01007387 */ /* 0x0009e20000100800 */
[C---:B--2---:R-:W-:Y:S11]  /*35120*/  HMMA.1688.F32.TF32 R100, R88.reuse, R10, R100 ;  /* 0x0000000a5864723c */ /* 0x044ff60000081064 */
[----:B------:R-:W-:Y:S11]  /*35130*/  @!UPT UIADD3 URZ, URZ, URZ, URZ ;  /* 0x0000003f3f3ff290 */ /* 0x000ff6000fffe03f */
[----:B------:R-:W-:Y:S02]  /*35140*/  @!UPT UIADD3 URZ, URZ, URZ, URZ ;  /* 0x0000003f3f3ff290 */ /* 0x000fe4000fffe03f */
[----:B------:R-:W-:Y:S02]  /*35150*/  IMAD.MOV.U32 R32, RZ, RZ, R103 ;  /* 0x000000ffff207224 */ /* 0x000fe400078e0067 */
[----:B------:R-:W-:Y:S02]  /*35160*/  IMAD.MOV.U32 R103, RZ, RZ, R41 ;  /* 0x000000ffff677224 */ /* 0x000fe400078e0029 */
[C---:B------:R-:W-:Y:S01]  /*35170*/  HMMA.1688.F32.TF32 R40, R88.reuse, R34, R92 ;  /* 0x000000225828723c */ /* 0x040fe2000008105c */
[----:B------:R-:W-:Y:S11]  /*35180*/  IMAD.MOV.U32 R33, RZ, RZ, R102 ;  /* 0x000000ffff217224 */ /* 0x000ff600078e0066 */
[----:B------:R-:W-:Y:S11]  /*35190*/  @!UPT UIADD3 URZ, URZ, URZ, URZ ;  /* 0x0000003f3f3ff290 */ /* 0x000ff6000fffe03f */
[----:B------:R-:W-:Y:S01]  /*351a0*/  @!UPT UIADD3 URZ, URZ, URZ, URZ ;  /* 0x0000003f3f3ff290 */ /* 0x000fe2000fffe03f */
        /* <DEDUP_REMOVED lines=9> */
[----:B------:R-:W-:Y:S01]  /*35240*/  MOV R136, R101 ;  /* 0x0000006500887202 */ /* 0x000fe20000000f00 */
[----:B------:R-:W-:Y:S01]  /*35250*/  IMAD.MOV.U32 R137, RZ, RZ, R100 ;  /* 0x000000ffff897224 */ /* 0x000fe200078e0064 */
[----:B------:R-:W-:Y:S01]  /*35260*/  MOV R92, R107 ;  /* 0x0000006b005c7202 */ /* 0x000fe20000000f00 */
[----:B------:R-:W-:Y:S01]  /*35270*/  IMAD.MOV.U32 R100, RZ, RZ, R106 ;  /* 0x000000ffff647224 */ /* 0x000fe200078e006a */
[----:B------:R-:W3:Y:S04]  /*35280*/  LDL.LU R120, [R1+0x60] ;  /* 0x0000600001787983 */ /* 0x000ee80000300800 */
[----:B------:R-:W3:Y:S02]  /*35290*/  LDL.LU R121, [R1+0x64] ;  /* 0x0000640001797983 */ /* 0x000ee40000300800 */
[----:B------:R-:W-:Y:S01]  /*352a0*/  IMAD.MOV.U32 R95, RZ, RZ, R42 ;  /* 0x000000ffff5f7224 */ /* 0x000fe200078e002a */
[----:B------:R-:W-:Y:S01]  /*352b0*/  MOV R42, R104 ;  /* 0x00000068002a7202 */ /* 0x000fe20000000f00 */
[----:B------:R-:W-:Y:S01]  /*352c0*/  IMAD.MOV.U32 R101, RZ, RZ, R43 ;  /* 0x000000ffff657224 */ /* 0x000fe200078e002b */
[----:B------:R-:W3:Y:S01]  /*352d0*/  LDL.LU R122, [R1+0x68] ;  /* 0x00006800017a7983 */ /* 0x000ee20000300800 */
[----:B------:R-:W-:-:S02]  /*352e0*/  IMAD.MOV.U32 R43, RZ, RZ, R105 ;  /* 0x000000ffff2b7224 */ /* 0x000fc400078e0069 */
[----:B------:R-:W-:Y:S01]  /*352f0*/  HMMA.1688.F32.TF32 R104, R88, R22, R224 ;  /* 0x000000165868723c */ /* 0x000fe200000810e0 */
[----:B------:R-:W3:Y:S04]  /*35300*/  LDL.LU R123, [R1+0x6c] ;  /* 0x00006c00017b7983 */ /* 0x000ee80000300800 */
[----:B------:R-:W1:Y:S04]  /*35310*/  LDL.LU R108, [R1+0x50] ;  /* 0x00005000016c7983 */ /* 0x000e680000300800 */
[----:B------:R-:W1:Y:S04]  /*35320*/  LDL.LU R109, [R1+0x54] ;  /* 0x00005400016d7983 */ /* 0x000e680000300800 */
[----:B------:R-:W1:Y:S04]  /*35330*/  LDL.LU R110, [R1+0x58] ;  /* 0x00005800016e7983 */ /* 0x000e680000300800 */
[----:B------:R-:W1:Y:S04]  /*35340*/  LDL.LU R111, [R1+0x5c] ;  /* 0x00005c00016f7983 */ /* 0x000e680000300800 */
[----:B------:R-:W4:Y:S04]  /*35350*/  LDL.LU R112, [R1+0x40] ;  /* 0x0000400001707983 */ /* 0x000f280000300800 */
[----:B------:R-:W4:Y:S04]  /*35360*/  LDL.LU R113, [R1+0x44] ;  /* 0x0000440001717983 */ /* 0x000f280000300800 */
[----:B------:R-:W4:Y:S04]  /*35370*/  LDL.LU R114, [R1+0x48] ;  /* 0x0000480001727983 */ /* 0x000f280000300800 */
[----:B------:R-:W4:Y:S01]  /*35380*/  LDL.LU R115, [R1+0x4c] ;  /* 0x00004c0001737983 */ /* 0x000f220000300800 */
[----:B------:R-:W-:-:S03]  /*35390*/  IMAD.MOV.U32 R241, RZ, RZ, R104 ;  /* 0x000000fffff17224 */ /* 0x000fc600078e0068 */
[----:B------:R-:W4:Y:S01]  /*353a0*/  LDL.LU R116, [R1+0x30] ;  /* 0x0000300001747983 */ /* 0x000f220000300800 */
[----:B------:R-:W-:-:S03]  /*353b0*/  IMAD.MOV.U32 R242, RZ, RZ, R105 ;  /* 0x000000fffff27224 */ /* 0x000fc600078e0069 */
[----:B------:R-:W4:Y:S01]  /*353c0*/  LDL.LU R117, [R1+0x34] ;  /* 0x0000340001757983 */ /* 0x000f220000300800 */
[----:B------:R-:W-:-:S03]  /*353d0*/  MOV R94, R41 ;  /* 0x00000029005e7202 */ /* 0x000fc60000000f00 */
[----:B------:R-:W4:Y:S01]  /*353e0*/  LDL.LU R118, [R1+0x38] ;  /* 0x0000380001767983 */ /* 0x000f220000300800 */
[----:B------:R-:W-:-:S03]  /*353f0*/  MOV R243, R106 ;  /* 0x0000006a00f37202 */ /* 0x000fc60000000f00 */
        /* <DEDUP_REMOVED lines=10> */
[-C--:B--2---:R-:W-:Y:S03]  /*354a0*/  HMMA.1688.F32.TF32 R124, R88, R18.reuse, R244 ;  /* 0x00000012587c723c */ /* 0x084fe600000810f4 */
[----:B------:R-:W2:Y:S04]  /*354b0*/  LDL.LU R244, [R1] ;  /* 0x0000000001f47983 */ /* 0x000ea80000300800 */
[----:B------:R-:W2:Y:S04]  /*354c0*/  LDL.LU R245, [R1+0x4] ;  /* 0x0000040001f57983 */ /* 0x000ea80000300800 */
[----:B------:R-:W2:Y:S04]  /*354d0*/  LDL.LU R246, [R1+0x8] ;  /* 0x0000080001f67983 */ /* 0x000ea80000300800 */
[----:B------:R-:W2:Y:S01]  /*354e0*/  LDL.LU R247, [R1+0xc] ;  /* 0x00000c0001f77983 */ /* 0x000ea20000300800 */
[----:B------:R-:W-:Y:S01]  /*354f0*/  HMMA.1688.F32.TF32 R248, R228, R18, R80 ;  /* 0x00000012e4f8723c */ /* 0x000fe20000081050 */
[----:B------:R-:W-:-:S02]  /*35500*/  IMAD.MOV.U32 R93, RZ, RZ, R40 ;  /* 0x000000ffff5d7224 */ /* 0x000fc400078e0028 */
[----:B------:R-:W-:Y:S04]  /*35510*/  LDS R228, [R3+0x1c600] ;  /* 0x01c6000003e47984 */ /* 0x000fe80000000800 */
[----:B------:R-:W-:Y:S01]  /*35520*/  LDS R230, [R3+0x1e600] ;  /* 0x01e6000003e67984 */ /* 0x000fe20000000800 */
[----:B------:R-:W-:Y:S08]  /*35530*/  HMMA.1688.F32.TF32 R80, R236, R18, R144 ;  /* 0x00000012ec50723c */ /* 0x000ff00000081090 */
[----:B-1----:R-:W-:Y:S01]  /*35540*/  HMMA.1688.F32.TF32 R108, R232, R10, R108 ;  /* 0x0000000ae86c723c */ /* 0x002fe2000008106c */
[----:B---3--:R-:W-:Y:S01]  /*35550*/  IMAD.MOV.U32 R46, RZ, RZ, R124 ;  /* 0x000000ffff2e7224 */ /* 0x008fe200078e007c */
[----:B----4-:R-:W-:Y:S01]  /*35560*/  MOV R47, R125 ;  /* 0x0000007d002f7202 */ /* 0x010fe20000000f00 */
[----:B------:R-:W-:Y:S01]  /*35570*/  IMAD.MOV.U32 R240, RZ, RZ, R127 ;  /* 0x000000fffff07224 */ /* 0x000fe200078e007f */
[----:B------:R-:W-:Y:S04]  /*35580*/  LDS R229, [R0+0x1c600] ;  /* 0x01c6000000e57984 */ /* 0x000fe80000000800 */
[----:B------:R-:W-:Y:S08]  /*35590*/  HMMA.1688.F32.TF32 R236, R88, R14, R120 ;  /* 0x0000000e58ec723c */ /* 0x000ff00000081078 */
[C---:B------:R-:W-:Y:S01]  /*355a0*/  HMMA.1688.F32.TF32 R112, R232.reuse, R6, R112 ;  /* 0x00000006e870723c */ /* 0x040fe20000081070 */
[----:B------:R-:W-:Y:S01]  /*355b0*/  IMAD.MOV.U32 R40, RZ, RZ, R126 ;  /* 0x000000ffff287224 */ /* 0x000fe200078e007e */
[----:B------:R-:W1:Y:S04]  /*355c0*/  LDS R231, [R0+0x1e600] ;  /* 0x01e6000000e77984 */ /* 0x000e680000000800 */
[----:B------:R-:W-:Y:S02]  /*355d0*/  LDS R88, [R3+0x20300] ;  /* 0x0203000003587984 */ /* 0x000fe40000000800 */
[C---:B------:R-:W-:Y:S02]  /*355e0*/  HMMA.1688.F32.TF32 R132, R232.reuse, R18, R152 ;  /* 0x00000012e884723c */ /* 0x040fe40000081098 */
[----:B------:R-:W-:Y:S04]  /*355f0*/  LDS R90, [R3+0x22300] ;  /* 0x02230000035a7984 */ /* 0x000fe80000000800 */
[----:B------:R-:W-:Y:S02]  /*35600*/  LDS R89, [R0+0x20300] ;  /* 0x0203000000597984 */ /* 0x000fe40000000800 */
[----:B------:R-:W-:Y:S02]  /*35610*/  HMMA.1688.F32.TF32 R116, R232, R34, R116 ;  /* 0x00000022e874723c */ /* 0x000fe40000081074 */
[----:B------:R-:W-:Y:S04]  /*35620*/  STL [R1+0x1e90], R236 ;  /* 0x001e90ec01007387 */ /* 0x000fe80000100800 */
[----:B------:R-:W-:Y:S02]  /*35630*/  STL [R1+0x1e8c], R237 ;  /* 0x001e8ced01007387 */ /* 0x000fe40000100800 */
[-C--:B------:R-:W-:Y:S02]  /*35640*/  HMMA.1688.F32.TF32 R204, R36, R30.reuse, R204 ;  /* 0x0000001e24cc723c */ /* 0x080fe400000810cc */
[----:B------:R-:W-:Y:S06]  /*35650*/  LDS R91, [R0+0x22300] ;  /* 0x02230000005b7984 */ /* 0x000fec0000000800 */
[C---:B------:R-:W-:Y:S01]  /*35660*/  HMMA.1688.F32.TF32 R120, R232.reuse, R30, R104 ;  /* 0x0000001ee878723c */ /* 0x040fe20000081068 */
[----:B------:R3:W-:Y:S04]  /*35670*/  STL [R1+0x1e88], R238 ;  /* 0x001e88ee01007387 */ /* 0x0007e80000100800 */
[----:B------:R2:W-:Y:S04]  /*35680*/  STL [R1+0x1e84], R239 ;  /* 0x001e84ef01007387 */ /* 0x0005e80000100800 */
[----:B------:R1:W-:Y:S01]  /*35690*/  STL [R1+0x1ea0], R108 ;  /* 0x001ea06c01007387 */ /* 0x0003e20000100800 */
[----:B------:R-:W-:Y:S03]  /*356a0*/  HMMA.1688.F32.TF32 R124, R232, R26, R224 ;  /* 0x0000001ae87c723c */ /* 0x000fe600000810e0 */
        /* <DEDUP_REMOVED lines=19> */
[----:B------:R-:W3:Y:S01]  /*357e0*/  LDL R227, [R1+0x390] ;  /* 0x0003900001e37983 */ /* 0x000ee20000100800 */
[C---:B-1----:R-:W-:Y:S08]  /*357f0*/  HMMA.1688.F32.TF32 R140, R228.reuse, R10, R160 ;  /* 0x0000000ae48c723c */ /* 0x042ff000000810a0 */
[C---:B------:R-:W-:Y:S08]  /*35800*/  HMMA.1688.F32.TF32 R144, R228.reuse, R6, R164 ;  /* 0x00000006e490723c */ /* 0x040ff000000810a4 */
[----:B------:R-:W-:Y:S08]  /*35810*/  HMMA.1688.F32.TF32 R148, R228, R34, R168 ;  /* 0x00000022e494723c */ /* 0x000ff000000810a8 */
[----:B--2---:R-:W-:Y:S01]  /*35820*/  HMMA.1688.F32.TF32 R128, R232, R22, R244 ;  /* 0x00000016e880723c */ /* 0x004fe200000810f4 */
[----:B---3--:R-:W-:Y:S01]  /*35830*/  IMAD.MOV.U32 R238, RZ, RZ, R13 ;  /* 0x000000ffffee7224 */ /* 0x008fe200078e000d */
[----:B------:R-:W-:-:S06]  /*35840*/  MOV R239, R12 ;  /* 0x0000000c00ef7202 */ /* 0x000fcc0000000f00 */
[----:B------:R-:W-:Y:S01]  /*35850*/  HMMA.1688.F32.TF32 R152, R228, R30, R172 ;  /* 0x0000001ee498723c */ /* 0x000fe200000810ac */
[----:B------:R-:W-:Y:S04]  /*35860*/  LDS R30, [R3+0x22000] ;  /* 0x02200000031e7984 */ /* 0x000fe80000000800 */
[----:B------:R-:W-:Y:S03]  /*35870*/  LDS R31, [R0+0x22000] ;  /* 0x02200000001f7984 */ /* 0x000fe60000000800 */
[----:B------:R-:W-:Y:S01]  /*35880*/  HMMA.1688.F32.TF32 R232, R232, R14, R156 ;  /* 0x0000000ee8e8723c */ /* 0x000fe2000008109c */
[----:B------:R-:W-:Y:S01]  /*35890*/  MOV R236, R17 ;  /* 0x0000001100ec7202 */ /* 0x000fe20000000f00 */
[----:B------:R-:W-:-:S06]  /*358a0*/  IMAD.MOV.U32 R237, RZ, RZ, R16 ;  /* 0x000000ffffed7224 */ /* 0x000fcc00078e0010 */
[----:B------:R-:W-:Y:S01]  /*358b0*/  HMMA.1688.F32.TF32 R216, R36, R18, R216 ;  /* 0x0000001224d8723c */ /* 0x000fe200000810d8 */
        /* <DEDUP_REMOVED lines=28> */
[----:B-1----:R-:W4:Y:S04]  /*35a80*/  LDL.LU R128, [R1+0x200] ;  /* 0x0002000001807983 */ /* 0x002f280000300800 */
[----:B--2---:R-:W2:Y:S04]  /*35a90*/  LDL.LU R129, [R1+0x204] ;  /* 0x0002040001817983 */ /* 0x004ea80000300800 */
[----:B---3--:R-:W2:Y:S04]  /*35aa0*/  LDL.LU R130, [R1+0x208] ;  /* 0x0002080001827983 */ /* 0x008ea80000300800 */
[----:B------:R-:W2:Y:S01]  /*35ab0*/  LDL.LU R131, [R1+0x20c] ;  /* 0x00020c0001837983 */ /* 0x000ea20000300800 */
[C---:B------:R-:W-:Y:S01]  /*35ac0*/  HMMA.1688.F32.TF32 R160, R228.reuse, R22, R180 ;  /* 0x00000016e4a0723c */ /* 0x040fe200000810b4 */
[----:B------:R-:W-:Y:S01]  /*35ad0*/  IMAD.MOV.U32 R112, RZ, RZ, R9 ;  /* 0x000000ffff707224 */ /* 0x000fe200078e0009 */
[----:B------:R-:W-:Y:S01]  /*35ae0*/  MOV R114, R5 ;  /* 0x0000000500727202 */ /* 0x000fe20000000f00 */
[----:B------:R-:W-:Y:S01]  /*35af0*/  IMAD.MOV.U32 R113, RZ, RZ, R8 ;  /* 0x000000ffff717224 */ /* 0x000fe200078e0008 */
[----:B------:R-:W3:Y:S04]  /*35b00*/  LDL.LU R116, [R1+0x1f0] ;  /* 0x0001f00001747983 */ /* 0x000ee80000300800 */
[C---:B------:R-:W-:Y:S01]  /*35b10*/  HMMA.1688.F32.TF32 R156, R228.reuse, R26, R176 ;  /* 0x0000001ae49c723c */ /* 0x040fe200000810b0 */
[----:B------:R-:W-:Y:S01]  /*35b20*/  IMAD.MOV.U32 R115, RZ, RZ, R4 ;  /* 0x000000ffff737224 */ /* 0x000fe200078e0004 */
[----:B------:R-:W3:Y:S04]  /*35b30*/  LDL.LU R117, [R1+0x1f4] ;  /* 0x0001f40001757983 */ /* 0x000ee80000300800 */
[----:B------:R-:W3:Y:S02]  /*35b40*/  LDL.LU R118, [R1+0x1f8] ;  /* 0x0001f80001767983 */ /* 0x000ee40000300800 */
[----:B------:R-:W-:Y:S02]  /*35b50*/  HMMA.1688.F32.TF32 R164, R228, R18, R184 ;  /* 0x00000012e4a4723c */ /* 0x000fe400000810b8 */
[----:B------:R-:W-:Y:S04]  /*35b60*/  LDSM.16.M88.4 R16, [R227+0xc1100] ;  /* 0x0c110000e310783b */ /* 0x000fe80000000200 */
[----:B------:R-:W3:Y:S02]  /*35b70*/  LDL.LU R119, [R1+0x1fc] ;  /* 0x0001fc0001777983 */ /* 0x000ee40000300800 */
[----:B------:R-:W-:Y:S02]  /*35b80*/  HMMA.1688.F32.TF32 R180, R36, R34, R200 ;  /* 0x0000002224b4723c */ /* 0x000fe400000810c8 */
[----:B------:R-:W3:Y:S04]  /*35b90*/  LDL.LU R120, [R1+0x1e0] ;  /* 0x0001e00001787983 */ /* 0x000ee80000300800 */
[----:B------:R-:W3:Y:S02]  /*35ba0*/  LDL.LU R121, [R1+0x1e4] ;  /* 0x0001e40001797983 */ /* 0x000ee40000300800 */
[-C--:B------:R-:W-:Y:S02]  /*35bb0*/  HMMA.1688.F32.TF32 R228, R228, R14.reuse, R188 ;  /* 0x0000000ee4e4723c */ /* 0x080fe400000810bc */
[----:B------:R-:W3:Y:S04]  /*35bc0*/  LDL.LU R122, [R1+0x1e8] ;  /* 0x0001e800017a7983 */ /* 0x000ee80000300800 */
[----:B------:R-:W3:Y:S02]  /*35bd0*/  LDL.LU R123, [R1+0x1ec] ;  /* 0x0001ec00017b7983 */ /* 0x000ee40000300800 */
[C---:B------:R-:W-:Y:S02]  /*35be0*/  HMMA.1688.F32.TF32 R200, R36.reuse, R14, R220 ;  /* 0x0000000e24c8723c */ /* 0x040fe400000810dc */
[----:B------:R-:W1:Y:S04]  /*35bf0*/  LDSM.16.M88.4 R12, [R227+0xc0100] ;  /* 0x0c010000e30c783b */ /* 0x000e680000000200 */
[----:B------:R-:W3:Y:S02]  /*35c00*/  LDL.LU R124, [R1+0x1d0] ;  /* 0x0001d000017c7983 */ /* 0x000ee40000300800 */
[C---:B------:R-:W-:Y:S02]  /*35c10*/  HMMA.1688.F32.TF32 R172, R36.reuse, R10, R192 ;  /* 0x0000000a24ac723c */ /* 0x040fe400000810c0 */
[----:B------:R-:W-:Y:S04]  /*35c20*/  LDSM.16.M88.4 R8, [R227+0xc4100] ;  /* 0x0c410000e308783b */ /* 0x000fe80000000200 */
[----:B------:R-:W-:Y:S02]  /*35c30*/  LDSM.16.M88.4 R220, [R227+0xc6100] ;  /* 0x0c610000e3dc783b */ /* 0x000fe40000000200 */
[C---:B------:R-:W-:Y:S02]  /*35c40*/  HMMA.1688.F32.TF32 R176, R36.reuse, R6, R196 ;  /* 0x0000000624b0723c */ /* 0x040fe400000810c4 */
[----:B------:R-:W-:Y:S04]  /*35c50*/  LDSM.16.M88.4 R4, [R227+0xc5100] ;  /* 0x0c510000e304783b */ /* 0x000fe80000000200 */
[----:B------:R-:W-:Y:S02]  /*35c60*/  LDS R244, [R3+0x20100] ;  /* 0x0201000003f47984 */ /* 0x000fe40000000800 */
[C---:B------:R-:W-:Y:S02]  /*35c70*/  HMMA.1688.F32.TF32 R208, R36.reuse, R26, R208 ;  /* 0x0000001a24d0723c */ /* 0x040fe400000810d0 */
[----:B------:R-:W-:Y:S04]  /*35c80*/  LDSM.16.M88.4 R24, [R227+0xc2100] ;  /* 0x0c210000e318783b */ /* 0x000fe80000000200 */
[----:B------:R-:W-:Y:S02]  /*35c90*/  LDS R246, [R3+0x22100] ;  /* 0x0221000003f67984 */ /* 0x000fe40000000800 */
[----:B------:R-:W-:Y:S02]  /*35ca0*/  HMMA.1688.F32.TF32 R212, R36, R22, R212 ;  /* 0x0000001624d4723c */ /* 0x000fe400000810d4 */
[----:B------:R-:W-:Y:S04]  /*35cb0*/  LDSM.16.M88.4 R20, [R227+0xc3100] ;  /* 0x0c310000e314783b */ /* 0x000fe80000000200 */
[----:B------:R-:W-:Y:S02]  /*35cc0*/  LDSM.16.M88.4 R224, [R227+0xc7100] ;  /* 0x0c710000e3e0783b */ /* 0x000fe40000000200 */
[----:B-1----:R-:W-:Y:S02]  /*35cd0*/  HMMA.1688.F32.TF32 R36, R28, R12, R112 ;  /* 0x0000000c1c24723c */ /* 0x002fe40000081070 */
[----:B------:R-:W-:Y:S04]  /*35ce0*/  LDS R245, [R0+0x20100] ;  /* 0x0201000000f57984 */ /* 0x000fe80000000800 */
[----:B------:R-:W1:Y:S01]  /*35cf0*/  LDS R247, [R0+0x22100] ;  /* 0x0221000000f77984 */ /* 0x000e620000000800 */
[----:B------:R-:W-:Y:S01]  /*35d00*/  MOV R170, R252 ;  /* 0x000000fc00aa7202 */ /* 0x000fe20000000f00 */
[----:B------:R-:W-:-:S02]  /*35d10*/  IMAD.MOV.U32 R171, RZ, RZ, R2 ;  /* 0x000000ffffab7224 */ /* 0x000fc400078e0002 */
[----:B------:R-:W-:Y:S04]  /*35d20*/  LDS R104, [R3+0x20200] ;  /* 0x0202000003687984 */ /* 0x000fe80000000800 */
[----:B------:R-:W-:Y:S04]  /*35d30*/  LDS R106, [R3+0x22200] ;  /* 0x02220000036a7984 */ /* 0x000fe80000000800 */
[----:B------:R-:W-:Y:S04]  /*35d40*/  LDS R105, [R0+0x20200] ;  /* 0x0202000000697984 */ /* 0x000fe80000000800 */
[----:B------:R-:W1:Y:S04]  /*35d50*/  LDS R107, [R0+0x22200] ;  /* 0x02220000006b7984 */ /* 0x000e680000000800 */
[----:B------:R-:W-:Y:S04]  /*35d60*/  STL.64 [R1+0xd0], R36 ;  /* 0x0000d02401007387 */ /* 0x000fe80000100a00 */
[----:B------:R1:W-:Y:S04]  /*35d70*/  STL.64 [R1+0xd8], R38 ;  /* 0x0000d82601007387 */ /* 0x0003e80000100a00 */
[----:B------:R-:W3:Y:S04]  /*35d80*/  LDL.LU R125, [R1+0x1d4] ;  /* 0x0001d400017d7983 */ /* 0x000ee80000300800 */
[----:B------:R-:W3:Y:S01]  /*35d90*/  LDL.LU R126, [R1+0x1d8] ;  /* 0x0001d800017e7983 */ /* 0x000ee20000300800 */
[----:B-1----:R-:W-:Y:S03]  /*35da0*/  HMMA.1688.F32.TF32 R36, R28, R16, R236 ;  /* 0x000000101c24723c */ /* 0x002fe600000810ec */
[----:B------:R-:W3:Y:S01]  /*35db0*/  LDL.LU R127, [R1+0x1dc] ;  /* 0x0001dc00017f7983 */ /* 0x000ee20000300800 */
[----:B------:R-:W-:Y:S01]  /*35dc0*/  IMAD.MOV.U32 R188, RZ, RZ, R42 ;  /* 0x000000ffffbc7224 */ /* 0x000fe200078e002a */
[----:B------:R-:W-:Y:S01]  /*35dd0*/  MOV R189, R43 ;  /* 0x0000002b00bd7202 */ /* 0x000fe20000000f00 */
[----:B------:R-:W-:-:S02]  /*35de0*/  IMAD.MOV.U32 R190, RZ, RZ, R100 ;  /* 0x000000ffffbe7224 */ /* 0x000fc400078e0064 */
[----:B------:R-:W-:Y:S01]  /*35df0*/  IMAD.MOV.U32 R191, RZ, RZ, R92 ;  /* 0x000000ffffbf7224 */ /* 0x000fe200078e005c */
[----:B------:R-:W-:Y:S01]  /*35e00*/  MOV R195, R32 ;  /* 0x0000002000c37202 */ /* 0x000fe20000000f00 */
[----:B------:R-:W-:Y:S01]  /*35e10*/  IMAD.MOV.U32 R194, RZ, RZ, R33 ;  /* 0x000000ffffc27224 */ /* 0x000fe200078e0021 */
[C---:B------:R-:W-:Y:S08]  /*35e20*/  HMMA.1688.F32.TF32 R56, R88.reuse, R12, R56 ;  /* 0x0000000c5838723c */ /* 0x040ff00000081038 */
[----:B------:R-:W-:Y:S01]  /*35e30*/  HMMA.1688.F32.TF32 R60, R88, R16, R60 ;  /* 0x00000010583c723c */ /* 0x000fe2000008103c */
[----:B------:R-:W-:Y:S01]  /*35e40*/  MOV R192, R137 ;  /* 0x0000008900c07202 */ /* 0x000fe20000000f00 */
[----:B------:R-:W-:Y:S01]  /*35e50*/  IMAD.MOV.U32 R193, RZ, RZ, R136 ;  /* 0x000000ffffc17224 */ /* 0x000fe200078e0088 */
[----:B------:R-:W-:Y:S02]  /*35e60*/  LDS R137, [R0+0x20500] ;  /* 0x0205000000897984 */ /* 0x000fe40000000800 */
[----:B------:R-:W-:Y:S01]  /*35e70*/  IMAD.MOV.U32 R237, RZ, RZ, R36 ;  /* 0x000000ffffed7224 */ /* 0x000fe200078e0024 */
[----:B------:R-:W-:Y:S01]  /*35e80*/  MOV R238, R37 ;  /* 0x0000002500ee7202 */ /* 0x000fe20000000f00 */
[----:B------:R-:W-:Y:S01]  /*35e90*/  IMAD.MOV.U32 R239, RZ, RZ, R38 ;  /* 0x000000ffffef7224 */ /* 0x000fe200078e0026 */
[----:B------:R-:W-:Y:S01]  /*35ea0*/  HMMA.1688.F32.TF32 R248, R244, R220, R248 ;  /* 0x000000dcf4f8723c */ /* 0x000fe200000810f8 */
[----:B------:R-:W-:Y:S01]  /*35eb0*/  IMAD.MOV.U32 R115, RZ, RZ, R39 ;  /* 0x000000ffff737224 */ /* 0x000fe200078e0027 */
[----:B------:R-:W-:Y:S04]  /*35ec0*/  LDS R136, [R3+0x20500] ;  /* 0x0205000003887984 */ /* 0x000fe80000000800 */
[----:B------:R-:W-:Y:S02]  /*35ed0*/  LDS R196, [R3+0x20700] ;  /* 0x0207000003c47984 */ /* 0x000fe40000000800 */
[C---:B------:R-:W-:Y:S02]  /*35ee0*/  HMMA.1688.F32.TF32 R72, R88.reuse, R8, R72 ;  /* 0x000000085848723c */ /* 0x040fe40000081048 */
[----:B------:R-:W-:Y:S04]  /*35ef0*/  LDS R198, [R3+0x22700] ;  /* 0x0227000003c67984 */ /* 0x000fe80000000800 */
[----:B------:R-:W-:Y:S02]  /*35f00*/  LDS R197, [R0+0x20700] ;  /* 0x0207000000c57984 */ /* 0x000fe40000000800 */
[----:B------:R-:W-:Y:S02]  /*35f10*/  HMMA.1688.F32.TF32 R80, R88, R220, R80 ;  /* 0x000000dc5850723c */ /* 0x000fe40000081050 */
[----:B------:R-:W-:Y:S06]  /*35f20*/  LDS R199, [R0+0x22700] ;  /* 0x0227000000c77984 */ /* 0x000fec0000000800 */
[C---:B----4-:R-:W-:Y:S11]  /*35f30*/  HMMA.1688.F32.TF32 R36, R28.reuse, R24, R108 ;  /* 0x000000181c24723c */ /* 0x050ff6000008106c */
[----:B------:R-:W-:Y:S11]  /*35f40*/  @!UPT UIADD3 URZ, URZ, URZ, URZ ;  /* 0x0000003f3f3ff290 */ /* 0x000ff6000fffe03f */
[----:B------:R-:W-:Y:S02]  /*35f50*/  @!UPT UIADD3 URZ, URZ, URZ, URZ ;  /* 0x0000003f3f3ff290 */ /* 0x000fe4000fffe03f */
[----:B------:R-:W-:Y:S01]  /*35f60*/  MOV R109, R36 ;  /* 0x00000024006d7202 */ /* 0x000fe20000000f00 */
[----:B------:R-:W-:Y:S01]  /*35f70*/  IMAD.MOV.U32 R110, RZ, RZ, R37 ;  /* 0x000000ffff6e7224 */ /* 0x000fe200078e0025 */
[----:B------:R-:W-:Y:S01]  /*35f80*/  MOV R236, R39 ;  /* 0x0000002700ec7202 */ /* 0x000fe20000000f00 */
[----:B------:R-:W-:Y:S02]  /*35f90*/  IMAD.MOV.U32 R111, RZ, RZ, R38 ;  /* 0x000000ffff6f7224 */ /* 0x000fe400078e0026 */
[----:B--2---:R-:W-:Y:S01]  /*35fa0*/  HMMA.1688.F32.TF32 R36, R28, R20, R128 ;  /* 0x000000141c24723c */ /* 0x004fe20000081080 */
        /* <DEDUP_REMOVED lines=30> */
[----:B------:R-:W-:Y:S01]  /*36190*/  IMAD.MOV.U32 R112, RZ, RZ, R36 ;  /* 0x000000ffff707224 */ /* 0x000fe200078e0024 */
[----:B------:R-:W-:Y:S01]  /*361a0*/  MOV R114, R38 ;  /* 0x0000002600727202 */ /* 0x000fe20000000f00 */
[----:B------:R-:W-:-:S02]  /*361b0*/  IMAD.MOV.U32 R113, RZ, RZ, R37 ;  /* 0x000000ffff717224 */ /* 0x000fc400078e0025 */
[----:B------:R-:W-:Y:S02]  /*361c0*/  IMAD.MOV.U32 R108, RZ, RZ, R39 ;  /* 0x000000ffff6c7224 */ /* 0x000fe400078e0027 */
[C---:B---3--:R-:W-:Y:S11]  /*361d0*/  HMMA.1688.F32.TF32 R36, R28.reuse, R8, R116 ;  /* 0x000000081c24723c */ /* 0x048ff60000081074 */
        /* <DEDUP_REMOVED lines=9> */
[----:B------:R-:W-:Y:S01]  /*36270*/  MOV R120, R36 ;  /* 0x0000002400787202 */ /* 0x000fe20000000f00 */
[----:B------:R-:W-:Y:S01]  /*36280*/  IMAD.MOV.U32 R121, RZ, RZ, R37 ;  /* 0x000000ffff797224 */ /* 0x000fe200078e0025 */
[----:B------:R-:W-:Y:S01]  /*36290*/  MOV R123, R39 ;  /* 0x00000027007b7202 */ /* 0x000fe20000000f00 */
[----:B------:R-:W-:Y:S02]  /*362a0*/  IMAD.MOV.U32 R122, RZ, RZ, R38 ;  /* 0x000000ffff7a7224 */ /* 0x000fe400078e0026 */
[C---:B------:R-:W-:Y:S08]  /*362b0*/  HMMA.1688.F32.TF32 R36, R28.reuse, R220, R124 ;  /* 0x000000dc1c24723c */ /* 0x040ff0000008107c */
[----:B--2---:R-:W-:Y:S11]  /*362c0*/  HMMA.1688.F32.TF32 R28, R28, R224, R128 ;  /* 0x000000e01c1c723c */ /* 0x004ff60000081080 */
[----:B------:R-:W-:Y:S11]  /*362d0*/  @!UPT UIADD3 URZ, URZ, URZ, URZ ;  /* 0x0000003f3f3ff290 */ /* 0x000ff6000fffe03f */
[----:B------:R-:W-:Y:S02]  /*362e0*/  @!UPT UIADD3 URZ, URZ, URZ, URZ ;  /* 0x0000003f3f3ff290 */ /* 0x000fe4000fffe03f */
[----:B------:R-:W-:Y:S01]  /*362f0*/  IMAD.MOV.U32 R128, RZ, RZ, R28 ;  /* 0x000000ffff807224 */ /* 0x000fe200078e001c */
[----:B------:R-:W-:Y:S01]  /*36300*/  MOV R129, R29 ;  /* 0x0000001d00817202 */ /* 0x000fe20000000f00 */
[----:B------:R-:W-:Y:S02]  /*36310*/  IMAD.MOV.U32 R130, RZ, RZ, R30 ;  /* 0x000000ffff827224 */ /* 0x000fe400078e001e */
        /* <DEDUP_REMOVED lines=37> */
[----:B------:R-:W-:Y:S01]  /*36570*/  HMMA.1688.F32.TF32 R244, R244, R224, R168 ;  /* 0x000000e0f4f4723c */ /* 0x000fe200000810a8 */
[----:B------:R-:W-:Y:S01]  /*36580*/  IMAD.MOV.U32 R184, RZ, RZ, R102 ;  /* 0x000000ffffb87224 */ /* 0x000fe200078e0066 */
[----:B------:R-:W-:Y:S01]  /*36590*/  MOV R186, R97 ;  /* 0x0000006100ba7202 */ /* 0x000fe20000000f00 */
[----:B------:R-:W-:Y:S01]  /*365a0*/  IMAD.MOV.U32 R185, RZ, RZ, R96 ;  /* 0x000000ffffb97224 */ /* 0x000fe200078e0060 */
[----:B------:R-:W-:Y:S01]  /*365b0*/  MOV R126, R38 ;  /* 0x00000026007e7202 */ /* 0x000fe20000000f00 */
[----:B------:R-:W-:Y:S01]  /*365c0*/  IMAD.MOV.U32 R187, RZ, RZ, R98 ;  /* 0x000000ffffbb7224 */ /* 0x000fe200078e0062 */
[----:B------:R-:W-:Y:S01]  /*365d0*/  LDS R168, [R3+0x20600] ;  /* 0x0206000003a87984 */ /* 0x000fe20000000800 */
[----:B------:R-:W-:Y:S01]  /*365e0*/  IMAD.MOV.U32 R124, RZ, RZ, R36 ;  /* 0x000000ffff7c7224 */ /* 0x000fe200078e0024 */
[----:B------:R-:W-:Y:S01]  /*365f0*/  HMMA.1688.F32.TF32 R48, R104, R220, R48 ;  /* 0x000000dc6830723c */ /* 0x000fe20000081030 */
[----:B------:R-:W-:Y:S01]  /*36600*/  IMAD.MOV.U32 R125, RZ, RZ, R37 ;  /* 0x000000ffff7d7224 */ /* 0x000fe200078e0025 */
[----:B------:R-:W-:Y:S01]  /*36610*/  LDS R170, [R3+0x22600] ;  /* 0x0226000003aa7984 */ /* 0x000fe20000000800 */
[----:B------:R-:W-:-:S03]  /*36620*/  IMAD.MOV.U32 R127, RZ, RZ, R39 ;  /* 0x000000ffff7f7224 */ /* 0x000fc600078e0027 */
[----:B------:R-:W-:Y:S04]  /*36630*/  LDS R169, [R0+0x20600] ;  /* 0x0206000000a97984 */ /* 0x000fe80000000800 */
[----:B------:R-:W-:Y:S04]  /*36640*/  STL.64 [R1], R28 ;  /* 0x0000001c01007387 */ /* 0x000fe80000100a00 */
[----:B------:R1:W-:Y:S04]  /*36650*/  STL.64 [R1+0x1db8], R250 ;  /* 0x001db8fa01007387 */ /* 0x0003e80000100a00 */
[----:B------:R2:W-:Y:S01]  /*36660*/  STL.64 [R1+0x1db0], R248 ;  /* 0x001db0f801007387 */ /* 0x0005e20000100a00 */
[----:B------:R-:W-:-:S02]  /*36670*/  IMAD.MOV.U32 R252, RZ, RZ, R30 ;  /* 0x000000fffffc7224 */ /* 0x000fc400078e001e */
[----:B------:R-:W-:Y:S01]  /*36680*/  IMAD.MOV.U32 R2, RZ, RZ, R31 ;  /* 0x000000ffff027224 */ /* 0x000fe200078e001f */
[----:B------:R-:W-:Y:S01]  /*36690*/  HMMA.1688.F32.TF32 R52, R104, R224, R52 ;  /* 0x000000e06834723c */ /* 0x000fe20000081034 */
[----:B------:R-:W-:Y:S01]  /*366a0*/  LDS R171, [R0+0x22600] ;  /* 0x0226000000ab7984 */ /* 0x000fe20000000800 */
[----:B-1----:R-:W-:Y:S01]  /*366b0*/  IMAD.MOV.U32 R250, RZ, RZ, R40 ;  /* 0x000000fffffa7224 */ /* 0x002fe200078e0028 */
[----:B------:R-:W-:Y:S02]  /*366c0*/  MOV R251, R240 ;  /* 0x000000f000fb7202 */ /* 0x000fe40000000f00 */
[----:B--2---:R-:W-:Y:S01]  /*366d0*/  MOV R248, R46 ;  /* 0x0000002e00f87202 */ /* 0x004fe20000000f00 */
[----:B------:R-:W-:Y:S01]  /*366e0*/  IMAD.MOV.U32 R249, RZ, RZ, R47 ;  /* 0x000000fffff97224 */ /* 0x000fe200078e002f */
[----:B------:R-:W2:Y:S04]  /*366f0*/  LDL.LU R46, [R1+0x1f94] ;  /* 0x001f9400012e7983 */ /* 0x000ea80000300800 */
[----:B------:R-:W2:Y:S04]  /*36700*/  LDL.LU R47, [R1+0x1f90] ;  /* 0x001f9000012f7983 */ /* 0x000ea80000300800 */
[----:B------:R-:W3:Y:S04]  /*36710*/  LDL.LU R40, [R1+0x1f8c] ;  /* 0x001f8c0001287983 */ /* 0x000ee80000300800 */
[----:B------:R-:W4:Y:S04]  /*36720*/  LDL.LU R240, [R1+0x1f88] ;  /* 0x001f880001f07983 */ /* 0x000f280000300800 */
[----:B------:R1:W-:Y:S04]  /*36730*/  STL.64 [R1+0x1dc8], R246 ;  /* 0x001dc8f601007387 */ /* 0x0003e80000100a00 */
[----:B------:R1:W-:Y:S02]  /*36740*/  STL.64 [R1+0x1dc0], R244 ;  /* 0x001dc0f401007387 */ /* 0x0003e40000100a00 */
[----:B-1----:R-:W-:Y:S01]  /*36750*/  MOV R246, R243 ;  /* 0x000000f300f67202 */ /* 0x002fe20000000f00 */
[----:B------:R-:W-:-:S02]  /*36760*/  IMAD.MOV.U32 R244, RZ, RZ, R241 ;  /* 0x000000fffff47224 */ /* 0x000fc400078e00f1 */
[----:B------:R-:W4:Y:S01]  /*36770*/  LDL.LU R241, [R1+0x1f84] ;  /* 0x001f840001f17983 */ /* 0x000f220000300800 */
[----:B------:R-:W-:-:S03]  /*36780*/  IMAD.MOV.U32 R245, RZ, RZ, R242 ;  /* 0x000000fffff57224 */ /* 0x000fc600078e00f2 */
[----:B------:R-:W4:Y:S04]  /*36790*/  LDL.LU R242, [R1+0x1f80] ;  /* 0x001f800001f27983 */ /* 0x000f280000300800 */
[----:B------:R-:W4:Y:S01]  /*367a0*/  LDL.LU R243, [R1+0x1f7c] ;  /* 0x001f7c0001f37983 */ /* 0x000f220000300800 */
[----:B------:R-:W-:-:S03]  /*367b0*/  IMAD.MOV.U32 R247, RZ, RZ, R41 ;  /* 0x000000fffff77224 */ /* 0x000fc600078e0029 */
[----:B------:R-:W3:Y:S04]  /*367c0*/  LDL.LU R41, [R1+0x1f78] ;  /* 0x001f780001297983 */ /* 0x000ee80000300800 */
[----:B------:R-:W3:Y:S04]  /*367d0*/  LDL.LU R42, [R1+0x1f74] ;  /* 0x001f7400012a7983 */ /* 0x000ee80000300800 */
[----:B------:R-:W3:Y:S04]  /*367e0*/  LDL.LU R43, [R1+0x1f70] ;  /* 0x001f7000012b7983 */ /* 0x000ee80000300800 */
[----:B------:R-:W2:Y:S04]  /*367f0*/  LDL.LU R100, [R1+0x1f6c] ;  /* 0x001f6c0001647983 */ /* 0x000ea80000300800 */
[----:B------:R-:W2:Y:S01]  /*36800*/  LDL.LU R92, [R1+0x1f68] ;  /* 0x001f6800015c7983 */ /* 0x000ea20000300800 */
[----:B----4-:R-:W-:Y:S11]  /*36810*/  HMMA.1688.F32.TF32 R240, R104, R12, R240 ;  /* 0x0000000c68f0723c */ /* 0x010ff600000810f0 */
[----:B------:R-:W-:Y:S11]  /*36820*/  @!UPT UIADD3 URZ, URZ, URZ, URZ ;  /* 0x0000003f3f3ff290 */ /* 0x000ff6000fffe03f */
[----:B------:R-:W-:Y:S01]  /*36830*/  @!UPT UIADD3 URZ, URZ, URZ, URZ ;  /* 0x0000003f3f3ff290 */ /* 0x000fe2000fffe03f */
[----:B------:R1:W-:Y:S04]  /*36840*/  STL.64 [R1+0x1dd8], R242 ;  /* 0x001dd8f201007387 */ /* 0x0003e80000100a00 */
[----:B------:R4:W-:Y:S01]  /*36850*/  STL.64 [R1+0x1dd0], R240 ;  /* 0x001dd0f001007387 */ /* 0x0009e20000100a00 */
[----:B-1----:R-:W-:Y:S01]  /*36860*/  IMAD.MOV.U32 R242, RZ, RZ, R95 ;  /* 0x000000fffff27224 */ /* 0x002fe200078e005f */
[----:B----4-:R-:W-:Y:S01]  /*36870*/  MOV R240, R93 ;  /* 0x0000005d00f07202 */ /* 0x010fe20000000f00 */
[----:B------:R-:W-:Y:S01]  /*36880*/  IMAD.MOV.U32 R241, RZ, RZ, R94 ;  /* 0x000000fffff17224 */ /* 0x000fe200078e005e */
[----:B------:R-:W2:Y:S04]  /*36890*/  LDL.LU R93, [R1+0x1f64] ;  /* 0x001f6400015d7983 */ /* 0x000ea80000300800 */
[----:B------:R-:W2:Y:S04]  /*368a0*/  LDL.LU R94, [R1+0x1f60] ;  /* 0x001f6000015e7983 */ /* 0x000ea80000300800 */
[----:B------:R-:W2:Y:S01]  /*368b0*/  LDL.LU R95, [R1+0x1f5c] ;  /* 0x001f5c00015f7983 */ /* 0x000ea20000300800 */
[----:B------:R-:W-:-:S03]  /*368c0*/  MOV R243, R101 ;  /* 0x0000006500f37202 */ /* 0x000fc60000000f00 */
[----:B------:R-:W4:Y:S04]  /*368d0*/  LDL.LU R101, [R1+0x1f58] ;  /* 0x001f580001657983 */ /* 0x000f280000300800 */
[----:B------:R-:W4:Y:S04]  /*368e0*/  LDL.LU R102, [R1+0x1f54] ;  /* 0x001f540001667983 */ /* 0x000f280000300800 */
[----:B------:R-:W3:Y:S04]  /*368f0*/  LDL.LU R96, [R1+0x1f50] ;  /* 0x001f500001607983 */ /* 0x000ee80000300800 */
[----:B------:R-:W4:Y:S04]  /*36900*/  LDL.LU R97, [R1+0x1f4c] ;  /* 0x001f4c0001617983 */ /* 0x000f280000300800 */
[----:B------:R-:W4:Y:S01]  /*36910*/  LDL.LU R98, [R1+0x1f48] ;  /* 0x001f480001627983 */ /* 0x000f220000300800 */
[C---:B--2---:R-:W-:Y:S07]  /*36920*/  HMMA.1688.F32.TF32 R28, R104.reuse, R16, R92 ;  /* 0x00000010681c723c */ /* 0x044fee000008105c */
[----:B------:R-:W-:Y:S01]  /*36930*/  IMAD.MOV.U32 R92, RZ, RZ, R99 ;  /* 0x000000ffff5c7224 */ /* 0x000fe200078e0063 */
[----:B------:R-:W-:Y:S01]  /*36940*/  MOV R93, R103 ;  /* 0x00000067005d7202 */ /* 0x000fe20000000f00 */
[----:B------:R-:W4:Y:S04]  /*36950*/  LDL.LU R99, [R1+0x1f44] ;  /* 0x001f440001637983 */ /* 0x000f280000300800 */
[----:B------:R-:W2:Y:S01]  /*36960*/  LDL.LU R103, [R1+0x1f40] ;  /* 0x001f400001677983 */ /* 0x000ea20000300800 */
[C---:B---3--:R-:W-:Y:S08]  /*36970*/  HMMA.1688.F32.TF32 R40, R104.reuse, R8, R40 ;  /* 0x000000086828723c */ /* 0x048ff00000081028 */
[----:B------:R-:W-:Y:S01]  /*36980*/  HMMA.1688.F32.TF32 R44, R104, R4, R44 ;  /* 0x00000004682c723c */ /* 0x000fe2000008102c */
[----:B------:R-:W-:Y:S07]  /*36990*/  STL.64 [R1+0x1de8], R30 ;  /* 0x001de81e01007387 */ /* 0x000fee0000100a00 */
[----:B------:R-:W-:Y:S01]  /*369a0*/  HMMA.1688.F32.TF32 R64, R88, R24, R64 ;  /* 0x000000185840723c */ /* 0x000fe20000081040 */
[----:B------:R1:W-:Y:S01]  /*369b0*/  STL.64 [R1+0x1de0], R28 ;  /* 0x001de01c01007387 */ /* 0x0003e20000100a00 */
[----:B------:R-:W-:-:S02]  /*369c0*/  IMAD.MOV.U32 R94, RZ, RZ, R139 ;  /* 0x000000ffff5e7224 */ /* 0x000fc400078e008b */
[----:B------:R-:W-:-:S04]  /*369d0*/  IMAD.MOV.U32 R95, RZ, RZ, R138 ;  /* 0x000000ffff5f7224 */ /* 0x000fc800078e008a */
[C---:B------:R-:W-:Y:S08]  /*369e0*/  HMMA.1688.F32.TF32 R68, R88.reuse, R20, R68 ;  /* 0x000000145844723c */ /* 0x040ff00000081044 */
[----:B------:R-:W-:Y:S01]  /*369f0*/  HMMA.1688.F32.TF32 R76, R88, R4, R76 ;  /* 0x00000004584c723c */ /* 0x000fe2000008104c */
[----:B-1----:R-:W-:-:S07]  /*36a00*/  IMAD.MOV.U32 R28, RZ, RZ, R232 ;  /* 0x000000ffff1c7224 */ /* 0x002fce00078e00e8 */
[----:B------:R-:W-:Y:S01]  /*36a10*/  HMMA.1688.F32.TF32 R84, R88, R224, R84 ;  /* 0x000000e05854723c */ /* 0x000fe20000081054 */
[----:B------:R-:W-:Y:S01]  /*36a20*/  IMAD.MOV.U32 R29, RZ, RZ, R233 ;  /* 0x000000ffff1d7224 */ /* 0x000fe200078e00e9 */
[----:B------:R-:W-:Y:S01]  /*36a30*/  MOV R30, R234 ;  /* 0x000000ea001e7202 */ /* 0x000fe20000000f00 */
[----:B------:R-:W-:Y:S01]  /*36a40*/  IMAD.MOV.U32 R31, RZ, RZ, R235 ;  /* 0x000000ffff1f7224 */ /* 0x000fe200078e00eb */
[----:B------:R-:W-:Y:S04]  /*36a50*/  LDS R138, [R3+0x22500] ;  /* 0x02250000038a7984 */ /* 0x000fe80000000800 */
[----:B------:R-:W-:Y:S01]  /*36a60*/  LDS R139, [R0+0x22500] ;  /* 0x02250000008b7984 */ /* 0x000fe20000000800 */
[C---:B----4-:R-:W-:Y:S08]  /*36a70*/  HMMA.1688.F32.TF32 R32, R104.reuse, R24, R96 ;  /* 0x000000186820723c */ /* 0x050ff00000081060 */
[----:B--2---:R-:W-:Y:S01]  /*36a80*/  HMMA.1688.F32.TF32 R36, R104, R20, R100 ;  /* 0x000000146824723c */ /* 0x004fe20000081064 */
[----:B------:R-:W-:Y:S04]  /*36a90*/  LDS R104, [R3+0x20400] ;  /* 0x0204000003687984 */ /* 0x000fe80000000800 */
[----:B------:R-:W-:Y:S04]  /*36aa0*/  LDS R106, [R3+0x22400] ;  /* 0x02240000036a7984 */ /* 0x000fe80000000800 */
[----:B------:R-:W-:Y:S04]  /*36ab0*/  LDS R105, [R0+0x20400] ;  /* 0x0204000000697984 */ /* 0x000fe80000000800 */
[----:B------:R-:W1:Y:S04]  /*36ac0*/  LDS R107, [R0+0x22400] ;  /* 0x02240000006b7984 */ /* 0x000e680000000800 */
[----:B------:R-:W-:Y:S04]  /*36ad0*/  STL.64 [R1+0x1df8], R34 ;  /* 0x001df82201007387 */ /* 0x000fe80000100a00 */
[----:B------:R2:W-:Y:S04]  /*36ae0*/  STL.64 [R1+0x1df0], R32 ;  /* 0x001df02001007387 */ /* 0x0005e80000100a00 */
        /* <DEDUP_REMOVED lines=10> */
[----:B------:R-:W-:Y:S01]  /*36b90*/  STL.64 [R1+0x1e58], R58 ;  /* 0x001e583a01007387 */ /* 0x000fe20000100a00 */
[----:B-1----:R-:W-:Y:S03]  /*36ba0*/  HMMA.1688.F32.TF32 R100, R104, R220, R248 ;  /* 0x000000dc6864723c */ /* 0x002fe600000810f8 */
[----:B------:R1:W-:Y:S04]  /*36bb0*/  STL.64 [R1+0x1e50], R56 ;  /* 0x001e503801007387 */ /* 0x0003e80000100a00 */
[----:B------:R-:W-:Y:S01]  /*36bc0*/  STL.64 [R1+0x1e68], R62 ;  /* 0x001e683e01007387 */ /* 0x000fe20000100a00 */
[----:B------:R-:W-:-:S03]  /*36bd0*/  IMAD.MOV.U32 R248, RZ, RZ, R148 ;  /* 0x000000fffff87224 */ /* 0x000fc600078e0094 */
[----:B------:R1:W-:Y:S01]  /*36be0*/  STL.64 [R1+0x1e60], R60 ;  /* 0x001e603c01007387 */ /* 0x0003e20000100a00 */
[----:B------:R-:W-:-:S03]  /*36bf0*/  IMAD.MOV.U32 R249, RZ, RZ, R149 ;  /* 0x000000fffff97224 */ /* 0x000fc600078e0095 */
[----:B------:R-:W-:Y:S01]  /*36c00*/  STL.64 [R1+0x1e78], R66 ;  /* 0x001e784201007387 */ /* 0x000fe20000100a00 */
[----:B------:R-:W-:-:S03]  /*36c10*/  MOV R250, R150 ;  /* 0x0000009600fa7202 */ /* 0x000fc60000000f00 */
[----:B------:R1:W-:Y:S01]  /*36c20*/  STL.64 [R1+0x1e70], R64 ;  /* 0x001e704001007387 */ /* 0x0003e20000100a00 */
[----:B------:R-:W-:Y:S01]  /*36c30*/  HMMA.1688.F32.TF32 R96, R104, R4, R244 ;  /* 0x000000046860723c */ /* 0x000fe200000810f4 */
[----:B------:R-:W-:Y:S02]  /*36c40*/  IMAD.MOV.U32 R251, RZ, RZ, R151 ;  /* 0x000000fffffb7224 */ /* 0x000fe400078e0097 */
[----:B------:R-:W4:Y:S04]  /*36c50*/  LDL.LU R148, [R1+0x1f3c] ;  /* 0x001f3c0001947983 */ /* 0x000f280000300800 */
[----:B------:R-:W4:Y:S01]  /*36c60*/  LDL.LU R149, [R1+0x1f38] ;  /* 0x001f380001957983 */ /* 0x000f220000300800 */
[----:B------:R-:W-:Y:S01]  /*36c70*/  IMAD.MOV.U32 R244, RZ, RZ, R144 ;  /* 0x000000fffff47224 */ /* 0x000fe200078e0090 */
[----:B------:R-:W-:-:S02]  /*36c80*/  MOV R245, R145 ;  /* 0x0000009100f57202 */ /* 0x000fc40000000f00 */
[----:B------:R-:W4:Y:S01]  /*36c90*/  LDL.LU R150, [R1+0x1f34] ;  /* 0x001f340001967983 */ /* 0x000f220000300800 */
[----:B------:R-:W-:Y:S01]  /*36ca0*/  HMMA.1688.F32.TF32 R88, R104, R16, R92 ;  /* 0x000000106858723c */ /* 0x000fe2000008105c */
[----:B------:R-:W-:Y:S02]  /*36cb0*/  IMAD.MOV.U32 R246, RZ, RZ, R146 ;  /* 0x000000fffff67224 */ /* 0x000fe400078e0092 */
[----:B------:R-:W4:Y:S01]  /*36cc0*/  LDL.LU R151, [R1+0x1f30] ;  /* 0x001f300001977983 */ /* 0x000f220000300800 */
[----:B------:R-:W-:-:S03]  /*36cd0*/  IMAD.MOV.U32 R247, RZ, RZ, R147 ;  /* 0x000000fffff77224 */ /* 0x000fc600078e0093 */
[----:B------:R-:W4:Y:S01]  /*36ce0*/  LDL.LU R144, [R1+0x1f2c] ;  /* 0x001f2c0001907983 */ /* 0x000f220000300800 */
[----:B------:R-:W-:Y:S03]  /*36cf0*/  HMMA.1688.F32.TF32 R92, R104, R20, R240 ;  /* 0x00000014685c723c */ /* 0x000fe600000810f0 */
[----:B------:R-:W4:Y:S04]  /*36d00*/  LDL.LU R145, [R1+0x1f28] ;  /* 0x001f280001917983 */ /* 0x000f280000300800 */
[----:B------:R-:W4:Y:S01]  /*36d10*/  LDL.LU R146, [R1+0x1f24] ;  /* 0x001f240001927983 */ /* 0x000f220000300800 */
[----:B------:R-:W-:Y:S01]  /*36d20*/  MOV R240, R140 ;  /* 0x0000008c00f07202 */ /* 0x000fe20000000f00 */
[----:B------:R-:W-:-:S02]  /*36d30*/  IMAD.MOV.U32 R241, RZ, RZ, R141 ;  /* 0x000000fffff17224 */ /* 0x000fc400078e008d */
[----:B------:R-:W4:Y:S01]  /*36d40*/  LDL.LU R147, [R1+0x1f20] ;  /* 0x001f200001937983 */ /* 0x000f220000300800 */
[----:B------:R-:W-:Y:S01]  /*36d50*/  IMAD.MOV.U32 R242, RZ, RZ, R142 ;  /* 0x000000fffff27224 */ /* 0x000fe200078e008e */
[----:B------:R-:W-:Y:S02]  /*36d60*/  MOV R243, R143 ;  /* 0x0000008f00f37202 */ /* 0x000fe40000000f00 */
[----:B------:R-:W4:Y:S04]  /*36d70*/  LDL.LU R140, [R1+0x1f1c] ;  /* 0x001f1c00018c7983 */ /* 0x000f280000300800 */
[----:B------:R-:W4:Y:S04]  /*36d80*/  LDL.LU R141, [R1+0x1f18] ;  /* 0x001f1800018d7983 */ /* 0x000f280000300800 */
[----:B------:R-:W4:Y:S04]  /*36d90*/  LDL.LU R142, [R1+0x1f14] ;  /* 0x001f1400018e7983 */ /* 0x000f280000300800 */
[----:B------:R-:W4:Y:S01]  /*36da0*/  LDL.LU R143, [R1+0x1f10] ;  /* 0x001f1000018f7983 */ /* 0x000f220000300800 */
[----:B--2---:R-:W-:-:S03]  /*36db0*/  IMAD.MOV.U32 R32, RZ, RZ, R132 ;  /* 0x000000ffff207224 */ /* 0x004fc600078e0084 */
[----:B------:R-:W2:Y:S01]  /*36dc0*/  LDL.LU R232, [R1+0x1f0c] ;  /* 0x001f0c0001e87983 */ /* 0x000ea20000300800 */
[----:B------:R-:W-:-:S03]  /*36dd0*/  MOV R33, R133 ;  /* 0x0000008500217202 */ /* 0x000fc60000000f00 */
[----:B------:R-:W2:Y:S01]  /*36de0*/  LDL.LU R233, [R1+0x1f08] ;  /* 0x001f080001e97983 */ /* 0x000ea20000300800 */
[----:B------:R-:W-:-:S03]  /*36df0*/  IMAD.MOV.U32 R34, RZ, RZ, R134 ;  /* 0x000000ffff227224 */ /* 0x000fc600078e0086 */
[----:B------:R-:W2:Y:S01]  /*36e00*/  LDL.LU R234, [R1+0x1f04] ;  /* 0x001f040001ea7983 */ /* 0x000ea20000300800 */
[----:B------:R-:W-:-:S03]  /*36e10*/  IMAD.MOV.U32 R35, RZ, RZ, R135 ;  /* 0x000000ffff237224 */ /* 0x000fc600078e0087 */
[----:B------:R-:W2:Y:S01]  /*36e20*/  LDL.LU R235, [R1+0x1f00] ;  /* 0x001f000001eb7983 */ /* 0x000ea20000300800 */
[----:B---3--:R-:W-:-:S03]  /*36e30*/  MOV R36, R128 ;  /* 0x0000008000247202 */ /* 0x008fc60000000f00 */
[----:B------:R-:W3:Y:S01]  /*36e40*/  LDL.LU R132, [R1+0x1efc] ;  /* 0x001efc0001847983 */ /* 0x000ee20000300800 */
[----:B------:R-:W-:-:S03]  /*36e50*/  IMAD.MOV.U32 R37, RZ, RZ, R129 ;  /* 0x000000ffff257224 */ /* 0x000fc600078e0081 */
[----:B------:R-:W3:Y:S01]  /*36e60*/  LDL.LU R133, [R1+0x1ef8] ;  /* 0x001ef80001857983 */ /* 0x000ee20000300800 */
[----:B------:R-:W-:-:S03]  /*36e70*/  IMAD.MOV.U32 R38, RZ, RZ, R130 ;  /* 0x000000ffff267224 */ /* 0x000fc600078e0082 */
[----:B------:R-:W3:Y:S01]  /*36e80*/  LDL.LU R134, [R1+0x1ef4] ;  /* 0x001ef40001867983 */ /* 0x000ee20000300800 */
[----:B------:R-:W-:-:S03]  /*36e90*/  MOV R39, R131 ;  /* 0x0000008300277202 */ /* 0x000fc60000000f00 */
[----:B------:R-:W3:Y:S01]  /*36ea0*/  LDL.LU R135, [R1+0x1ef0] ;  /* 0x001ef00001877983 */ /* 0x000ee20000300800 */
[----:B------:R-:W-:-:S03]  /*36eb0*/  IMAD.MOV.U32 R40, RZ, RZ, R124 ;  /* 0x000000ffff287224 */ /* 0x000fc600078e007c */
[----:B------:R-:W2:Y:S01]  /*36ec0*/  LDL.LU R128, [R1+0x1eec] ;  /* 0x001eec0001807983 */ /* 0x000ea20000300800 */
[----:B------:R-:W-:-:S03]  /*36ed0*/  IMAD.MOV.U32 R41, RZ, RZ, R125 ;  /* 0x000000ffff297224 */ /* 0x000fc600078e007d */
[----:B------:R-:W2:Y:S01]  /*36ee0*/  LDL.LU R129, [R1+0x1ee8] ;  /* 0x001ee80001817983 */ /* 0x000ea20000300800 */
[----:B------:R-:W-:-:S03]  /*36ef0*/  MOV R42, R126 ;  /* 0x0000007e002a7202 */ /* 0x000fc60000000f00 */
[----:B------:R-:W2:Y:S01]  /*36f00*/  LDL.LU R130, [R1+0x1ee4] ;  /* 0x001ee40001827983 */ /* 0x000ea20000300800 */
        /* <DEDUP_REMOVED lines=26> */
[----:B-1----:R-:W-:-:S03]  /*370b0*/  IMAD.MOV.U32 R56, RZ, RZ, R109 ;  /* 0x000000ffff387224 */ /* 0x002fc600078e006d */
        /* <DEDUP_REMOVED lines=25> */
[----:B------:R-:W-:Y:S08]  /*37250*/  HMMA.1688.F32.TF32 R188, R104, R8, R188 ;  /* 0x0000000868bc723c */ /* 0x000ff000000810bc */
[C---:B------:R-:W-:Y:S08]  /*37260*/  HMMA.1688.F32.TF32 R152, R168.reuse, R20, R152 ;  /* 0x00000014a898723c */ /* 0x040ff00000081098 */
[C---:B------:R-:W-:Y:S08]  /*37270*/  HMMA.1688.F32.TF32 R156, R168.reuse, R8, R156 ;  /* 0x00000008a89c723c */ /* 0x040ff0000008109c */
[C---:B------:R-:W-:Y:S08]  /*37280*/  HMMA.1688.F32.TF32 R160, R168.reuse, R4, R160 ;  /* 0x00000004a8a0723c */ /* 0x040ff000000810a0 */
[----:B------:R-:W-:Y:S08]  /*37290*/  HMMA.1688.F32.TF32 R164, R168, R220, R164 ;  /* 0x000000dca8a4723c */ /* 0x000ff000000810a4 */
[C---:B------:R-:W-:Y:S08]  /*372a0*/  HMMA.1688.F32.TF32 R172, R196.reuse, R12, R172 ;  /* 0x0000000cc4ac723c */ /* 0x040ff000000810ac */
[C---:B------:R-:W-:Y:S08]  /*372b0*/  HMMA.1688.F32.TF32 R176, R196.reuse, R16, R176 ;  /* 0x00000010c4b0723c */ /* 0x040ff000000810b0 */
[C---:B------:R-:W-:Y:S08]  /*372c0*/  HMMA.1688.F32.TF32 R180, R196.reuse, R24, R180 ;  /* 0x00000018c4b4723c */ /* 0x040ff000000810b4 */
[C---:B------:R-:W-:Y:S08]  /*372d0*/  HMMA.1688.F32.TF32 R204, R196.reuse, R20, R204 ;  /* 0x00000014c4cc723c */ /* 0x040ff000000810cc */
[----:B------:R-:W-:Y:S08]  /*372e0*/  HMMA.1688.F32.TF32 R200, R196, R224, R200 ;  /* 0x000000e0c4c8723c */ /* 0x000ff000000810c8 */
[C---:B----4-:R-:W-:Y:S08]  /*372f0*/  HMMA.1688.F32.TF32 R148, R168.reuse, R24, R148 ;  /* 0x00000018a894723c */ /* 0x050ff00000081094 */
[C---:B------:R-:W-:Y:S08]  /*37300*/  HMMA.1688.F32.TF32 R144, R168.reuse, R16, R144 ;  /* 0x00000010a890723c */ /* 0x040ff00000081090 */
[C---:B------:R-:W-:Y:S08]  /*37310*/  HMMA.1688.F32.TF32 R140, R168.reuse, R12, R140 ;  /* 0x0000000ca88c723c */ /* 0x040ff0000008108c */
[----:B------:R-:W-:Y:S08]  /*37320*/  HMMA.1688.F32.TF32 R168, R168, R224, R228 ;  /* 0x000000e0a8a8723c */ /* 0x000ff000000810e4 */
[----:B------:R-:W-:Y:S01]  /*37330*/  HMMA.1688.F32.TF32 R228, R196, R8, R208 ;  /* 0x00000008c4e4723c */ /* 0x000fe200000810d0 */
[----:B------:R-:W-:Y:S04]  /*37340*/  LDS R208, [R3+0x24100] ;  /* 0x0241000003d07984 */ /* 0x000fe80000000800 */
[----:B------:R-:W-:Y:S04]  /*37350*/  LDS R210, [R3+0x26100] ;  /* 0x0261000003d27984 */ /* 0x000fe80000000800 */
[----:B------:R-:W-:Y:S04]  /*37360*/  LDS R209, [R0+0x24100] ;  /* 0x0241000000d17984 */ /* 0x000fe80000000800 */
[----:B------:R-:W1:Y:S01]  /*37370*/  LDS R211, [R0+0x26100] ;  /* 0x0261000000d37984 */ /* 0x000e620000000800 */
[C---:B---3--:R-:W-:Y:S08]  /*37380*/  HMMA.1688.F32.TF32 R132, R136.reuse, R220, R132 ;  /* 0x000000dc8884723c */ /* 0x048ff00000081084 */
[C---:B--2---:R-:W-:Y:S08]  /*37390*/  HMMA.1688.F32.TF32 R128, R136.reuse, R4, R128 ;  /* 0x000000048880723c */ /* 0x044ff00000081080 */
[C---:B------:R-:W-:Y:S08]  /*373a0*/  HMMA.1688.F32.TF32 R124, R136.reuse, R8, R124 ;  /* 0x00000008887c723c */ /* 0x040ff0000008107c */
[C---:B------:R-:W-:Y:S08]  /*373b0*/  HMMA.1688.F32.TF32 R120, R136.reuse, R20, R120 ;  /* 0x000000148878723c */ /* 0x040ff00000081078 */
[C---:B------:R-:W-:Y:S08]  /*373c0*/  HMMA.1688.F32.TF32 R116, R136.reuse, R24, R116 ;  /* 0x000000188874723c */ /* 0x040ff00000081074 */
[----:B------:R-:W-:Y:S08]  /*373d0*/  HMMA.1688.F32.TF32 R108, R136, R12, R108 ;  /* 0x0000000c886c723c */ /* 0x000ff0000008106c */
[----:B------:R-:W-:Y:S08]  /*373e0*/  HMMA.1688.F32.TF32 R104, R104, R224, R236 ;  /* 0x000000e06868723c */ /* 0x000ff000000810ec */
[C---:B------:R-:W-:Y:S08]  /*373f0*/  HMMA.1688.F32.TF32 R112, R136.reuse, R16, R112 ;  /* 0x000000108870723c */ /* 0x040ff00000081070 */
[----:B------:R-:W-:Y:S08]  /*37400*/  HMMA.1688.F32.TF32 R136, R136, R224, R232 ;  /* 0x000000e08888723c */ /* 0x000ff000000810e8 */
[C---:B------:R-:W-:Y:S01]  /*37410*/  HMMA.1688.F32.TF32 R232, R196.reuse, R4, R212 ;  /* 0x00000004c4e8723c */ /* 0x040fe200000810d4 */
[----:B------:R-:W-:Y:S04]  /*37420*/  LDS R212, [R3+0x24200] ;  /* 0x0242000003d47984 */ /* 0x000fe80000000800 */
[----:B------:R-:W-:Y:S03]  /*37430*/  LDS R214, [R3+0x26200] ;  /* 0x0262000003d67984 */ /* 0x000fe60000000800 */
[----:B------:R-:W-:Y:S01]  /*37440*/  HMMA.1688.F32.TF32 R236, R196, R220, R216 ;  /* 0x000000dcc4ec723c */ /* 0x000fe200000810d8 */
[----:B------:R-:W-:Y:S04]  /*37450*/  LDS R196, [R3+0x24000] ;  /* 0x0240000003c47984 */ /* 0x000fe80000000800 */
[----:B------:R-:W-:Y:S04]  /*37460*/  LDS R198, [R3+0x26000] ;  /* 0x0260000003c67984 */ /* 0x000fe80000000800 */
[----:B------:R-:W-:Y:S04]  /*37470*/  LDS R197, [R0+0x24000] ;  /* 0x0240000000c57984 */ /* 0x000fe80000000800 */
[----:B------:R-:W2:Y:S01]  /*37480*/  LDS R199, [R0+0x26000] ;  /* 0x0260000000c77984 */ /* 0x000ea20000000800 */
[C---:B-1----:R-:W-:Y:S03]  /*37490*/  HMMA.1688.F32.TF32 R32, R208.reuse, R14, R32 ;  /* 0x0000000ed020723c */ /* 0x042fe60000081020 */
[----:B------:R-:W-:Y:S04]  /*374a0*/  LDS R213, [R0+0x24200] ;  /* 0x0242000000d57984 */ /* 0x000fe80000000800 */
[----:B------:R-:W1:Y:S01]  /*374b0*/  LDS R215, [R0+0x26200] ;  /* 0x0262000000d77984 */ /* 0x000e620000000800 */
[C---:B------:R-:W-:Y:S03]  /*374c0*/  HMMA.1688.F32.TF32 R28, R208.reuse, R18, R28 ;  /* 0x00000012d01c723c */ /* 0x040fe6000008101c */
[----:B------:R-:W-:Y:S04]  /*374d0*/  LDS R216, [R3+0x24300] ;  /* 0x0243000003d87984 */ /* 0x000fe80000000800 */
[----:B------:R-:W-:Y:S01]  /*374e0*/  LDS R218, [R3+0x26300] ;  /* 0x0263000003da7984 */ /* 0x000fe20000000800 */
[----:B------:R-:W-:Y:S03]  /*374f0*/  HMMA.1688.F32.TF32 R240, R208, R26, R240 ;  /* 0x0000001ad0f0723c */ /* 0x000fe600000810f0 */
[----:B------:R-:W-:Y:S04]  /*37500*/  LDS R217, [R0+0x24300] ;  /* 0x0243000000d97984 */ /* 0x000fe80000000800 */
[----:B------:R-:W3:Y:S01]  /*37510*/  LDS R219, [R0+0x26300] ;  /* 0x0263000000db7984 */ /* 0x000ee20000000800 */
[C---:B--2---:R-:W-:Y:S08]  /*37520*/  HMMA.1688.F32.TF32 R64, R196.reuse, R14, R64 ;  /* 0x0000000ec440723c */ /* 0x044ff00000081040 */
[C---:B------:R-:W-:Y:S08]  /*37530*/  HMMA.1688.F32.TF32 R60, R196.reuse, R18, R60 ;  /* 0x00000012c43c723c */ /* 0x040ff0000008103c */
[C---:B------:R-:W-:Y:S08]  /*37540*/  HMMA.1688.F32.TF32 R56, R196.reuse, R26, R56 ;  /* 0x0000001ac438723c */ /* 0x040ff00000081038 */
[C---:B------:R-:W-:Y:S08]  /*37550*/  HMMA.1688.F32.TF32 R52, R196.reuse, R22, R52 ;  /* 0x00000016c434723c */ /* 0x040ff00000081034 */
[----:B------:R-:W-:Y:S01]  /*37560*/  HMMA.1688.F32.TF32 R48, R196, R10, R48 ;  /* 0x0000000ac430723c */ /* 0x000fe20000081030 */
[----:B------:R-:W-:Y:S01]  /*37570*/  MOV R5, R66 ;  /* 0x0000004200057202 */ /* 0x000fe20000000f00 */
[----:B------:R-:W-:-:S06]  /*37580*/  IMAD.MOV.U32 R4, RZ, RZ, R67 ;  /* 0x000000ffff047224 */ /* 0x000fcc00078e0043 */
[----:B------:R-:W-:Y:S01]  /*37590*/  HMMA.1688.F32.TF32 R44, R196, R6, R44 ;  /* 0x00000006c42c723c */ /* 0x000fe2000008102c */
[----:B------:R-:W-:Y:S01]  /*375a0*/  IMAD.MOV.U32 R9, RZ, RZ, R64 ;  /* 0x000000ffff097224 */ /* 0x000fe200078e0040 */
[----:B------:R-:W2:Y:S01]  /*375b0*/  LDL.LU.64 R66, [R1+0x1e78] ;  /* 0x001e780001427983 */ /* 0x000ea20000300a00 */
[----:B------:R-:W-:-:S05]  /*375c0*/  IMAD.MOV.U32 R8, RZ, RZ, R65 ;  /* 0x000000ffff087224 */ /* 0x000fca00078e0041 */
[C---:B------:R-:W-:Y:S01]  /*375d0*/  HMMA.1688.F32.TF32 R40, R196.reuse, R222, R40 ;  /* 0x000000dec428723c */ /* 0x040fe20000081028 */
[----:B------:R-:W2:Y:S01]  /*375e0*/  LDL.LU.64 R64, [R1+0x1e70] ;  /* 0x001e700001407983 */ /* 0x000ea20000300a00 */
[----:B------:R-:W-:Y:S01]  /*375f0*/  IMAD.MOV.U32 R13, RZ, RZ, R62 ;  /* 0x000000ffff0d7224 */ /* 0x000fe200078e003e */
[----:B------:R-:W-:Y:S01]  /*37600*/  MOV R16, R61 ;  /* 0x0000003d00107202 */ /* 0x000fe20000000f00 */
[----:B------:R-:W-:Y:S02]  /*37610*/  IMAD.MOV.U32 R12, RZ, RZ, R63 ;  /* 0x000000ffff0c7224 */ /* 0x000fe400078e003f */
[----:B------:R-:W-:Y:S01]  /*37620*/  IMAD.MOV.U32 R17, RZ, RZ, R60 ;  /* 0x000000ffff117224 */ /* 0x000fe200078e003c */
[----:B------:R-:W4:Y:S01]  /*37630*/  LDL.LU.64 R62, [R1+0x1e68] ;  /* 0x001e6800013e7983 */ /* 0x000f220000300a00 */
[----:B------:R-:W-:Y:S03]  /*37640*/  HMMA.1688.F32.TF32 R196, R196, R226, R36 ;  /* 0x000000e2c4c4723c */ /* 0x000fe60000081024 */
[----:B------:R-:W4:Y:S04]  /*37650*/  LDL.LU.64 R60, [R1+0x1e60] ;  /* 0x001e6000013c7983 */ /* 0x000f280000300a00 */
[----:B------:R-:W-:Y:S04]  /*37660*/  STL.64 [R1+0xb0], R56 ;  /* 0x0000b03801007387 */ /* 0x000fe80000100a00 */
[----:B------:R1:W-:Y:S04]  /*37670*/  STL.64 [R1+0xb8], R58 ;  /* 0x0000b83a01007387 */ /* 0x0003e80000100a00 */
[----:B-1----:R-:W3:Y:S04]  /*37680*/  LDL.LU.64 R58, [R1+0x1e58] ;  /* 0x001e5800013a7983 */ /* 0x002ee80000300a00 */
[----:B------:R-:W3:Y:S04]  /*37690*/  LDL.LU.64 R56, [R1+0x1e50] ;  /* 0x001e500001387983 */ /* 0x000ee80000300a00 */
        /* <DEDUP_REMOVED lines=26> */
[----:B-1----:R-:W3:Y:S04]  /*37840*/  LDL.LU.64 R34, [R1+0x1df8] ;  /* 0x001df80001227983 */ /* 0x002ee80000300a00 */
[----:B------:R-:W3:Y:S04]  /*37850*/  LDL.LU.64 R32, [R1+0x1df0] ;  /* 0x001df00001207983 */ /* 0x000ee80000300a00 */
        /* <DEDUP_REMOVED lines=16> */
[----:B------:R-:W-:Y:S01]  /*37960*/  MOV R198, R252 ;  /* 0x000000fc00c67202 */ /* 0x000fe20000000f00 */
[----:B------:R-:W-:-:S07]  /*37970*/  IMAD.MOV.U32 R199, RZ, RZ, R2 ;  /* 0x000000ffffc77224 */ /* 0x000fce00078e0002 */
[----:B--2---:R-:W-:Y:S08]  /*37980*/  HMMA.1688.F32.TF32 R196, R208, R6, R196 ;  /* 0x00000006d0c4723c */ /* 0x004ff000000810c4 */
[----:B---3--:R-:W-:Y:S08]  /*37990*/  HMMA.1688.F32.TF32 R32, R212, R26, R32 ;  /* 0x0000001ad420723c */ /* 0x008ff00000081020 */
[----:B----4-:R-:W-:Y:S11]  /*379a0*/  HMMA.1688.F32.TF32 R248, R208, R222, R248 ;  /* 0x000000ded0f8723c */ /* 0x010ff600000810f8 */
[----:B------:R-:W-:Y:S11]  /*379b0*/  @!UPT UIADD3 URZ, URZ, URZ, URZ ;  /* 0x0000003f3f3ff290 */ /* 0x000ff6000fffe03f */
[----:B------:R-:W-:Y:S01]  /*379c0*/  @!UPT UIADD3 URZ, URZ, URZ, URZ ;  /* 0x0000003f3f3ff290 */ /* 0x000fe2000fffe03f */
[----:B------:R-:W-:Y:S04]  /*379d0*/  STL [R1+0x1da8], R250 ;  /* 0x001da8fa01007387 */ /* 0x000fe80000100800 */
[----:B------:R-:W-:Y:S04]  /*379e0*/  STL.64 [R1], R196 ;  /* 0x000000c401007387 */ /* 0x000fe80000100a00 */
[----:B------:R1:W-:Y:S02]  /*379f0*/  STL.64 [R1+0x8], R198 ;  /* 0x000008c601007387 */ /* 0x0003e40000100a00 */
[----:B-1----:R-:W-:Y:S02]  /*37a00*/  HMMA.1688.F32.TF32 R196, R212, R14, R240 ;  /* 0x0000000ed4c4723c */ /* 0x002fe400000810f0 */
[----:B------:R1:W-:Y:S06]  /*37a10*/  STL [R1+0x1da4], R251 ;  /* 0x001da4fb01007387 */ /* 0x0003ec0000100800 */
[----:B------:R-:W-:Y:S01]  /*37a20*/  HMMA.1688.F32.TF32 R208, R208, R226, R244 ;  /* 0x000000e2d0d0723c */ /* 0x000fe200000810f4 */
[----:B------:R-:W-:Y:S04]  /*37a30*/  LDS R244, [R3+0x28100] ;  /* 0x0281000003f47984 */ /* 0x000fe80000000800 */
[----:B------:R-:W-:Y:S04]  /*37a40*/  LDS R246, [R3+0x2a100] ;  /* 0x02a1000003f67984 */ /* 0x000fe80000000800 */
[----:B------:R-:W-:Y:S04]  /*37a50*/  LDS R245, [R0+0x28100] ;  /* 0x0281000000f57984 */ /* 0x000fe80000000800 */
[----:B------:R-:W-:Y:S03]  /*37a60*/  LDS R247, [R0+0x2a100] ;  /* 0x02a1000000f77984 */ /* 0x000fe60000000800 */
[----:B------:R-:W-:Y:S01]  /*37a70*/  IMAD.MOV.U32 R250, RZ, RZ, R196 ;  /* 0x000000fffffa7224 */ /* 0x000fe200078e00c4 */
[----:B-1----:R-:W-:Y:S01]  /*37a80*/  MOV R251, R197 ;  /* 0x000000c500fb7202 */ /* 0x002fe20000000f00 */
[----:B------:R-:W-:-:S02]  /*37a90*/  IMAD.MOV.U32 R252, RZ, RZ, R198 ;  /* 0x000000fffffc7224 */ /* 0x000fc400078e00c6 */
[----:B------:R-:W-:Y:S02]  /*37aa0*/  IMAD.MOV.U32 R2, RZ, RZ, R199 ;  /* 0x000000ffff027224 */ /* 0x000fe400078e00c7 */
[C---:B------:R-:W-:Y:S08]  /*37ab0*/  HMMA.1688.F32.TF32 R196, R212.reuse, R18, R28 ;  /* 0x00000012d4c4723c */ /* 0x040ff0000008101c */
[C---:B------:R-:W-:Y:S01]  /*37ac0*/  HMMA.1688.F32.TF32 R28, R212.reuse, R22, R36 ;  /* 0x00000016d41c723c */ /* 0x040fe20000081024 */
[----:B------:R-:W-:Y:S04]  /*37ad0*/  STL.64 [R1+0x260], R208 ;  /* 0x000260d001007387 */ /* 0x000fe80000100a00 */
[----:B------:R-:W-:Y:S10]  /*37ae0*/  STL.64 [R1+0x268], R210 ;  /* 0x000268d201007387 */ /* 0x000ff40000100a00 */
[----:B------:R-:W-:Y:S04]  /*37af0*/  STL.64 [R1+0x1d0], R196 ;  /* 0x0001d0c401007387 */ /* 0x000fe80000100a00 */
[----:B------:R-:W-:Y:S04]  /*37b00*/  STL.64 [R1+0x1d8], R198 ;  /* 0x0001d8c601007387 */ /* 0x000fe80000100a00 */
[----:B------:R-:W-:Y:S04]  /*37b10*/  STL.64 [R1+0x1c0], R32 ;  /* 0x0001c02001007387 */ /* 0x000fe80000100a00 */
[----:B------:R1:W-:Y:S04]  /*37b20*/  STL.64 [R1+0x1c8], R34 ;  /* 0x0001c82201007387 */ /* 0x0003e80000100a00 */
[----:B------:R-:W-:Y:S01]  /*37b30*/  STL.64 [R1+0x1b0], R28 ;  /* 0x0001b01c01007387 */ /* 0x000fe20000100a00 */
[C---:B------:R-:W-:Y:S03]  /*37b40*/  HMMA.1688.F32.TF32 R36, R212.reuse, R10, R40 ;  /* 0x0000000ad424723c */ /* 0x040fe60000081028 */
[----:B------:R2:W-:Y:S04]  /*37b50*/  STL.64 [R1+0x1b8], R30 ;  /* 0x0001b81e01007387 */ /* 0x0005e80000100a00 */
[----:B------:R-:W-:Y:S01]  /*37b60*/  LDS R40, [R3+0x24500] ;  /* 0x0245000003287984 */ /* 0x000fe20000000800 */
[C---:B-1----:R-:W-:Y:S03]  /*37b70*/  HMMA.1688.F32.TF32 R32, R212.reuse, R6, R44 ;  /* 0x00000006d420723c */ /* 0x042fe6000008102c */
[----:B------:R-:W-:Y:S04]  /*37b80*/  LDS R42, [R3+0x26500] ;  /* 0x02650000032a7984 */ /* 0x000fe80000000800 */
[----:B------:R-:W-:Y:S01]  /*37b90*/  LDS R41, [R0+0x24500] ;  /* 0x0245000000297984 */ /* 0x000fe20000000800 */
[C---:B--2---:R-:W-:Y:S03]  /*37ba0*/  HMMA.1688.F32.TF32 R28, R212.reuse, R222, R48 ;  /* 0x000000ded41c723c */ /* 0x044fe60000081030 */
[----:B------:R-:W-:Y:S04]  /*37bb0*/  LDS R43, [R0+0x26500] ;  /* 0x02650000002b7984 */ /* 0x000fe80000000800 */
[----:B------:R-:W-:Y:S04]  /*37bc0*/  STL.64 [R1+0x1a0], R36 ;  /* 0x0001a02401007387 */ /* 0x000fe80000100a00 */
[----:B------:R1:W-:Y:S11]  /*37bd0*/  STL.64 [R1+0x1a8], R38 ;  /* 0x0001a82601007387 */ /* 0x0003f60000100a00 */
[----:B------:R-:W-:Y:S02]  /*37be0*/  @!UPT UIADD3 URZ, URZ, URZ, URZ ;  /* 0x0000003f3f3ff290 */ /* 0x000fe4000fffe03f */
[----:B------:R-:W-:Y:S01]  /*37bf0*/  MOV R47, R28 ;  /* 0x0000001c002f7202 */ /* 0x000fe20000000f00 */
[----:B------:R-:W-:Y:S01]  /*37c00*/  IMAD.MOV.U32 R46, RZ, RZ, R29 ;  /* 0x000000ffff2e7224 */ /* 0x000fe200078e001d */
[----:B------:R-:W-:Y:S01]  /*37c10*/  MOV R44, R31 ;  /* 0x0000001f002c7202 */ /* 0x000fe20000000f00 */
[----:B------:R-:W-:Y:S02]  /*37c20*/  IMAD.MOV.U32 R45, RZ, RZ, R30 ;  /* 0x000000ffff2d7224 */ /* 0x000fe400078e001e */
[----:B------:R-:W-:Y:S08]  /*37c30*/  HMMA.1688.F32.TF32 R28, R212, R226, R52 ;  /* 0x000000e2d41c723c */ /* 0x000ff00000081034 */
[C---:B-1----:R-:W-:Y:S01]  /*37c40*/  HMMA.1688.F32.TF32 R36, R216.reuse, R14, R56 ;  /* 0x0000000ed824723c */ /* 0x042fe20000081038 */
[----:B------:R-:W-:Y:S04]  /*37c50*/  STL.64 [R1+0x190], R32 ;  /* 0x0001902001007387 */ /* 0x000fe80000100a00 */
[----:B------:R1:W-:Y:S10]  /*37c60*/  STL.64 [R1+0x198], R34 ;  /* 0x0001982201007387 */ /* 0x0003f40000100a00 */
        /* <DEDUP_REMOVED lines=8> */
[C---:B-1----:R-:W-:Y:S08]  /*37cf0*/  HMMA.1688.F32.TF32 R32, R216.reuse, R18, R60 ;  /* 0x00000012d820723c */ /* 0x042ff0000008103c */
[C---:B--2---:R-:W-:Y:S08]  /*37d00*/  HMMA.1688.F32.TF32 R28, R216.reuse, R26, R64 ;  /* 0x0000001ad81c723c */ /* 0x044ff00000081040 */
[C---:B------:R-:W-:Y:S07]  /*37d10*/  HMMA.1688.F32.TF32 R196, R216.reuse, R226, R84 ;  /* 0x000000e2d8c4723c */ /* 0x040fee0000081054 */
[----:B------:R-:W-:Y:S04]  /*37d20*/  STL.64 [R1+0x140], R32 ;  /* 0x0001402001007387 */ /* 0x000fe80000100a00 */
[----:B------:R1:W-:Y:S05]  /*37d30*/  STL.64 [R1+0x148], R34 ;  /* 0x0001482201007387 */ /* 0x0003ea0000100a00 */
[----:B------:R-:W-:Y:S01]  /*37d40*/  IMAD.MOV.U32 R51, RZ, RZ, R28 ;  /* 0x000000ffff337224 */ /* 0x000fe200078e001c */
[----:B------:R-:W-:Y:S01]  /*37d50*/  MOV R49, R30 ;  /* 0x0000001e00317202 */ /* 0x000fe20000000f00 */
[----:B------:R-:W-:Y:S01]  /*37d60*/  IMAD.MOV.U32 R50, RZ, RZ, R29 ;  /* 0x000000ffff327224 */ /* 0x000fe200078e001d */
[----:B-1----:R-:W-:Y:S01]  /*37d70*/  HMMA.1688.F32.TF32 R32, R216, R6, R76 ;  /* 0x00000006d820723c */ /* 0x002fe2000008104c */
[----:B------:R-:W-:-:S07]  /*37d80*/  IMAD.MOV.U32 R48, RZ, RZ, R31 ;  /* 0x000000ffff307224 */ /* 0x000fce00078e001f */
[----:B------:R-:W-:Y:S08]  /*37d90*/  HMMA.1688.F32.TF32 R28, R216, R22, R68 ;  /* 0x00000016d81c723c */ /* 0x000ff00000081044 */
[C---:B---3--:R-:W-:Y:S08]  /*37da0*/  HMMA.1688.F32.TF32 R64, R36.reuse, R18, R88 ;  /* 0x000000122440723c */ /* 0x048ff00000081058 */
[----:B------:R-:W-:Y:S01]  /*37db0*/  HMMA.1688.F32.TF32 R68, R36, R14, R192 ;  /* 0x0000000e2444723c */ /* 0x000fe200000810c0 */
[----:B------:R-:W-:Y:S04]  /*37dc0*/  STL.64 [R1+0x100], R32 ;  /* 0x0001002001007387 */ /* 0x000fe80000100a00 */
[----:B------:R-:W-:Y:S04]  /*37dd0*/  STL.64 [R1+0x108], R34 ;  /* 0x0001082201007387 */ /* 0x000fe80000100a00 */
[----:B------:R1:W-:Y:S04]  /*37de0*/  STL [R1+0x1d9c], R196 ;  /* 0x001d9cc401007387 */ /* 0x0003e80000100800 */
[----:B------:R-:W-:Y:S04]  /*37df0*/  STL [R1+0x1d98], R197 ;  /* 0x001d98c501007387 */ /* 0x000fe80000100800 */
[----:B------:R-:W-:Y:S04]  /*37e00*/  STL [R1+0x1d94], R198 ;  /* 0x001d94c601007387 */ /* 0x000fe80000100800 */
[----:B------:R-:W-:Y:S01]  /*37e10*/  STL [R1+0x1d90], R199 ;  /* 0x001d90c701007387 */ /* 0x000fe20000100800 */
[----:B-1----:R-:W-:-:S03]  /*37e20*/  IMAD.MOV.U32 R196, RZ, RZ, R67 ;  /* 0x000000ffffc47224 */ /* 0x002fc600078e0043 */
[----:B------:R-:W-:Y:S04]  /*37e30*/  STL.64 [R1+0x340], R64 ;  /* 0x0003404001007387 */ /* 0x000fe80000100a00 */
[----:B------:R-:W-:Y:S04]  /*37e40*/  STL.64 [R1+0x350], R68 ;  /* 0x0003504401007387 */ /* 0x000fe80000100a00 */
[----:B------:R1:W-:Y:S04]  /*37e50*/  STL.64 [R1+0x358], R70 ;  /* 0x0003584601007387 */ /* 0x0003e80000100a00 */
[----:B------:R2:W-:Y:S04]  /*37e60*/  STL [R1+0x348], R66 ;  /* 0x0003484201007387 */ /* 0x0005e80000100800 */
[----:B------:R-:W-:Y:S01]  /*37e70*/  LDS R32, [R3+0x24600] ;  /* 0x0246000003207984 */ /* 0x000fe20000000800 */
[C---:B-1----:R-:W-:Y:S03]  /*37e80*/  HMMA.1688.F32.TF32 R68, R36.reuse, R26, R184 ;  /* 0x0000001a2444723c */ /* 0x042fe600000810b8 */
[----:B------:R-:W-:Y:S04]  /*37e90*/  LDS R34, [R3+0x26600] ;  /* 0x0266000003227984 */ /* 0x000fe80000000800 */
[----:B------:R-:W-:Y:S01]  /*37ea0*/  LDS R33, [R0+0x24600] ;  /* 0x0246000000217984 */ /* 0x000fe20000000800 */
[----:B--2---:R-:W-:Y:S03]  /*37eb0*/  HMMA.1688.F32.TF32 R64, R36, R22, R92 ;  /* 0x000000162440723c */ /* 0x004fe6000008105c */
[----:B------:R1:W-:Y:S04]  /*37ec0*/  STL [R1+0x1da0], R196 ;  /* 0x001da0c401007387 */ /* 0x0003e80000100800 */
[----:B------:R-:W2:Y:S11]  /*37ed0*/  LDS R35, [R0+0x26600] ;  /* 0x0266000000237984 */ /* 0x000eb60000000800 */
[----:B------:R-:W-:Y:S05]  /*37ee0*/  @!UPT UIADD3 URZ, URZ, URZ, URZ ;  /* 0x0000003f3f3ff290 */ /* 0x000fea000fffe03f */
[----:B------:R-:W-:Y:S01]  /*37ef0*/  STL.64 [R1+0x320], R64 ;  /* 0x0003204001007387 */ /* 0x000fe20000100a00 */
[----:B-1----:R-:W-:-:S03]  /*37f00*/  MOV R196, R67 ;  /* 0x0000004300c47202 */ /* 0x002fc60000000f00 */
[----:B------:R-:W-:Y:S04]  /*37f10*/  STL.64 [R1+0x330], R68 ;  /* 0x0003304401007387 */ /* 0x000fe80000100a00 */
[----:B------:R1:W-:Y:S04]  /*37f20*/  STL.64 [R1+0x338], R70 ;  /* 0x0003384601007387 */ /* 0x0003e80000100a00 */
[----:B------:R3:W-:Y:S01]  /*37f30*/  STL [R1+0x328], R66 ;  /* 0x0003284201007387 */ /* 0x0007e20000100800 */
[C---:B-1----:R-:W-:Y:S08]  /*37f40*/  HMMA.1688.F32.TF32 R68, R36.reuse, R10, R188 ;  /* 0x0000000a2444723c */ /* 0x042ff000000810bc */
[----:B---3--:R-:W-:Y:S01]  /*37f50*/  HMMA.1688.F32.TF32 R64, R36, R6, R96 ;  /* 0x000000062440723c */ /* 0x008fe20000081060 */
[----:B------:R-:W-:Y:S01]  /*37f60*/  IMAD.MOV.U32 R55, RZ, RZ, R28 ;  /* 0x000000ffff377224 */ /* 0x000fe200078e001c */
[----:B------:R-:W-:Y:S01]  /*37f70*/  MOV R54, R29 ;  /* 0x0000001d00367202 */ /* 0x000fe20000000f00 */
[----:B------:R-:W-:Y:S01]  /*37f80*/  IMAD.MOV.U32 R53, RZ, RZ, R30 ;  /* 0x000000ffff357224 */ /* 0x000fe200078e001e */
[----:B------:R-:W-:Y:S01]  /*37f90*/  LDS R96, [R3+0x28300] ;  /* 0x0283000003607984 */ /* 0x000fe20000000800 */
[----:B------:R-:W-:-:S03]  /*37fa0*/  IMAD.MOV.U32 R52, RZ, RZ, R31 ;  /* 0x000000ffff347224 */ /* 0x000fc600078e001f */
[C---:B--2---:R-:W-:Y:S01]  /*37fb0*/  HMMA.1688.F32.TF32 R184, R32.reuse, R6, R160 ;  /* 0x0000000620b8723c */ /* 0x044fe200000810a0 */
[----:B------:R-:W-:Y:S04]  /*37fc0*/  LDS R98, [R3+0x2a300] ;  /* 0x02a3000003627984 */ /* 0x000fe80000000800 */
[----:B------:R-:W-:Y:S04]  /*37fd0*/  LDS R97, [R0+0x28300] ;  /* 0x0283000000617984 */ /* 0x000fe80000000800 */
[----:B------:R-:W-:Y:S04]  /*37fe0*/  STL.64 [R1+0x310], R68 ;  /* 0x0003104401007387 */ /* 0x000fe80000100a00 */
[----:B------:R-:W-:Y:S03]  /*37ff0*/  STL.64 [R1+0x318], R70 ;  /* 0x0003184601007387 */ /* 0x000fe60000100a00 */
[----:B------:R-:W-:Y:S01]  /*38000*/  IMAD.MOV.U32 R197, RZ, RZ, R64 ;  /* 0x000000ffffc57224 */ /* 0x000fe200078e0040 */
[----:B------:R1:W-:Y:S01]  /*38010*/  STL [R1+0x30c], R67 ;  /* 0x00030c4301007387 */ /* 0x0003e20000100800 */
[----:B------:R-:W-:Y:S01]  /*38020*/  IMAD.MOV.U32 R198, RZ, RZ, R65 ;  /* 0x000000ffffc67224 */ /* 0x000fe200078e0041 */
[----:B------:R-:W-:Y:S01]  /*38030*/  MOV R199, R66 ;  /* 0x0000004200c77202 */ /* 0x000fe20000000f00 */
[-C--:B------:R-:W-:Y:S01]  /*38040*/  HMMA.1688.F32.TF32 R188, R32, R222.reuse, R164 ;  /* 0x000000de20bc723c */ /* 0x080fe200000810a4 */
[----:B------:R-:W-:Y:S07]  /*38050*/  LDS R99, [R0+0x2a300] ;  /* 0x02a3000000637984 */ /* 0x000fee0000000800 */
[C---:B-1----:R-:W-:Y:S08]  /*38060*/  HMMA.1688.F32.TF32 R64, R36.reuse, R222, R100 ;  /* 0x000000de2440723c */ /* 0x042ff00000081064 */
[----:B------:R-:W-:Y:S11]  /*38070*/  HMMA.1688.F32.TF32 R36, R36, R226, R104 ;  /* 0x000000e22424723c */ /* 0x000ff60000081068 */
        /* <DEDUP_REMOVED lines=13> */
[C---:B------:R-:W-:Y:S01]  /*38150*/  HMMA.1688.F32.TF32 R36, R40.reuse, R18, R112 ;  /* 0x000000122824723c */ /* 0x040fe20000081070 */
[----:B------:R-:W-:Y:S02]  /*38160*/  IMAD.MOV.U32 R100, RZ, RZ, R67 ;  /* 0x000000ffff647224 */ /* 0x000fe400078e0043 */
[----:B------:R-:W2:Y:S11]  /*38170*/  LDL R67, [R1+0x394] ;  /* 0x0003940001437983 */ /* 0x000eb60000100800 */
[----:B------:R-:W-:Y:S10]  /*38180*/  @!UPT UIADD3 URZ, URZ, URZ, URZ ;  /* 0x0000003f3f3ff290 */ /* 0x000ff4000fffe03f */
        /* <DEDUP_REMOVED lines=53> */
[----:B------:R-:W-:Y:S08]  /*384e0*/  HMMA.1688.F32.TF32 R36, R32, R18, R144 ;  /* 0x000000122024723c */ /* 0x000ff00000081090 */
[----:B------:R-:W-:Y:S11]  /*384f0*/  HMMA.1688.F32.TF32 R28, R216, R10, R72 ;  /* 0x0000000ad81c723c */ /* 0x000ff60000081048 */
[----:B------:R-:W-:Y:S05]  /*38500*/  @!UPT UIADD3 URZ, URZ, URZ, URZ ;  /* 0x0000003f3f3ff290 */ /* 0x000fea000fffe03f */
[----:B------:R-:W-:Y:S01]  /*38510*/  MOV R143, R36 ;  /* 0x00000024008f7202 */ /* 0x000fe20000000f00 */
[----:B------:R-:W-:Y:S01]  /*38520*/  IMAD.MOV.U32 R142, RZ, RZ, R37 ;  /* 0x000000ffff8e7224 */ /* 0x000fe200078e0025 */
[----:B------:R-:W-:Y:S01]  /*38530*/  MOV R140, R39 ;  /* 0x00000027008c7202 */ /* 0x000fe20000000f00 */
[----:B------:R-:W-:Y:S02]  /*38540*/  IMAD.MOV.U32 R141, RZ, RZ, R38 ;  /* 0x000000ffff8d7224 */ /* 0x000fe400078e0026 */
[----:B------:R-:W-:Y:S03]  /*38550*/  HMMA.1688.F32.TF32 R36, R32, R26, R148 ;  /* 0x0000001a2024723c */ /* 0x000fe60000081094 */
[----:B------:R-:W-:Y:S01]  /*38560*/  MOV R59, R28 ;  /* 0x0000001c003b7202 */ /* 0x000fe20000000f00 */
[----:B------:R-:W-:Y:S01]  /*38570*/  IMAD.MOV.U32 R58, RZ, RZ, R29 ;  /* 0x000000ffff3a7224 */ /* 0x000fe200078e001d */
[----:B------:R-:W-:Y:S01]  /*38580*/  MOV R56, R31 ;  /* 0x0000001f00387202 */ /* 0x000fe20000000f00 */
[----:B------:R-:W-:-:S02]  /*38590*/  IMAD.MOV.U32 R57, RZ, RZ, R30 ;  /* 0x000000ffff397224 */ /* 0x000fc400078e001e */
[----:B------:R-:W-:Y:S11]  /*385a0*/  HMMA.1688.F32.TF32 R28, R216, R222, R80 ;  /* 0x000000ded81c723c */ /* 0x000ff60000081050 */
[----:B------:R-:W-:Y:S05]  /*385b0*/  @!UPT UIADD3 URZ, URZ, URZ, URZ ;  /* 0x0000003f3f3ff290 */ /* 0x000fea000fffe03f */
[----:B------:R-:W-:Y:S01]  /*385c0*/  IMAD.MOV.U32 R147, RZ, RZ, R36 ;  /* 0x000000ffff937224 */ /* 0x000fe200078e0024 */
[----:B------:R-:W-:Y:S01]  /*385d0*/  MOV R145, R38 ;  /* 0x0000002600917202 */ /* 0x000fe20000000f00 */
[----:B------:R-:W-:Y:S02]  /*385e0*/  IMAD.MOV.U32 R146, RZ, RZ, R37 ;  /* 0x000000ffff927224 */ /* 0x000fe400078e0025 */
[----:B------:R-:W-:Y:S02]  /*385f0*/  IMAD.MOV.U32 R144, RZ, RZ, R39 ;  /* 0x000000ffff907224 */ /* 0x000fe400078e0027 */
[----:B------:R-:W-:Y:S02]  /*38600*/  HMMA.1688.F32.TF32 R36, R32, R22, R152 ;  /* 0x000000162024723c */ /* 0x000fe40000081098 */
[----:B------:R-:W-:Y:S01]  /*38610*/  IMAD.MOV.U32 R63, RZ, RZ, R28 ;  /* 0x000000ffff3f7224 */ /* 0x000fe200078e001c */
[----:B------:R-:W-:Y:S01]  /*38620*/  MOV R61, R30 ;  /* 0x0000001e003d7202 */ /* 0x000fe20000000f00 */
[----:B------:R-:W-:Y:S01]  /*38630*/  IMAD.MOV.U32 R62, RZ, RZ, R29 ;  /* 0x000000ffff3e7224 */ /* 0x000fe200078e001d */
[----:B------:R-:W-:Y:S01]  /*38640*/  LDS R28, [R3+0x24700] ;  /* 0x02470000031c7984 */ /* 0x000fe20000000800 */
[----:B------:R-:W-:-:S03]  /*38650*/  IMAD.MOV.U32 R60, RZ, RZ, R31 ;  /* 0x000000ffff3c7224 */ /* 0x000fc600078e001f */
[----:B------:R-:W-:Y:S04]  /*38660*/  LDS R30, [R3+0x26700] ;  /* 0x02670000031e7984 */ /* 0x000fe80000000800 */
[----:B------:R-:W-:Y:S04]  /*38670*/  LDS R29, [R0+0x24700] ;  /* 0x02470000001d7984 */ /* 0x000fe80000000800 */
[----:B------:R-:W1:Y:S07]  /*38680*/  LDS R31, [R0+0x26700] ;  /* 0x02670000001f7984 */ /* 0x000e6e0000000800 */
[----:B------:R-:W-:Y:S01]  /*38690*/  IMAD.MOV.U32 R151, RZ, RZ, R36 ;  /* 0x000000ffff977224 */ /* 0x000fe200078e0024 */
[----:B------:R-:W-:Y:S01]  /*386a0*/  MOV R150, R37 ;  /* 0x0000002500967202 */ /* 0x000fe20000000f00 */
[----:B------:R-:W-:-:S02]  /*386b0*/  IMAD.MOV.U32 R149, RZ, RZ, R38 ;  /* 0x000000ffff957224 */ /* 0x000fc400078e0026 */
        /* <DEDUP_REMOVED lines=8> */
[----:B------:R-:W-:Y:S01]  /*38740*/  HMMA.1688.F32.TF32 R36, R32, R226, R168 ;  /* 0x000000e22024723c */ /* 0x000fe200000810a8 */
[----:B------:R-:W-:Y:S02]  /*38750*/  IMAD.MOV.U32 R74, RZ, RZ, R5 ;  /* 0x000000ffff4a7224 */ /* 0x000fe400078e0005 */
[----:B------:R-:W-:-:S05]  /*38760*/  IMAD.MOV.U32 R75, RZ, RZ, R4 ;  /* 0x000000ffff4b7224 */ /* 0x000fca00078e0004 */
[C---:B-1----:R-:W-:Y:S08]  /*38770*/  HMMA.1688.F32.TF32 R32, R28.reuse, R14, R172 ;  /* 0x0000000e1c20723c */ /* 0x042ff000000810ac */
[----:B------:R-:W-:Y:S01]  /*38780*/  HMMA.1688.F32.TF32 R216, R28, R6, R232 ;  /* 0x000000061cd8723c */ /* 0x000fe200000810e8 */
[----:B--2---:R-:W-:Y:S07]  /*38790*/  LDSM.16.M88.4 R4, [R67+0xc0100] ;  /* 0x0c0100004304783b */ /* 0x004fee0000000200 */
[----:B------:R-:W-:Y:S01]  /*387a0*/  IMAD.MOV.U32 R159, RZ, RZ, R36 ;  /* 0x000000ffff9f7224 */ /* 0x000fe200078e0024 */
[----:B------:R-:W-:Y:S01]  /*387b0*/  MOV R157, R38 ;  /* 0x00000026009d7202 */ /* 0x000fe20000000f00 */
[----:B------:R-:W-:Y:S01]  /*387c0*/  IMAD.MOV.U32 R158, RZ, RZ, R37 ;  /* 0x000000ffff9e7224 */ /* 0x000fe200078e0025 */
[----:B------:R-:W-:Y:S01]  /*387d0*/  LDS R36, [R3+0x28000] ;  /* 0x0280000003247984 */ /* 0x000fe20000000800 */
[----:B------:R-:W-:-:S03]  /*387e0*/  IMAD.MOV.U32 R156, RZ, RZ, R39 ;  /* 0x000000ffff9c7224 */ /* 0x000fc600078e0027 */
[----:B------:R-:W-:Y:S04]  /*387f0*/  LDS R38, [R3+0x2a000] ;  /* 0x02a0000003267984 */ /* 0x000fe80000000800 */
[----:B------:R-:W-:Y:S04]  /*38800*/  LDS R37, [R0+0x28000] ;  /* 0x0280000000257984 */ /* 0x000fe80000000800 */
[----:B------:R-:W1:Y:S01]  /*38810*/  LDS R39, [R0+0x2a000] ;  /* 0x02a0000000277984 */ /* 0x000e620000000800 */
[----:B------:R-:W-:Y:S01]  /*38820*/  IMAD.MOV.U32 R163, RZ, RZ, R32 ;  /* 0x000000ffffa37224 */ /* 0x000fe200078e0020 */
[----:B------:R-:W-:Y:S01]  /*38830*/  MOV R162, R33 ;  /* 0x0000002100a27202 */ /* 0x000fe20000000f00 */
[----:B------:R-:W-:-:S02]  /*38840*/  IMAD.MOV.U32 R161, RZ, RZ, R34 ;  /* 0x000000ffffa17224 */ /* 0x000fc400078e0022 */
[----:B------:R-:W-:Y:S02]  /*38850*/  IMAD.MOV.U32 R160, RZ, RZ, R35 ;  /* 0x000000ffffa07224 */ /* 0x000fe400078e0023 */
[----:B------:R-:W-:Y:S01]  /*38860*/  HMMA.1688.F32.TF32 R32, R28, R18, R176 ;  /* 0x000000121c20723c */ /* 0x000fe200000810b0 */
[----:B------:R-:W-:Y:S01]  /*38870*/  IMAD.MOV.U32 R72, RZ, RZ, R9 ;  /* 0x000000ffff487224 */ /* 0x000fe200078e0009 */
[----:B------:R-:W-:-:S06]  /*38880*/  MOV R73, R8 ;  /* 0x0000000800497202 */ /* 0x000fcc0000000f00 */
[C---:B------:R-:W-:Y:S01]  /*38890*/  HMMA.1688.F32.TF32 R212, R28.reuse, R10, R228 ;  /* 0x0000000a1cd4723c */ /* 0x040fe200000810e4 */
[----:B------:R-:W2:Y:S01]  /*388a0*/  LDSM.16.M88.4 R8, [R67+0xc1100] ;  /* 0x0c1100004308783b */ /* 0x000ea20000000200 */
[----:B------:R-:W-:Y:S01]  /*388b0*/  MOV R70, R13 ;  /* 0x0000000d00467202 */ /* 0x000fe20000000f00 */
[----:B------:R-:W-:Y:S02]  /*388c0*/  IMAD.MOV.U32 R71, RZ, RZ, R12 ;  /* 0x000000ffff477224 */ /* 0x000fe400078e000c */
[----:B------:R-:W3:Y:S01]  /*388d0*/  LDSM.16.M88.4 R12, [R67+0xc2100] ;  /* 0x0c210000430c783b */ /* 0x000ee20000000200 */
[----:B------:R-:W-:Y:S02]  /*388e0*/  IMAD.MOV.U32 R68, RZ, RZ, R17 ;  /* 0x000000ffff447224 */ /* 0x000fe400078e0011 */
[----:B------:R-:W-:Y:S01]  /*388f0*/  IMAD.MOV.U32 R69, RZ, RZ, R16 ;  /* 0x000000ffff457224 */ /* 0x000fe200078e0010 */
[C---:B------:R-:W-:Y:S01]  /*38900*/  HMMA.1688.F32.TF32 R208, R28.reuse, R22, R204 ;  /* 0x000000161cd0723c */ /* 0x040fe200000810cc */
[----:B------:R-:W4:Y:S04]  /*38910*/  LDSM.16.M88.4 R16, [R67+0xc3100] ;  /* 0x0c3100004310783b */ /* 0x000f280000000200 */
[----:B------:R-:W4:Y:S03]  /*38920*/  LDSM.16.M88.4 R20, [R67+0xc4100] ;  /* 0x0c4100004314783b */ /* 0x000f260000000200 */
[----:B------:R-:W-:Y:S01]  /*38930*/  HMMA.1688.F32.TF32 R240, R28, R26, R180 ;  /* 0x0000001a1cf0723c */ /* 0x000fe200000810b4 */
[----:B------:R-:W4:Y:S01]  /*38940*/  LDSM.16.M88.4 R24, [R67+0xc5100] ;  /* 0x0c5100004318783b */ /* 0x000f220000000200 */
[----:B------:R-:W-:Y:S01]  /*38950*/  MOV R167, R32 ;  /* 0x0000002000a77202 */ /* 0x000fe20000000f00 */
[----:B------:R-:W-:Y:S01]  /*38960*/  IMAD.MOV.U32 R166, RZ, RZ, R33 ;  /* 0x000000ffffa67224 */ /* 0x000fe200078e0021 */
[----:B------:R-:W-:Y:S01]  /*38970*/  MOV R164, R35 ;  /* 0x0000002300a47202 */ /* 0x000fe20000000f00 */
[----:B------:R-:W-:-:S03]  /*38980*/  IMAD.MOV.U32 R165, RZ, RZ, R34 ;  /* 0x000000ffffa57224 */ /* 0x000fc600078e0022 */
[C---:B------:R-:W-:Y:S01]  /*38990*/  HMMA.1688.F32.TF32 R220, R28.reuse, R222, R236 ;  /* 0x000000de1cdc723c */ /* 0x040fe200000810ec */
[----:B------:R-:W-:Y:S07]  /*389a0*/  LDSM.16.M88.4 R32, [R67+0xc7100] ;  /* 0x0c7100004320783b */ /* 0x000fee0000000200 */
[----:B------:R-:W-:Y:S01]  /*389b0*/  HMMA.1688.F32.TF32 R224, R28, R226, R200 ;  /* 0x000000e21ce0723c */ /* 0x000fe200000810c8 */
[----:B------:R-:W4:Y:S01]  /*389c0*/  LDSM.16.M88.4 R28, [R67+0xc6100] ;  /* 0x0c610000431c783b */ /* 0x000f220000000200 */
[----:B------:R-:W-:Y:S01]  /*389d0*/  IMAD.MOV.U32 R103, RZ, RZ, R64 ;  /* 0x000000ffff677224 */ /* 0x000fe200078e0040 */
[----:B------:R-:W-:Y:S01]  /*389e0*/  MOV R101, R66 ;  /* 0x0000004200657202 */ /* 0x000fe20000000f00 */
[----:B------:R-:W-:Y:S01]  /*389f0*/  IMAD.MOV.U32 R102, RZ, RZ, R65 ;  /* 0x000000ffff667224 */ /* 0x000fe200078e0041 */
[----:B------:R-:W-:Y:S03]  /*38a00*/  LDS R64, [R3+0x28200] ;  /* 0x0282000003407984 */ /* 0x000fe60000000800 */
[C---:B-1----:R-:W-:Y:S01]  /*38a10*/  HMMA.1688.F32.TF32 R40, R36.reuse, R4, R72 ;  /* 0x000000042428723c */ /* 0x042fe20000081048 */
[----:B--2---:R-:W-:Y:S04]  /*38a20*/  STL [R1+0x1d80], R10 ;  /* 0x001d800a01007387 */ /* 0x004fe80000100800 */
[----:B------:R-:W-:Y:S04]  /*38a30*/  STL [R1+0x1d7c], R11 ;  /* 0x001d7c0b01007387 */ /* 0x000fe80000100800 */
[----:B---3--:R-:W-:Y:S04]  /*38a40*/  STL [R1+0x1d6c], R14 ;  /* 0x001d6c0e01007387 */ /* 0x008fe80000100800 */
[----:B------:R-:W-:Y:S04]  /*38a50*/  LDS R66, [R3+0x2a200] ;  /* 0x02a2000003427984 */ /* 0x000fe80000000800 */
[----:B------:R-:W-:Y:S04]  /*38a60*/  LDS R65, [R0+0x28200] ;  /* 0x0282000000417984 */ /* 0x000fe80000000800 */
[----:B------:R-:W1:Y:S03]  /*38a70*/  LDS R67, [R0+0x2a200] ;  /* 0x02a2000000437984 */ /* 0x000e660000000800 */
[----:B------:R-:W-:Y:S01]  /*38a80*/  MOV R203, R40 ;  /* 0x0000002800cb7202 */ /* 0x000fe20000000f00 */
[----:B------:R-:W-:Y:S01]  /*38a90*/  IMAD.MOV.U32 R202, RZ, RZ, R41 ;  /* 0x000000ffffca7224 */ /* 0x000fe200078e0029 */
[----:B------:R-:W-:Y:S01]  /*38aa0*/  MOV R200, R43 ;  /* 0x0000002b00c87202 */ /* 0x000fe20000000f00 */
[----:B------:R-:W-:Y:S01]  /*38ab0*/  IMAD.MOV.U32 R201, RZ, RZ, R42 ;  /* 0x000000ffffc97224 */ /* 0x000fe200078e002a */
[----:B------:R-:W-:Y:S01]  /*38ac0*/  MOV R176, R151 ;  /* 0x0000009700b07202 */ /* 0x000fe20000000f00 */
[----:B------:R-:W-:Y:S01]  /*38ad0*/  HMMA.1688.F32.TF32 R40, R36, R8, R68 ;  /* 0x000000082428723c */ /* 0x000fe20000081044 */
        /* <DEDUP_REMOVED lines=11> */
[----:B------:R-:W2:Y:S04]  /*38b90*/  LDL.LU R80, [R1+0xb0] ;  /* 0x0000b00001507983 */ /* 0x000ea80000300800 */
[----:B------:R3:W-:Y:S04]  /*38ba0*/  STL.64 [R1+0xc0], R40 ;  /* 0x0000c02801007387 */ /* 0x0007e80000100a00 */
[----:B------:R4:W-:Y:S04]  /*38bb0*/  STL.64 [R1+0xc8], R42 ;  /* 0x0000c82a01007387 */ /* 0x0009e80000100a00 */
        /* <DEDUP_REMOVED lines=27> */
[----:B---3--:R-:W3:Y:S04]  /*38d70*/  LDL.LU R40, [R1+0x50] ;  /* 0x0000500001287983 */ /* 0x008ee80000300800 */
[----:B------:R-:W3:Y:S04]  /*38d80*/  LDL.LU R41, [R1+0x54] ;  /* 0x0000540001297983 */ /* 0x000ee80000300800 */
[----:B----4-:R-:W3:Y:S04]  /*38d90*/  LDL.LU R42, [R1+0x58] ;  /* 0x00005800012a7983 */ /* 0x010ee80000300800 */
[----:B------:R-:W3:Y:S04]  /*38da0*/  LDL.LU R43, [R1+0x5c] ;  /* 0x00005c00012b7983 */ /* 0x000ee80000300800 */
[----:B------:R-:W3:Y:S04]  /*38db0*/  LDL.LU R88, [R1+0x30] ;  /* 0x0000300001587983 */ /* 0x000ee80000300800 */
[----:B------:R-:W3:Y:S04]  /*38dc0*/  LDL.LU R89, [R1+0x34] ;  /* 0x0000340001597983 */ /* 0x000ee80000300800 */
[----:B------:R-:W3:Y:S04]  /*38dd0*/  LDL.LU R90, [R1+0x38] ;  /* 0x00003800015a7983 */ /* 0x000ee80000300800 */
[----:B------:R-:W3:Y:S04]  /*38de0*/  LDL.LU R91, [R1+0x3c] ;  /* 0x00003c00015b7983 */ /* 0x000ee80000300800 */
[----:B------:R-:W3:Y:S01]  /*38df0*/  LDL.LU R84, [R1+0x20] ;  /* 0x0000200001547983 */ /* 0x000ee20000300800 */
[----:B------:R-:W-:-:S02]  /*38e00*/  IMAD.MOV.U32 R177, RZ, RZ, R150 ;  /* 0x000000ffffb17224 */ /* 0x000fc400078e0096 */
[----:B------:R-:W-:Y:S01]  /*38e10*/  IMAD.MOV.U32 R178, RZ, RZ, R149 ;  /* 0x000000ffffb27224 */ /* 0x000fe200078e0095 */
[----:B------:R-:W-:Y:S01]  /*38e20*/  MOV R232, R163 ;  /* 0x000000a300e87202 */ /* 0x000fe20000000f00 */
[----:B------:R-:W-:Y:S01]  /*38e30*/  IMAD.MOV.U32 R233, RZ, RZ, R162 ;  /* 0x000000ffffe97224 */ /* 0x000fe200078e00a2 */
[----:B------:R-:W-:Y:S01]  /*38e40*/  MOV R238, R157 ;  /* 0x0000009d00ee7202 */ /* 0x000fe20000000f00 */
[----:B------:R-:W-:Y:S01]  /*38e50*/  IMAD.MOV.U32 R234, RZ, RZ, R161 ;  /* 0x000000ffffea7224 */ /* 0x000fe200078e00a1 */
[----:B------:R-:W-:Y:S01]  /*38e60*/  MOV R235, R160 ;  /* 0x000000a000eb7202 */ /* 0x000fe20000000f00 */
[----:B------:R-:W-:Y:S04]  /*38e70*/  LDS R228, [R3+0x28700] ;  /* 0x0287000003e47984 */ /* 0x000fe80000000800 */
[----:B------:R-:W-:Y:S04]  /*38e80*/  LDS R230, [R3+0x2a700] ;  /* 0x02a7000003e67984 */ /* 0x000fe80000000800 */
[----:B------:R-:W-:Y:S04]  /*38e90*/  LDS R229, [R0+0x28700] ;  /* 0x0287000000e57984 */ /* 0x000fe80000000800 */
[----:B------:R-:W-:Y:S01]  /*38ea0*/  LDS R231, [R0+0x2a700] ;  /* 0x02a7000000e77984 */ /* 0x000fe20000000800 */
[C---:B--2---:R-:W-:Y:S08]  /*38eb0*/  HMMA.1688.F32.TF32 R80, R36.reuse, R12, R80 ;  /* 0x0000000c2450723c */ /* 0x044ff00000081050 */
[C---:B------:R-:W-:Y:S08]  /*38ec0*/  HMMA.1688.F32.TF32 R76, R36.reuse, R16, R76 ;  /* 0x00000010244c723c */ /* 0x040ff0000008104c */
[C---:B------:R-:W-:Y:S07]  /*38ed0*/  HMMA.1688.F32.TF32 R72, R36.reuse, R20, R72 ;  /* 0x000000142448723c */ /* 0x040fee0000081048 */
[----:B------:R2:W-:Y:S04]  /*38ee0*/  STL.64 [R1+0xb0], R80 ;  /* 0x0000b05001007387 */ /* 0x0005e80000100a00 */
[----:B------:R1:W-:Y:S04]  /*38ef0*/  STL.64 [R1+0xb8], R82 ;  /* 0x0000b85201007387 */ /* 0x0003e80000100a00 */
[----:B------:R-:W4:Y:S04]  /*38f00*/  LDL.LU R85, [R1+0x24] ;  /* 0x0000240001557983 */ /* 0x000f280000300800 */
[----:B------:R-:W4:Y:S04]  /*38f10*/  LDL.LU R86, [R1+0x28] ;  /* 0x0000280001567983 */ /* 0x000f280000300800 */
[----:B------:R-:W4:Y:S01]  /*38f20*/  LDL.LU R87, [R1+0x2c] ;  /* 0x00002c0001577983 */ /* 0x000f220000300800 */
[----:B------:R-:W-:Y:S03]  /*38f30*/  HMMA.1688.F32.TF32 R68, R36, R24, R68 ;  /* 0x000000182444723c */ /* 0x000fe60000081044 */
[----:B--2---:R-:W2:Y:S04]  /*38f40*/  LDL.LU R80, [R1+0x10] ;  /* 0x0000100001507983 */ /* 0x004ea80000300800 */
[----:B------:R1:W-:Y:S04]  /*38f50*/  STL.64 [R1+0xa0], R76 ;  /* 0x0000a04c01007387 */ /* 0x0003e80000100a00 */
[----:B------:R1:W-:Y:S04]  /*38f60*/  STL.64 [R1+0xa8], R78 ;  /* 0x0000a84e01007387 */ /* 0x0003e80000100a00 */
[----:B------:R-:W2:Y:S04]  /*38f70*/  LDL.LU R81, [R1+0x14] ;  /* 0x0000140001517983 */ /* 0x000ea80000300800 */
[----:B-1----:R-:W2:Y:S04]  /*38f80*/  LDL.LU R82, [R1+0x18] ;  /* 0x0000180001527983 */ /* 0x002ea80000300800 */
[----:B------:R-:W2:Y:S04]  /*38f90*/  LDL.LU R83, [R1+0x1c] ;  /* 0x00001c0001537983 */ /* 0x000ea80000300800 */
[----:B------:R-:W2:Y:S04]  /*38fa0*/  LDL.LU R76, [R1] ;  /* 0x00000000014c7983 */ /* 0x000ea80000300800 */
[----:B------:R1:W-:Y:S04]  /*38fb0*/  STL.64 [R1+0x90], R72 ;  /* 0x0000904801007387 */ /* 0x0003e80000100a00 */
[----:B------:R1:W-:Y:S04]  /*38fc0*/  STL.64 [R1+0x98], R74 ;  /* 0x0000984a01007387 */ /* 0x0003e80000100a00 */
[----:B------:R-:W2:Y:S04]  /*38fd0*/  LDL.LU R77, [R1+0x4] ;  /* 0x00000400014d7983 */ /* 0x000ea80000300800 */
[----:B------:R-:W2:Y:S04]  /*38fe0*/  LDL.LU R78, [R1+0x8] ;  /* 0x00000800014e7983 */ /* 0x000ea80000300800 */
[----:B------:R-:W2:Y:S04]  /*38ff0*/  LDL.LU R79, [R1+0xc] ;  /* 0x00000c00014f7983 */ /* 0x000ea80000300800 */
[----:B-1----:R-:W2:Y:S04]  /*39000*/  LDL.LU R72, [R1+0x260] ;  /* 0x0002600001487983 */ /* 0x002ea80000300800 */
[----:B------:R1:W-:Y:S04]  /*39010*/  STL.64 [R1+0x80], R68 ;  /* 0x0000804401007387 */ /* 0x0003e80000100a00 */
[----:B------:R-:W-:Y:S04]  /*39020*/  STL.64 [R1+0x88], R70 ;  /* 0x0000884601007387 */ /* 0x000fe80000100a00 */
[----:B------:R-:W2:Y:S04]  /*39030*/  LDL.LU R73, [R1+0x264] ;  /* 0x0002640001497983 */ /* 0x000ea80000300800 */
[----:B------:R-:W2:Y:S01]  /*39040*/  LDL.LU R74, [R1+0x268] ;  /* 0x00026800014a7983 */ /* 0x000ea20000300800 */
[----:B-1----:R-:W-:-:S02]  /*39050*/  IMAD.MOV.U32 R68, RZ, RZ, R250 ;  /* 0x000000ffff447224 */ /* 0x002fc400078e00fa */
[----:B------:R-:W-:Y:S01]  /*39060*/  IMAD.MOV.U32 R69, RZ, RZ, R251 ;  /* 0x000000ffff457224 */ /* 0x000fe200078e00fb */
[----:B------:R-:W2:Y:S04]  /*39070*/  LDL.LU R75, [R1+0x26c] ;  /* 0x00026c00014b7983 */ /* 0x000ea80000300800 */
[----:B------:R-:W2:Y:S04]  /*39080*/  LDL.LU R250, [R1+0x1da8] ;  /* 0x001da80001fa7983 */ /* 0x000ea80000300800 */
[----:B------:R-:W2:Y:S01]  /*39090*/  LDL.LU R251, [R1+0x1da4] ;  /* 0x001da40001fb7983 */ /* 0x000ea20000300800 */
[----:B------:R-:W-:Y:S08]  /*390a0*/  HMMA.1688.F32.TF32 R172, R36, R28, R172 ;  /* 0x0000001c24ac723c */ /* 0x000ff000000810ac */
[----:B---3--:R-:W-:Y:S01]  /*390b0*/  HMMA.1688.F32.TF32 R40, R244, R4, R40 ;  /* 0x00000004f428723c */ /* 0x008fe20000081028 */
[----:B------:R-:W-:Y:S01]  /*390c0*/  IMAD.MOV.U32 R239, RZ, RZ, R156 ;  /* 0x000000ffffef7224 */ /* 0x000fe200078e009c */
[----:B------:R-:W-:Y:S01]  /*390d0*/  MOV R157, R126 ;  /* 0x0000007e009d7202 */ /* 0x000fe20000000f00 */
[----:B------:R-:W-:-:S02]  /*390e0*/  IMAD.MOV.U32 R237, RZ, RZ, R158 ;  /* 0x000000ffffed7224 */ /* 0x000fc400078e009e */
[----:B------:R-:W-:Y:S01]  /*390f0*/  IMAD.MOV.U32 R236, RZ, RZ, R159 ;  /* 0x000000ffffec7224 */ /* 0x000fe200078e009f */
[----:B------:R-:W-:Y:S01]  /*39100*/  MOV R151, R120 ;  /* 0x0000007800977202 */ /* 0x000fe20000000f00 */
[----:B------:R-:W-:Y:S01]  /*39110*/  IMAD.MOV.U32 R150, RZ, RZ, R121 ;  /* 0x000000ffff967224 */ /* 0x000fe200078e0079 */
[----:B------:R-:W-:Y:S01]  /*39120*/  HMMA.1688.F32.TF32 R36, R36, R32, R168 ;  /* 0x000000202424723c */ /* 0x000fe200000810a8 */
[----:B------:R-:W-:Y:S01]  /*39130*/  IMAD.MOV.U32 R149, RZ, RZ, R122 ;  /* 0x000000ffff957224 */ /* 0x000fe200078e007a */
[----:B------:R-:W-:Y:S04]  /*39140*/  LDS R160, [R3+0x28500] ;  /* 0x0285000003a07984 */ /* 0x000fe80000000800 */
[----:B------:R-:W-:Y:S04]  /*39150*/  LDS R162, [R3+0x2a500] ;  /* 0x02a5000003a27984 */ /* 0x000fe80000000800 */
[----:B------:R-:W-:Y:S04]  /*39160*/  STL.64 [R1+0x70], R172 ;  /* 0x000070ac01007387 */ /* 0x000fe80000100a00 */
[----:B------:R-:W-:Y:S04]  /*39170*/  STL.64 [R1+0x78], R174 ;  /* 0x000078ae01007387 */ /* 0x000fe80000100a00 */
[----:B------:R-:W-:Y:S04]  /*39180*/  LDS R161, [R0+0x28500] ;  /* 0x0285000000a17984 */ /* 0x000fe80000000800 */
[----:B------:R-:W1:Y:S04]  /*39190*/  LDS R163, [R0+0x2a500] ;  /* 0x02a5000000a37984 */ /* 0x000e680000000800 */
[----:B------:R-:W-:Y:S04]  /*391a0*/  STL.64 [R1+0x60], R36 ;  /* 0x0000602401007387 */ /* 0x000fe80000100a00 */
[----:B------:R3:W-:Y:S02]  /*391b0*/  STL.64 [R1+0x68], R38 ;  /* 0x0000682601007387 */ /* 0x0007e40000100a00 */
[C---:B---3--:R-:W-:Y:S11]  /*391c0*/  HMMA.1688.F32.TF32 R36, R244.reuse, R12, R88 ;  /* 0x0000000cf424723c */ /* 0x048ff60000081058 */
[----:B------:R-:W-:Y:S11]  /*391d0*/  @!UPT UIADD3 URZ, URZ, URZ, URZ ;  /* 0x0000003f3f3ff290 */ /* 0x000ff6000fffe03f */
[----:B------:R-:W-:Y:S02]  /*391e0*/  @!UPT UIADD3 URZ, URZ, URZ, URZ ;  /* 0x0000003f3f3ff290 */ /* 0x000fe4000fffe03f */
[----:B------:R-:W-:Y:S01]  /*391f0*/  IMAD.MOV.U32 R30, RZ, RZ, R36 ;  /* 0x000000ffff1e7224 */ /* 0x000fe200078e0024 */
[----:B------:R-:W-:Y:S01]  /*39200*/  MOV R11, R38 ;  /* 0x00000026000b7202 */ /* 0x000fe20000000f00 */
[----:B------:R-:W-:Y:S02]  /*39210*/  IMAD.MOV.U32 R10, RZ, RZ, R37 ;  /* 0x000000ffff0a7224 */ /* 0x000fe400078e0025 */
[----:B------:R-:W-:Y:S01]  /*39220*/  IMAD.MOV.U32 R31, RZ, RZ, R39 ;  /* 0x000000ffff1f7224 */ /* 0x000fe200078e0027 */
[----:B------:R3:W-:Y:S01]  /*39230*/  STL.64 [R1+0x50], R40 ;  /* 0x0000502801007387 */ /* 0x0007e20000100a00 */
[----:B------:R-:W-:Y:S01]  /*39240*/  IMAD.MOV.U32 R34, RZ, RZ, R42 ;  /* 0x000000ffff227224 */ /* 0x000fe200078e002a */
[----:B------:R-:W-:Y:S02]  /*39250*/  MOV R35, R43 ;  /* 0x0000002b00237202 */ /* 0x000fe40000000f00 */
[----:B---3--:R-:W-:Y:S07]  /*39260*/  HMMA.1688.F32.TF32 R40, R244, R8, R92 ;  /* 0x00000008f428723c */ /* 0x008fee000008105c */
[----:B------:R-:W-:Y:S01]  /*39270*/  MOV R92, R63 ;  /* 0x0000003f005c7202 */ /* 0x000fe20000000f00 */
[----:B------:R-:W-:Y:S01]  /*39280*/  IMAD.MOV.U32 R93, RZ, RZ, R62 ;  /* 0x000000ffff5d7224 */ /* 0x000fe200078e003e */
[----:B------:R-:W-:Y:S01]  /*39290*/  MOV R62, R45 ;  /* 0x0000002d003e7202 */ /* 0x000fe20000000f00 */
[----:B------:R-:W-:Y:S01]  /*392a0*/  IMAD.MOV.U32 R63, RZ, RZ, R44 ;  /* 0x000000ffff3f7224 */ /* 0x000fe200078e002c */
[----:B------:R-:W-:Y:S01]  /*392b0*/  MOV R95, R60 ;  /* 0x0000003c005f7202 */ /* 0x000fe20000000f00 */
[----:B------:R-:W-:-:S02]  /*392c0*/  IMAD.MOV.U32 R94, RZ, RZ, R61 ;  /* 0x000000ffff5e7224 */ /* 0x000fc400078e003d */
[----:B------:R-:W-:-:S09]  /*392d0*/  IMAD.MOV.U32 R61, RZ, RZ, R46 ;  /* 0x000000ffff3d7224 */ /* 0x000fd200078e002e */
[----:B------:R3:W-:Y:S04]  /*392e0*/  STL.64 [R1+0x40], R40 ;  /* 0x0000402801007387 */ /* 0x0007e80000100a00 */
[----:B------:R1:W-:Y:S01]  /*392f0*/  STL.64 [R1+0x48], R42 ;  /* 0x0000482a01007387 */ /* 0x0003e20000100a00 */
[----:B------:R-:W-:Y:S01]  /*39300*/  IMAD.MOV.U32 R60, RZ, RZ, R47 ;  /* 0x000000ffff3c7224 */ /* 0x000fe200078e002f */
[C---:B----4-:R-:W-:Y:S11]  /*39310*/  HMMA.1688.F32.TF32 R36, R244.reuse, R16, R84 ;  /* 0x00000010f424723c */ /* 0x050ff60000081054 */
[----:B------:R-:W-:Y:S11]  /*39320*/  @!UPT UIADD3 URZ, URZ, URZ, URZ ;  /* 0x0000003f3f3ff290 */ /* 0x000ff6000fffe03f */
[----:B------:R-:W-:Y:S02]  /*39330*/  @!UPT UIADD3 URZ, URZ, URZ, URZ ;  /* 0x0000003f3f3ff290 */ /* 0x000fe4000fffe03f */
[----:B------:R-:W-:Y:S01]  /*39340*/  IMAD.MOV.U32 R26, RZ, RZ, R36 ;  /* 0x000000ffff1a7224 */ /* 0x000fe200078e0024 */
[----:B------:R-:W-:Y:S01]  /*39350*/  MOV R18, R37 ;  /* 0x0000002500127202 */ /* 0x000fe20000000f00 */
[----:B------:R-:W-:Y:S02]  /*39360*/  IMAD.MOV.U32 R14, RZ, RZ, R38 ;  /* 0x000000ffff0e7224 */ /* 0x000fe400078e0026 */
[----:B------:R-:W-:Y:S02]  /*39370*/  IMAD.MOV.U32 R15, RZ, RZ, R39 ;  /* 0x000000ffff0f7224 */ /* 0x000fe400078e0027 */
[C---:B--2---:R-:W-:Y:S11]  /*39380*/  HMMA.1688.F32.TF32 R36, R244.reuse, R20, R80 ;  /* 0x00000014f424723c */ /* 0x044ff60000081050 */
[----:B------:R-:W-:Y:S11]  /*39390*/  @!UPT UIADD3 URZ, URZ, URZ, URZ ;  /* 0x0000003f3f3ff290 */ /* 0x000ff6000fffe03f */
[----:B------:R-:W-:Y:S02]  /*393a0*/  @!UPT UIADD3 URZ, URZ, URZ, URZ ;  /* 0x0000003f3f3ff290 */ /* 0x000fe4000fffe03f */
[----:B------:R-:W-:Y:S01]  /*393b0*/  MOV R19, R36 ;  /* 0x0000002400137202 */ /* 0x000fe20000000f00 */
[----:B------:R-:W-:Y:S01]  /*393c0*/  IMAD.MOV.U32 R27, RZ, RZ, R37 ;  /* 0x000000ffff1b7224 */ /* 0x000fe200078e0025 */
[----:B------:R-:W-:Y:S01]  /*393d0*/  MOV R23, R39 ;  /* 0x0000002700177202 */ /* 0x000fe20000000f00 */
[----:B------:R-:W-:Y:S02]  /*393e0*/  IMAD.MOV.U32 R22, RZ, RZ, R38 ;  /* 0x000000ffff167224 */ /* 0x000fe400078e0026 */
[C---:B------:R-:W-:Y:S08]  /*393f0*/  HMMA.1688.F32.TF32 R36, R244.reuse, R24, R76 ;  /* 0x00000018f424723c */ /* 0x040ff0000008104c */
[C---:B------:R-:W-:Y:S08]  /*39400*/  HMMA.1688.F32.TF32 R248, R244.reuse, R28, R248 ;  /* 0x0000001cf4f8723c */ /* 0x040ff000000810f8 */
[----:B------:R-:W-:Y:S07]  /*39410*/  HMMA.1688.F32.TF32 R244, R244, R32, R72 ;  /* 0x00000020f4f4723c */ /* 0x000fee0000081048 */
[----:B------:R2:W-:Y:S01]  /*39420*/  STL.64 [R1], R36 ;  /* 0x0000002401007387 */ /* 0x0005e20000100a00 */
[----:B------:R-:W-:Y:S01]  /*39430*/  MOV R79, R48 ;  /* 0x00000030004f7202 */ /* 0x000fe20000000f00 */
[----:B------:R-:W-:-:S06]  /*39440*/  IMAD.MOV.U32 R78, RZ, RZ, R49 ;  /* 0x000000ffff4e7224 */ /* 0x000fcc00078e0031 */
[----:B------:R-:W-:Y:S04]  /*39450*/  STL.64 [R1+0x1cb0], R250 ;  /* 0x001cb0fa01007387 */ /* 0x000fe80000100a00 */
[----:B------:R4:W-:Y:S04]  /*39460*/  STL.64 [R1+0x1ca8], R248 ;  /* 0x001ca8f801007387 */ /* 0x0009e80000100a00 */
[----:B------:R1:W-:Y:S04]  /*39470*/  STL.64 [R1+0x1cc0], R246 ;  /* 0x001cc0f601007387 */ /* 0x0003e80000100a00 */
[----:B------:R1:W-:Y:S04]  /*39480*/  STL.64 [R1+0x1cb8], R244 ;  /* 0x001cb8f401007387 */ /* 0x0003e80000100a00 */
[----:B------:R-:W4:Y:S04]  /*39490*/  LDL.LU R44, [R1+0x1c0] ;  /* 0x0001c000012c7983 */ /* 0x000f280000300800 */
[----:B------:R-:W4:Y:S04]  /*394a0*/  LDL.LU R45, [R1+0x1c4] ;  /* 0x0001c400012d7983 */ /* 0x000f280000300800 */
[----:B------:R-:W4:Y:S04]  /*394b0*/  LDL.LU R46, [R1+0x1c8] ;  /* 0x0001c800012e7983 */ /* 0x000f280000300800 */
[----:B------:R-:W4:Y:S04]  /*394c0*/  LDL.LU R47, [R1+0x1cc] ;  /* 0x0001cc00012f7983 */ /* 0x000f280000300800 */
[----:B---3--:R-:W3:Y:S04]  /*394d0*/  LDL.LU R40, [R1+0x1d0] ;  /* 0x0001d00001287983 */ /* 0x008ee80000300800 */
[----:B------:R-:W3:Y:S01]  /*394e0*/  LDL.LU R41, [R1+0x1d4] ;  /* 0x0001d40001297983 */ /* 0x000ee20000300800 */
[----:B------:R-:W-:-:S03]  /*394f0*/  IMAD.MOV.U32 R77, RZ, RZ, R50 ;  /* 0x000000ffff4d7224 */ /* 0x000fc600078e0032 */
[----:B-1----:R-:W3:Y:S01]  /*39500*/  LDL.LU R42, [R1+0x1d8] ;  /* 0x0001d800012a7983 */ /* 0x002ee20000300800 */
[----:B------:R-:W-:-:S03]  /*39510*/  MOV R76, R51 ;  /* 0x00000033004c7202 */ /* 0x000fc60000000f00 */
        /* <DEDUP_REMOVED lines=13> */
[----:B------:R-:W-:Y:S01]  /*395f0*/  IMAD.MOV.U32 R71, RZ, RZ, R2 ;  /* 0x000000ffff477224 */ /* 0x000fe200078e0002 */
[----:B------:R-:W-:Y:S02]  /*39600*/  MOV R86, R57 ;  /* 0x0000003900567202 */ /* 0x000fe40000000f00 */
[----:B------:R-:W3:Y:S01]  /*39610*/  LDL.LU R54, [R1+0x1a8] ;  /* 0x0001a80001367983 */ /* 0x000ee20000300800 */
[----:B------:R-:W-:-:S03]  /*39620*/  IMAD.MOV.U32 R85, RZ, RZ, R58 ;  /* 0x000000ffff557224 */ /* 0x000fc600078e003a */
[----:B------:R-:W3:Y:S01]  /*39630*/  LDL.LU R55, [R1+0x1ac] ;  /* 0x0001ac0001377983 */ /* 0x000ee20000300800 */
[----:B------:R-:W-:-:S03]  /*39640*/  IMAD.MOV.U32 R84, RZ, RZ, R59 ;  /* 0x000000ffff547224 */ /* 0x000fc600078e003b */
[----:B------:R-:W3:Y:S04]  /*39650*/  LDL.LU R56, [R1+0x190] ;  /* 0x0001900001387983 */ /* 0x000ee80000300800 */
[----:B------:R-:W3:Y:S04]  /*39660*/  LDL.LU R57, [R1+0x194] ;  /* 0x0001940001397983 */ /* 0x000ee80000300800 */
[----:B------:R-:W3:Y:S01]  /*39670*/  LDL.LU R58, [R1+0x198] ;  /* 0x00019800013a7983 */ /* 0x000ee20000300800 */
[----:B------:R-:W-:-:S03]  /*39680*/  IMAD.MOV.U32 R252, RZ, RZ, R38 ;  /* 0x000000fffffc7224 */ /* 0x000fc600078e0026 */
[----:B------:R-:W3:Y:S01]  /*39690*/  LDL.LU R59, [R1+0x19c] ;  /* 0x00019c00013b7983 */ /* 0x000ee20000300800 */
[----:B------:R-:W-:-:S03]  /*396a0*/  IMAD.MOV.U32 R2, RZ, RZ, R39 ;  /* 0x000000ffff027224 */ /* 0x000fc600078e0027 */
[----:B------:R-:W3:Y:S01]  /*396b0*/  LDL.LU R168, [R1+0x160] ;  /* 0x0001600001a87983 */ /* 0x000ee20000300800 */
[C---:B--2---:R-:W-:Y:S03]  /*396c0*/  HMMA.1688.F32.TF32 R36, R64.reuse, R4, R68 ;  /* 0x000000044024723c */ /* 0x044fe60000081044 */
[----:B------:R-:W2:Y:S04]  /*396d0*/  LDL.LU R169, [R1+0x164] ;  /* 0x0001640001a97983 */ /* 0x000ea80000300800 */
[----:B------:R-:W2:Y:S04]  /*396e0*/  LDL.LU R170, [R1+0x168] ;  /* 0x0001680001aa7983 */ /* 0x000ea80000300800 */
[----:B------:R-:W2:Y:S04]  /*396f0*/  LDL.LU R171, [R1+0x16c] ;  /* 0x00016c0001ab7983 */ /* 0x000ea80000300800 */
[----:B------:R-:W2:Y:S04]  /*39700*/  LDL.LU R68, [R1+0x150] ;  /* 0x0001500001447983 */ /* 0x000ea80000300800 */
[----:B------:R-:W2:Y:S04]  /*39710*/  LDL.LU R69, [R1+0x154] ;  /* 0x0001540001457983 */ /* 0x000ea80000300800 */
[----:B------:R-:W2:Y:S04]  /*39720*/  LDL.LU R70, [R1+0x158] ;  /* 0x0001580001467983 */ /* 0x000ea80000300800 */
[----:B------:R-:W2:Y:S01]  /*39730*/  LDL.LU R71, [R1+0x15c] ;  /* 0x00015c0001477983 */ /* 0x000ea20000300800 */
[----:B------:R-:W-:Y:S03]  /*39740*/  HMMA.1688.F32.TF32 R60, R64, R28, R60 ;  /* 0x0000001c403c723c */ /* 0x000fe6000008103c */
        /* <DEDUP_REMOVED lines=8> */
[----:B------:R-:W-:Y:S04]  /*397d0*/  STL.64 [R1+0x1cd0], R38 ;  /* 0x001cd02601007387 */ /* 0x000fe80000100a00 */
[----:B------:R-:W-:Y:S01]  /*397e0*/  STL.64 [R1+0x1cc8], R36 ;  /* 0x001cc82401007387 */ /* 0x000fe20000100a00 */
[----:B------:R-:W-:Y:S01]  /*397f0*/  IMAD.MOV.U32 R172, RZ, RZ, R147 ;  /* 0x000000ffffac7224 */ /* 0x000fe200078e0093 */
[----:B------:R-:W-:Y:S01]  /*39800*/  MOV R174, R145 ;  /* 0x0000009100ae7202 */ /* 0x000fe20000000f00 */
[----:B------:R-:W-:Y:S01]  /*39810*/  IMAD.MOV.U32 R173, RZ, RZ, R146 ;  /* 0x000000ffffad7224 */ /* 0x000fe200078e0092 */
[----:B------:R-:W-:Y:S01]  /*39820*/  MOV R146, R117 ;  /* 0x0000007500927202 */ /* 0x000fe20000000f00 */
[----:B------:R-:W-:-:S02]  /*39830*/  IMAD.MOV.U32 R147, RZ, RZ, R116 ;  /* 0x000000ffff937224 */ /* 0x000fc400078e0074 */
[----:B------:R-:W-:Y:S02]  /*39840*/  IMAD.MOV.U32 R175, RZ, RZ, R144 ;  /* 0x000000ffffaf7224 */ /* 0x000fe400078e0090 */
[----:B------:R-:W-:Y:S02]  /*39850*/  IMAD.MOV.U32 R145, RZ, RZ, R118 ;  /* 0x000000ffff917224 */ /* 0x000fe400078e0076 */
[----:B------:R-:W-:Y:S01]  /*39860*/  IMAD.MOV.U32 R144, RZ, RZ, R119 ;  /* 0x000000ffff907224 */ /* 0x000fe200078e0077 */
[C---:B----4-:R-:W-:Y:S08]  /*39870*/  HMMA.1688.F32.TF32 R44, R64.reuse, R12, R44 ;  /* 0x0000000c402c723c */ /* 0x050ff0000008102c */
[C---:B---3--:R-:W-:Y:S08]  /*39880*/  HMMA.1688.F32.TF32 R40, R64.reuse, R8, R40 ;  /* 0x000000084028723c */ /* 0x048ff00000081028 */
[C---:B------:R-:W-:Y:S08]  /*39890*/  HMMA.1688.F32.TF32 R48, R64.reuse, R16, R48 ;  /* 0x000000104030723c */ /* 0x040ff00000081030 */
[C---:B------:R-:W-:Y:S07]  /*398a0*/  HMMA.1688.F32.TF32 R52, R64.reuse, R20, R52 ;  /* 0x000000144034723c */ /* 0x040fee0000081034 */
[----:B------:R-:W-:Y:S01]  /*398b0*/  STL.64 [R1+0x1ce0], R42 ;  /* 0x001ce02a01007387 */ /* 0x000fe20000100a00 */
[C---:B------:R-:W-:Y:S03]  /*398c0*/  HMMA.1688.F32.TF32 R56, R64.reuse, R24, R56 ;  /* 0x000000184038723c */ /* 0x040fe60000081038 */
[----:B------:R-:W-:Y:S05]  /*398d0*/  STL.64 [R1+0x1cd8], R40 ;  /* 0x001cd82801007387 */ /* 0x000fea0000100a00 */
[----:B--2---:R-:W-:Y:S01]  /*398e0*/  HMMA.1688.F32.TF32 R64, R64, R32, R168 ;  /* 0x000000204040723c */ /* 0x004fe200000810a8 */
[----:B------:R-:W-:Y:S07]  /*398f0*/  STL.64 [R1+0x1cf0], R46 ;  /* 0x001cf02e01007387 */ /* 0x000fee0000100a00 */
[----:B------:R-:W-:Y:S01]  /*39900*/  HMMA.1688.F32.TF32 R68, R96, R4, R68 ;  /* 0x000000046044723c */ /* 0x000fe20000081044 */
[----:B------:R-:W-:Y:S04]  /*39910*/  STL.64 [R1+0x1ce8], R44 ;  /* 0x001ce82c01007387 */ /* 0x000fe80000100a00 */
[----:B------:R-:W-:Y:S04]  /*39920*/  STL.64 [R1+0x1d00], R50 ;  /* 0x001d003201007387 */ /* 0x000fe80000100a00 */
[----:B------:R-:W-:Y:S04]  /*39930*/  STL.64 [R1+0x1cf8], R48 ;  /* 0x001cf83001007387 */ /* 0x000fe80000100a00 */
        /* <DEDUP_REMOVED lines=8> */
[----:B------:R-:W-:Y:S01]  /*399c0*/  STL.64 [R1+0x1d50], R70 ;  /* 0x001d504601007387 */ /* 0x000fe20000100a00 */
[----:B------:R-:W-:-:S03]  /*399d0*/  IMAD.MOV.U32 R168, RZ, RZ, R143 ;  /* 0x000000ffffa87224 */ /* 0x000fc600078e008f */
[----:B------:R-:W-:Y:S01]  /*399e0*/  STL.64 [R1+0x1d48], R68 ;  /* 0x001d484401007387 */ /* 0x000fe20000100a00 */
[----:B------:R-:W-:-:S03]  /*399f0*/  MOV R169, R142 ;  /* 0x0000008e00a97202 */ /* 0x000fc60000000f00 */
[----:B------:R-:W2:Y:S01]  /*39a00*/  LDL.LU R116, [R1+0x310] ;  /* 0x0003100001747983 */ /* 0x000ea20000300800 */
[----:B------:R-:W-:-:S03]  /*39a10*/  IMAD.MOV.U32 R143, RZ, RZ, R112 ;  /* 0x000000ffff8f7224 */ /* 0x000fc600078e0070 */
[----:B------:R-:W2:Y:S01]  /*39a20*/  LDL.LU R117, [R1+0x314] ;  /* 0x0003140001757983 */ /* 0x000ea20000300800 */
[----:B------:R-:W-:-:S03]  /*39a30*/  IMAD.MOV.U32 R170, RZ, RZ, R141 ;  /* 0x000000ffffaa7224 */ /* 0x000fc600078e008d */
[----:B------:R-:W2:Y:S01]  /*39a40*/  LDL.LU R118, [R1+0x318] ;  /* 0x0003180001767983 */ /* 0x000ea20000300800 */
[----:B------:R-:W-:Y:S01]  /*39a50*/  IMAD.MOV.U32 R171, RZ, RZ, R140 ;  /* 0x000000ffffab7224 */ /* 0x000fe200078e008c */
[----:B------:R-:W-:Y:S01]  /*39a60*/  MOV R141, R114 ;  /* 0x00000072008d7202 */ /* 0x000fe20000000f00 */
[----:B------:R-:W-:Y:S01]  /*39a70*/  IMAD.MOV.U32 R142, RZ, RZ, R113 ;  /* 0x000000ffff8e7224 */ /* 0x000fe200078e0071 */
[----:B------:R-:W2:Y:S01]  /*39a80*/  LDL.LU R119, [R1+0x31c] ;  /* 0x00031c0001777983 */ /* 0x000ea20000300800 */
[----:B------:R-:W-:Y:S01]  /*39a90*/  IMAD.MOV.U32 R140, RZ, RZ, R115 ;  /* 0x000000ffff8c7224 */ /* 0x000fe200078e0073 */
[----:B------:R-:W-:Y:S02]  /*39aa0*/  MOV R115, R196 ;  /* 0x000000c400737202 */ /* 0x000fe40000000f00 */
[----:B------:R-:W3:Y:S04]  /*39ab0*/  LDL.LU R112, [R1+0x320] ;  /* 0x0003200001707983 */ /* 0x000ee80000300800 */
[----:B------:R-:W3:Y:S04]  /*39ac0*/  LDL.LU R113, [R1+0x324] ;  /* 0x0003240001717983 */ /* 0x000ee80000300800 */
[----:B------:R-:W3:Y:S04]  /*39ad0*/  LDL.LU R114, [R1+0x328] ;  /* 0x0003280001727983 */ /* 0x000ee80000300800 */
[----:B------:R-:W4:Y:S01]  /*39ae0*/  LDL.LU R196, [R1+0x1da0] ;  /* 0x001da00001c47983 */ /* 0x000f220000300800 */
[----:B------:R-:W-:Y:S01]  /*39af0*/  IMAD.MOV.U32 R248, RZ, RZ, R135 ;  /* 0x000000fffff87224 */ /* 0x000fe200078e0087 */
[----:B------:R-:W-:Y:S01]  /*39b00*/  MOV R135, R108 ;  /* 0x0000006c00877202 */ /* 0x000fe20000000f00 */
[----:B------:R-:W-:Y:S01]  /*39b10*/  IMAD.MOV.U32 R249, RZ, RZ, R134 ;  /* 0x000000fffff97224 */ /* 0x000fe200078e0086 */
[----:B------:R-:W-:Y:S01]  /*39b20*/  MOV R250, R133 ;  /* 0x0000008500fa7202 */ /* 0x000fe20000000f00 */
[----:B------:R-:W-:Y:S01]  /*39b30*/  IMAD.MOV.U32 R134, RZ, RZ, R109 ;  /* 0x000000ffff867224 */ /* 0x000fe200078e006d */
[----:B------:R-:W2:Y:S01]  /*39b40*/  LDL.LU R108, [R1+0x330] ;  /* 0x00033000016c7983 */ /* 0x000ea20000300800 */
[----:B------:R-:W-:Y:S01]  /*39b50*/  IMAD.MOV.U32 R251, RZ, RZ, R132 ;  /* 0x000000fffffb7224 */ /* 0x000fe200078e0084 */
[----:B------:R-:W-:Y:S01]  /*39b60*/  MOV R132, R111 ;  /* 0x0000006f00847202 */ /* 0x000fe20000000f00 */
[----:B------:R-:W-:Y:S01]  /*39b70*/  IMAD.MOV.U32 R133, RZ, RZ, R110 ;  /* 0x000000ffff857224 */ /* 0x000fe200078e006e */
[----:B------:R-:W2:Y:S01]  /*39b80*/  LDL.LU R109, [R1+0x334] ;  /* 0x00033400016d7983 */ /* 0x000ea20000300800 */
[----:B------:R-:W-:-:S02]  /*39b90*/  IMAD.MOV.U32 R156, RZ, RZ, R127 ;  /* 0x000000ffff9c7224 */ /* 0x000fc400078e007f */
[----:B------:R-:W-:Y:S01]  /*39ba0*/  IMAD.MOV.U32 R127, RZ, RZ, R100 ;  /* 0x000000ffff7f7224 */ /* 0x000fe200078e0064 */
[----:B------:R-:W2:Y:S01]  /*39bb0*/  LDL.LU R110, [R1+0x338] ;  /* 0x00033800016e7983 */ /* 0x000ea20000300800 */
[----:B------:R-:W-:Y:S01]  /*39bc0*/  IMAD.MOV.U32 R158, RZ, RZ, R125 ;  /* 0x000000ffff9e7224 */ /* 0x000fe200078e007d */
[----:B------:R-:W-:Y:S01]  /*39bd0*/  MOV R125, R102 ;  /* 0x00000066007d7202 */ /* 0x000fe20000000f00 */
[----:B------:R-:W-:Y:S01]  /*39be0*/  IMAD.MOV.U32 R126, RZ, RZ, R101 ;  /* 0x000000ffff7e7224 */ /* 0x000fe200078e0065 */
[----:B------:R-:W2:Y:S01]  /*39bf0*/  LDL.LU R111, [R1+0x33c] ;  /* 0x00033c00016f7983 */ /* 0x000ea20000300800 */
[----:B------:R-:W-:-:S03]  /*39c00*/  IMAD.MOV.U32 R159, RZ, RZ, R124 ;  /* 0x000000ffff9f7224 */ /* 0x000fc600078e007c */
[----:B------:R-:W2:Y:S01]  /*39c10*/  LDL.LU R100, [R1+0x350] ;  /* 0x0003500001647983 */ /* 0x000ea20000300800 */
[----:B------:R-:W-:-:S03]  /*39c20*/  IMAD.MOV.U32 R124, RZ, RZ, R103 ;  /* 0x000000ffff7c7224 */ /* 0x000fc600078e0067 */
[----:B------:R-:W2:Y:S01]  /*39c30*/  LDL.LU R101, [R1+0x354] ;  /* 0x0003540001657983 */ /* 0x000ea20000300800 */
[----:B------:R-:W-:Y:S01]  /*39c40*/  IMAD.MOV.U32 R247, RZ, RZ, R104 ;  /* 0x000000fffff77224 */ /* 0x000fe200078e0068 */
[----:B------:R-:W-:Y:S02]  /*39c50*/  MOV R246, R105 ;  /* 0x0000006900f67202 */ /* 0x000fe40000000f00 */
[----:B------:R-:W2:Y:S01]  /*39c60*/  LDL.LU R102, [R1+0x358] ;  /* 0x0003580001667983 */ /* 0x000ea20000300800 */
[----:B------:R-:W-:-:S03]  /*39c70*/  IMAD.MOV.U32 R244, RZ, RZ, R107 ;  /* 0x000000fffff47224 */ /* 0x000fc600078e006b */
[----:B------:R-:W2:Y:S01]  /*39c80*/  LDL.LU R103, [R1+0x35c] ;  /* 0x00035c0001677983 */ /* 0x000ea20000300800 */
[----:B------:R-:W-:-:S03]  /*39c90*/  IMAD.MOV.U32 R245, RZ, RZ, R106 ;  /* 0x000000fffff57224 */ /* 0x000fc600078e006a */
[----:B------:R-:W2:Y:S01]  /*39ca0*/  LDL.LU R104, [R1+0x340] ;  /* 0x0003400001687983 */ /* 0x000ea20000300800 */
[----:B------:R-:W-:-:S03]  /*39cb0*/  IMAD.MOV.U32 R120, RZ, RZ, R197 ;  /* 0x000000ffff787224 */ /* 0x000fc600078e00c5 */
[----:B------:R-:W2:Y:S01]  /*39cc0*/  LDL.LU R105, [R1+0x344] ;  /* 0x0003440001697983 */ /* 0x000ea20000300800 */
[----:B------:R-:W-:-:S03]  /*39cd0*/  MOV R121, R198 ;  /* 0x000000c600797202 */ /* 0x000fc60000000f00 */
[----:B------:R-:W2:Y:S01]  /*39ce0*/  LDL.LU R106, [R1+0x348] ;  /* 0x00034800016a7983 */ /* 0x000ea20000300800 */
[----:B------:R-:W-:Y:S02]  /*39cf0*/  IMAD.MOV.U32 R122, RZ, RZ, R199 ;  /* 0x000000ffff7a7224 */ /* 0x000fe400078e00c7 */
[----:B----4-:R-:W-:Y:S02]  /*39d00*/  IMAD.MOV.U32 R107, RZ, RZ, R196 ;  /* 0x000000ffff6b7224 */ /* 0x010fe400078e00c4 */
[----:B------:R-:W4:Y:S04]  /*39d10*/  LDL.LU R196, [R1+0x1d9c] ;  /* 0x001d9c0001c47983 */ /* 0x000f280000300800 */
[----:B------:R-:W4:Y:S04]  /*39d20*/  LDL.LU R197, [R1+0x1d98] ;  /* 0x001d980001c57983 */ /* 0x000f280000300800 */
[----:B------:R-:W4:Y:S04]  /*39d30*/  LDL.LU R198, [R1+0x1d94] ;  /* 0x001d940001c67983 */ /* 0x000f280000300800 */
[----:B------:R-:W4:Y:S01]  /*39d40*/  LDL.LU R199, [R1+0x1d90] ;  /* 0x001d900001c77983 */ /* 0x000f220000300800 */
[----:B------:R-:W-:Y:S01]  /*39d50*/  IMAD.MOV.U32 R204, RZ, RZ, R167 ;  /* 0x000000ffffcc7224 */ /* 0x000fe200078e00a7 */
[----:B------:R-:W-:Y:S01]  /*39d60*/  MOV R205, R166 ;  /* 0x000000a600cd7202 */ /* 0x000fe20000000f00 */
        /* <DEDUP_REMOVED lines=20> */
[C---:B------:R-:W-:Y:S01]  /*39eb0*/  HMMA.1688.F32.TF32 R132, R160.reuse, R4, R132 ;  /* 0x00000004a084723c */ /* 0x040fe20000081084 */
[----:B------:R-:W3:Y:S04]  /*39ec0*/  LDL.LU R123, [R1+0x30c] ;  /* 0x00030c00017b7983 */ /* 0x000ee80000300800 */
[----:B-1----:R-:W3:Y:S03]  /*39ed0*/  LDL.LU R52, [R1+0x70] ;  /* 0x0000700001347983 */ /* 0x002ee60000300800 */
[C---:B------:R-:W-:Y:S08]  /*39ee0*/  HMMA.1688.F32.TF32 R136, R160.reuse, R8, R136 ;  /* 0x00000008a088723c */ /* 0x040ff00000081088 */
[----:B------:R-:W-:Y:S08]  /*39ef0*/  HMMA.1688.F32.TF32 R144, R160, R16, R144 ;  /* 0x00000010a090723c */ /* 0x000ff00000081090 */
        /* <DEDUP_REMOVED lines=10> */
[----:B------:R-:W-:Y:S01]  /*39fa0*/  HMMA.1688.F32.TF32 R224, R228, R32, R224 ;  /* 0x00000020e4e0723c */ /* 0x000fe200000810e0 */
[----:B------:R-:W-:Y:S01]  /*39fb0*/  IMAD.MOV.U32 R46, RZ, RZ, R34 ;  /* 0x000000ffff2e7224 */ /* 0x000fe200078e0022 */
[----:B------:R-:W-:Y:S01]  /*39fc0*/  MOV R47, R35 ;  /* 0x00000023002f7202 */ /* 0x000fe20000000f00 */
[----:B------:R-:W-:Y:S04]  /*39fd0*/  LDS R128, [R3+0x28400] ;  /* 0x0284000003807984 */ /* 0x000fe80000000800 */
[----:B------:R-:W-:Y:S01]  /*39fe0*/  LDS R130, [R3+0x2a400] ;  /* 0x02a4000003827984 */ /* 0x000fe20000000800 */
[C---:B------:R-:W-:Y:S03]  /*39ff0*/  HMMA.1688.F32.TF32 R140, R160.reuse, R12, R140 ;  /* 0x0000000ca08c723c */ /* 0x040fe6000008108c */
[----:B------:R-:W-:Y:S04]  /*3a000*/  LDS R129, [R0+0x28400] ;  /* 0x0284000000817984 */ /* 0x000fe80000000800 */
[----:B------:R-:W2:Y:S01]  /*3a010*/  LDS R131, [R0+0x2a400] ;  /* 0x02a4000000837984 */ /* 0x000ea20000000800 */
[C---:B------:R-:W-:Y:S03]  /*3a020*/  HMMA.1688.F32.TF32 R148, R160.reuse, R20, R148 ;  /* 0x00000014a094723c */ /* 0x040fe60000081094 */
[----:B------:R-:W-:Y:S04]  /*3a030*/  LDS R192, [R3+0x28600] ;  /* 0x0286000003c07984 */ /* 0x000fe80000000800 */
[----:B------:R-:W-:Y:S01]  /*3a040*/  LDS R194, [R3+0x2a600] ;  /* 0x02a6000003c27984 */ /* 0x000fe20000000800 */
[C---:B------:R-:W-:Y:S03]  /*3a050*/  HMMA.1688.F32.TF32 R152, R160.reuse, R24, R152 ;  /* 0x00000018a098723c */ /* 0x040fe60000081098 */
[----:B------:R-:W-:Y:S04]  /*3a060*/  LDS R193, [R0+0x28600] ;  /* 0x0286000000c17984 */ /* 0x000fe80000000800 */
[----:B------:R-:W-:Y:S01]  /*3a070*/  LDS R195, [R0+0x2a600] ;  /* 0x02a6000000c37984 */ /* 0x000fe20000000800 */
[C---:B------:R-:W-:Y:S08]  /*3a080*/  HMMA.1688.F32.TF32 R156, R160.reuse, R28, R156 ;  /* 0x0000001ca09c723c */ /* 0x040ff0000008109c */
[----:B------:R-:W-:Y:S07]  /*3a090*/  HMMA.1688.F32.TF32 R160, R160, R32, R248 ;  /* 0x00000020a0a0723c */ /* 0x000fee00000810f8 */
[----:B------:R-:W-:Y:S01]  /*3a0a0*/  IMAD.MOV.U32 R248, RZ, RZ, R203 ;  /* 0x000000fffff87224 */ /* 0x000fe200078e00cb */
[----:B------:R-:W-:Y:S01]  /*3a0b0*/  MOV R250, R201 ;  /* 0x000000c900fa7202 */ /* 0x000fe20000000f00 */
[----:B------:R-:W-:-:S02]  /*3a0c0*/  IMAD.MOV.U32 R249, RZ, RZ, R202 ;  /* 0x000000fffff97224 */ /* 0x000fc400078e00ca */
[----:B------:R-:W-:Y:S02]  /*3a0d0*/  IMAD.MOV.U32 R251, RZ, RZ, R200 ;  /* 0x000000fffffb7224 */ /* 0x000fe400078e00c8 */
[C---:B------:R-:W-:Y:S08]  /*3a0e0*/  HMMA.1688.F32.TF32 R200, R228.reuse, R8, R204 ;  /* 0x00000008e4c8723c */ /* 0x040ff000000810cc */
[----:B------:R-:W-:Y:S01]  /*3a0f0*/  HMMA.1688.F32.TF32 R204, R228, R12, R240 ;  /* 0x0000000ce4cc723c */ /* 0x000fe200000810f0 */
[----:B------:R-:W-:Y:S04]  /*3a100*/  LDS R240, [R3+0x2c300] ;  /* 0x02c3000003f07984 */ /* 0x000fe80000000800 */
[----:B------:R-:W-:Y:S03]  /*3a110*/  LDS R242, [R3+0x2e300] ;  /* 0x02e3000003f27984 */ /* 0x000fe60000000800 */
[----:B----4-:R-:W-:Y:S01]  /*3a120*/  HMMA.1688.F32.TF32 R96, R96, R32, R196 ;  /* 0x000000206060723c */ /* 0x010fe200000810c4 */
[----:B------:R-:W-:Y:S04]  /*3a130*/  LDS R241, [R0+0x2c300] ;  /* 0x02c3000000f17984 */ /* 0x000fe80000000800 */
[----:B------:R-:W-:Y:S03]  /*3a140*/  LDS R243, [R0+0x2e300] ;  /* 0x02e3000000f37984 */ /* 0x000fe60000000800 */
[-C--:B------:R-:W-:Y:S01]  /*3a150*/  HMMA.1688.F32.TF32 R196, R228, R4.reuse, R232 ;  /* 0x00000004e4c4723c */ /* 0x080fe200000810e8 */
[----:B------:R-:W-:Y:S04]  /*3a160*/  LDS R228, [R3+0x2c000] ;  /* 0x02c0000003e47984 */ /* 0x000fe80000000800 */
[----:B------:R-:W-:Y:S04]  /*3a170*/  LDS R230, [R3+0x2e000] ;  /* 0x02e0000003e67984 */ /* 0x000fe80000000800 */
[----:B------:R-:W-:Y:S04]  /*3a180*/  LDS R229, [R0+0x2c000] ;  /* 0x02c0000000e57984 */ /* 0x000fe80000000800 */
[----:B------:R-:W1:Y:S01]  /*3a190*/  LDS R231, [R0+0x2e000] ;  /* 0x02e0000000e77984 */ /* 0x000e620000000800 */
[C---:B--2---:R-:W-:Y:S03]  /*3a1a0*/  HMMA.1688.F32.TF32 R100, R128.reuse, R4, R100 ;  /* 0x000000048064723c */ /* 0x044fe60000081064 */
[----:B------:R-:W-:Y:S04]  /*3a1b0*/  LDS R232, [R3+0x2c100] ;  /* 0x02c1000003e87984 */ /* 0x000fe80000000800 */
[----:B------:R-:W-:Y:S01]  /*3a1c0*/  LDS R234, [R3+0x2e100] ;  /* 0x02e1000003ea7984 */ /* 0x000fe20000000800 */
[----:B------:R-:W-:Y:S03]  /*3a1d0*/  HMMA.1688.F32.TF32 R104, R128, R8, R104 ;  /* 0x000000088068723c */ /* 0x000fe60000081068 */
[----:B------:R-:W-:Y:S04]  /*3a1e0*/  LDS R233, [R0+0x2c100] ;  /* 0x02c1000000e97984 */ /* 0x000fe80000000800 */
[----:B------:R-:W2:Y:S01]  /*3a1f0*/  LDS R235, [R0+0x2e100] ;  /* 0x02e1000000eb7984 */ /* 0x000ea20000000800 */
[----:B-1----:R-:W-:Y:S11]  /*3a200*/  HMMA.1688.F32.TF32 R36, R228, R6, R248 ;  /* 0x00000006e424723c */ /* 0x002ff600000810f8 */
[----:B------:R-:W-:Y:S11]  /*3a210*/  @!UPT UIADD3 URZ, URZ, URZ, URZ ;  /* 0x0000003f3f3ff290 */ /* 0x000ff6000fffe03f */
[----:B------:R-:W-:Y:S01]  /*3a220*/  @!UPT UIADD3 URZ, URZ, URZ, URZ ;  /* 0x0000003f3f3ff290 */ /* 0x000fe2000fffe03f */
        /* <DEDUP_REMOVED lines=33> */
[----:B-1----:R-:W-:-:S03]  /*3a440*/  IMAD.MOV.U32 R36, RZ, RZ, R30 ;  /* 0x000000ffff247224 */ /* 0x002fc600078e001e */
[----:B------:R-:W2:Y:S01]  /*3a450*/  LDL.LU R44, [R1+0x50] ;  /* 0x00005000012c7983 */ /* 0x000ea20000300800 */
[----:B------:R-:W-:-:S03]  /*3a460*/  IMAD.MOV.U32 R37, RZ, RZ, R10 ;  /* 0x000000ffff257224 */ /* 0x000fc600078e000a */
[----:B------:R-:W2:Y:S01]  /*3a470*/  LDL.LU R45, [R1+0x54] ;  /* 0x00005400012d7983 */ /* 0x000ea20000300800 */
[----:B----4-:R-:W-:-:S03]  /*3a480*/  MOV R38, R11 ;  /* 0x0000000b00267202 */ /* 0x010fc60000000f00 */
[----:B------:R-:W2:Y:S04]  /*3a490*/  LDL.LU R34, [R1+0x1d8c] ;  /* 0x001d8c0001227983 */ /* 0x000ea80000300800 */
[----:B------:R-:W2:Y:S04]  /*3a4a0*/  LDL.LU R35, [R1+0x1d88] ;  /* 0x001d880001237983 */ /* 0x000ea80000300800 */
[----:B------:R-:W2:Y:S04]  /*3a4b0*/  LDL.LU R30, [R1+0x1d84] ;  /* 0x001d8400011e7983 */ /* 0x000ea80000300800 */
[----:B------:R-:W2:Y:S04]  /*3a4c0*/  LDL.LU R10, [R1+0x1d80] ;  /* 0x001d8000010a7983 */ /* 0x000ea80000300800 */
[----:B------:R-:W2:Y:S01]  /*3a4d0*/  LDL.LU R11, [R1+0x1d7c] ;  /* 0x001d7c00010b7983 */ /* 0x000ea20000300800 */
[----:B------:R-:W-:Y:S01]  /*3a4e0*/  HMMA.1688.F32.TF32 R108, R128, R12, R108 ;  /* 0x0000000c806c723c */ /* 0x000fe2000008106c */
[----:B------:R-:W-:-:S02]  /*3a4f0*/  IMAD.MOV.U32 R39, RZ, RZ, R31 ;  /* 0x000000ffff277224 */ /* 0x000fc400078e001f */
[----:B------:R-:W2:Y:S05]  /*3a500*/  LDL.LU R31, [R1+0x1d78] ;  /* 0x001d7800011f7983 */ /* 0x000eaa0000300800 */
[C---:B---3--:R-:W-:Y:S08]  /*3a510*/  HMMA.1688.F32.TF32 R112, R128.reuse, R16, R112 ;  /* 0x000000108070723c */ /* 0x048ff00000081070 */
[C---:B------:R-:W-:Y:S08]  /*3a520*/  HMMA.1688.F32.TF32 R116, R128.reuse, R20, R116 ;  /* 0x000000148074723c */ /* 0x040ff00000081074 */
[C---:B------:R-:W-:Y:S08]  /*3a530*/  HMMA.1688.F32.TF32 R120, R128.reuse, R24, R120 ;  /* 0x000000188078723c */ /* 0x040ff00000081078 */
[C---:B------:R-:W-:Y:S08]  /*3a540*/  HMMA.1688.F32.TF32 R124, R128.reuse, R28, R124 ;  /* 0x0000001c807c723c */ /* 0x040ff0000008107c */
[----:B------:R-:W-:Y:S07]  /*3a550*/  HMMA.1688.F32.TF32 R128, R128, R32, R244 ;  /* 0x000000208080723c */ /* 0x000fee00000810f4 */
[----:B------:R-:W-:Y:S01]  /*3a560*/  IMAD.MOV.U32 R244, RZ, RZ, R26 ;  /* 0x000000fffff47224 */ /* 0x000fe200078e001a */
[----:B------:R-:W-:Y:S01]  /*3a570*/  MOV R245, R18 ;  /* 0x0000001200f57202 */ /* 0x000fe20000000f00 */
[----:B------:R-:W3:Y:S01]  /*3a580*/  LDL.LU R26, [R1+0x1d74] ;  /* 0x001d7400011a7983 */ /* 0x000ee20000300800 */
[----:B------:R-:W-:-:S02]  /*3a590*/  IMAD.MOV.U32 R246, RZ, RZ, R14 ;  /* 0x000000fffff67224 */ /* 0x000fc400078e000e */
[----:B------:R-:W-:Y:S01]  /*3a5a0*/  IMAD.MOV.U32 R247, RZ, RZ, R15 ;  /* 0x000000fffff77224 */ /* 0x000fe200078e000f */
[----:B------:R-:W3:Y:S04]  /*3a5b0*/  LDL.LU R18, [R1+0x1d70] ;  /* 0x001d700001127983 */ /* 0x000ee80000300800 */
[----:B------:R-:W3:Y:S04]  /*3a5c0*/  LDL.LU R14, [R1+0x1d6c] ;  /* 0x001d6c00010e7983 */ /* 0x000ee80000300800 */
[----:B------:R-:W3:Y:S01]  /*3a5d0*/  LDL.LU R15, [R1+0x1d68] ;  /* 0x001d6800010f7983 */ /* 0x000ee20000300800 */
[----:B--2---:R-:W-:Y:S11]  /*3a5e0*/  HMMA.1688.F32.TF32 R248, R228, R10, R248 ;  /* 0x0000000ae4f8723c */ /* 0x004ff600000810f8 */
[----:B------:R-:W-:Y:S11]  /*3a5f0*/  @!UPT UIADD3 URZ, URZ, URZ, URZ ;  /* 0x0000003f3f3ff290 */ /* 0x000ff6000fffe03f */
[----:B------:R-:W-:Y:S01]  /*3a600*/  @!UPT UIADD3 URZ, URZ, URZ, URZ ;  /* 0x0000003f3f3ff290 */ /* 0x000fe2000fffe03f */
[----:B------:R1:W-:Y:S04]  /*3a610*/  STL.64 [R1+0x370], R248 ;  /* 0x000370f801007387 */ /* 0x0003e80000100a00 */
[----:B------:R2:W-:Y:S01]  /*3a620*/  STL.64 [R1+0x378], R250 ;  /* 0x000378fa01007387 */ /* 0x0005e20000100a00 */
[----:B-1----:R-:W-:-:S03]  /*3a630*/  MOV R248, R19 ;  /* 0x0000001300f87202 */ /* 0x002fc60000000f00 */
[----:B------:R-:W4:Y:S01]  /*3a640*/  LDL.LU R19, [R1+0x1d64] ;  /* 0x001d640001137983 */ /* 0x000f220000300800 */
[----:B------:R-:W-:Y:S01]  /*3a650*/  IMAD.MOV.U32 R249, RZ, RZ, R27 ;  /* 0x000000fffff97224 */ /* 0x000fe200078e001b */
[----:B--2---:R-:W-:Y:S01]  /*3a660*/  MOV R251, R23 ;  /* 0x0000001700fb7202 */ /* 0x004fe20000000f00 */
[----:B------:R-:W-:Y:S01]  /*3a670*/  IMAD.MOV.U32 R250, RZ, RZ, R22 ;  /* 0x000000fffffa7224 */ /* 0x000fe200078e0016 */
[----:B------:R-:W2:Y:S04]  /*3a680*/  LDL.LU R27, [R1+0x1d60] ;  /* 0x001d6000011b7983 */ /* 0x000ea80000300800 */
[----:B------:R-:W2:Y:S04]  /*3a690*/  LDL.LU R22, [R1+0x1d5c] ;  /* 0x001d5c0001167983 */ /* 0x000ea80000300800 */
[----:B------:R-:W2:Y:S01]  /*3a6a0*/  LDL.LU R23, [R1+0x1d58] ;  /* 0x001d580001177983 */ /* 0x000ea20000300800 */
[C---:B---3--:R-:W-:Y:S08]  /*3a6b0*/  HMMA.1688.F32.TF32 R68, R228.reuse, R14, R68 ;  /* 0x0000000ee444723c */ /* 0x048ff00000081044 */
[----:B------:R-:W-:Y:S08]  /*3a6c0*/  HMMA.1688.F32.TF32 R52, R228, R30, R52 ;  /* 0x0000001ee434723c */ /* 0x000ff00000081034 */
[----:B------:R-:W-:Y:S07]  /*3a6d0*/  HMMA.1688.F32.TF32 R164, R192, R4, R164 ;  /* 0x00000004c0a4723c */ /* 0x000fee00000810a4 */
[----:B------:R-:W-:Y:S04]  /*3a6e0*/  STL.64 [R1+0x360], R68 ;  /* 0x0003604401007387 */ /* 0x000fe80000100a00 */
[----:B------:R1:W-:Y:S01]  /*3a6f0*/  STL.64 [R1+0x368], R70 ;  /* 0x0003684601007387 */ /* 0x0003e20000100a00 */
[C---:B------:R-:W-:Y:S03]  /*3a700*/  HMMA.1688.F32.TF32 R44, R232.reuse, R6, R44 ;  /* 0x00000006e82c723c */ /* 0x040fe6000008102c */
[----:B-1----:R-:W3:Y:S04]  /*3a710*/  LDL.LU.64 R70, [R1+0x1d50] ;  /* 0x001d500001467983 */ /* 0x002ee80000300a00 */
[----:B------:R-:W3:Y:S01]  /*3a720*/  LDL.LU.64 R68, [R1+0x1d48] ;  /* 0x001d480001447983 */ /* 0x000ee20000300a00 */
[C---:B------:R-:W-:Y:S08]  /*3a730*/  HMMA.1688.F32.TF32 R40, R232.reuse, R10, R40 ;  /* 0x0000000ae828723c */ /* 0x040ff00000081028 */
[----:B------:R-:W-:Y:S08]  /*3a740*/  HMMA.1688.F32.TF32 R36, R232, R14, R36 ;  /* 0x0000000ee824723c */ /* 0x000ff00000081024 */
[C---:B------:R-:W-:Y:S08]  /*3a750*/  HMMA.1688.F32.TF32 R168, R192.reuse, R8, R168 ;  /* 0x00000008c0a8723c */ /* 0x040ff000000810a8 */
[C---:B------:R-:W-:Y:S08]  /*3a760*/  HMMA.1688.F32.TF32 R172, R192.reuse, R12, R172 ;  /* 0x0000000cc0ac723c */ /* 0x040ff000000810ac */
[C---:B------:R-:W-:Y:S08]  /*3a770*/  HMMA.1688.F32.TF32 R176, R192.reuse, R16, R176 ;  /* 0x00000010c0b0723c */ /* 0x040ff000000810b0 */
[C---:B------:R-:W-:Y:S01]  /*3a780*/  HMMA.1688.F32.TF32 R180, R192.reuse, R20, R180 ;  /* 0x00000014c0b4723c */ /* 0x040fe200000810b4 */
[----:B------:R-:W-:Y:S04]  /*3a790*/  LDS R20, [R3+0x30000] ;  /* 0x0300000003147984 */ /* 0x000fe80000000800 */
[----:B------:R-:W-:Y:S03]  /*3a7a0*/  LDS R21, [R0+0x30000] ;  /* 0x0300000000157984 */ /* 0x000fe60000000800 */
[C---:B------:R-:W-:Y:S08]  /*3a7b0*/  HMMA.1688.F32.TF32 R184, R192.reuse, R24, R184 ;  /* 0x00000018c0b8723c */ /* 0x040ff000000810b8 */
[C---:B------:R-:W-:Y:S08]  /*3a7c0*/  HMMA.1688.F32.TF32 R188, R192.reuse, R28, R188 ;  /* 0x0000001cc0bc723c */ /* 0x040ff000000810bc */
[----:B------:R-:W-:Y:S01]  /*3a7d0*/  HMMA.1688.F32.TF32 R192, R192, R32, R236 ;  /* 0x00000020c0c0723c */ /* 0x000fe200000810ec */
[----:B------:R-:W-:Y:S04]  /*3a7e0*/  LDS R236, [R3+0x2c200] ;  /* 0x02c2000003ec7984 */ /* 0x000fe80000000800 */
[----:B------:R-:W-:Y:S04]  /*3a7f0*/  LDS R238, [R3+0x2e200] ;  /* 0x02e2000003ee7984 */ /* 0x000fe80000000800 */
[----:B------:R-:W-:Y:S04]  /*3a800*/  LDS R237, [R0+0x2c200] ;  /* 0x02c2000000ed7984 */ /* 0x000fe80000000800 */
[----:B------:R-:W1:Y:S01]  /*3a810*/  LDS R239, [R0+0x2e200] ;  /* 0x02e2000000ef7984 */ /* 0x000e620000000800 */
[C---:B----4-:R-:W-:Y:S08]  /*3a820*/  HMMA.1688.F32.TF32 R64, R228.reuse, R18, R64 ;  /* 0x00000012e440723c */ /* 0x050ff00000081040 */
[C---:B--2---:R-:W-:Y:S08]  /*3a830*/  HMMA.1688.F32.TF32 R56, R228.reuse, R26, R56 ;  /* 0x0000001ae438723c */ /* 0x044ff00000081038 */
[C---:B------:R-:W-:Y:S08]  /*3a840*/  HMMA.1688.F32.TF32 R60, R228.reuse, R22, R60 ;  /* 0x00000016e43c723c */ /* 0x040ff0000008103c */
[----:B------:R-:W-:Y:S01]  /*3a850*/  IMAD.MOV.U32 R5, RZ, RZ, R65 ;  /* 0x000000ffff057224 */ /* 0x000fe200078e0041 */
[----:B------:R-:W-:Y:S01]  /*3a860*/  HMMA.1688.F32.TF32 R228, R228, R34, R48 ;  /* 0x00000022e4e4723c */ /* 0x000fe20000081030 */
[----:B------:R-:W-:Y:S01]  /*3a870*/  IMAD.MOV.U32 R4, RZ, RZ, R64 ;  /* 0x000000ffff047224 */ /* 0x000fe200078e0040 */
[----:B------:R2:W-:Y:S04]  /*3a880*/  STL.64 [R1+0x358], R66 ;  /* 0x0003584201007387 */ /* 0x0005e80000100a00 */
[----:B--2---:R-:W2:Y:S04]  /*3a890*/  LDL.LU.64 R66, [R1+0x1d40] ;  /* 0x001d400001427983 */ /* 0x004ea80000300a00 */
[----:B------:R-:W2:Y:S04]  /*3a8a0*/  LDL.LU.64 R64, [R1+0x1d38] ;  /* 0x001d380001407983 */ /* 0x000ea80000300a00 */
[----:B------:R4:W-:Y:S04]  /*3a8b0*/  STL [R1+0x1c44], R5 ;  /* 0x001c440501007387 */ /* 0x0009e80000100800 */
[----:B------:R1:W-:Y:S04]  /*3a8c0*/  STL [R1+0x1c40], R4 ;  /* 0x001c400401007387 */ /* 0x0003e80000100800 */
[----:B------:R-:W-:Y:S04]  /*3a8d0*/  STL.64 [R1+0x340], R60 ;  /* 0x0003403c01007387 */ /* 0x000fe80000100a00 */
[----:B------:R3:W-:Y:S01]  /*3a8e0*/  STL.64 [R1+0x348], R62 ;  /* 0x0003483e01007387 */ /* 0x0007e20000100a00 */
[----:B----4-:R-:W-:Y:S01]  /*3a8f0*/  MOV R5, R53 ;  /* 0x0000003500057202 */ /* 0x010fe20000000f00 */
[----:B-1----:R-:W-:-:S02]  /*3a900*/  IMAD.MOV.U32 R4, RZ, RZ, R54 ;  /* 0x000000ffff047224 */ /* 0x002fc400078e0036 */
[----:B---3--:R-:W3:Y:S04]  /*3a910*/  LDL.LU.64 R62, [R1+0x1d30] ;  /* 0x001d3000013e7983 */ /* 0x008ee80000300a00 */
[----:B------:R-:W3:Y:S04]  /*3a920*/  LDL.LU.64 R60, [R1+0x1d28] ;  /* 0x001d2800013c7983 */ /* 0x000ee80000300a00 */
[----:B------:R-:W-:Y:S04]  /*3a930*/  STL.64 [R1+0x330], R56 ;  /* 0x0003303801007387 */ /* 0x000fe80000100a00 */
[----:B------:R1:W-:Y:S01]  /*3a940*/  STL.64 [R1+0x338], R58 ;  /* 0x0003383a01007387 */ /* 0x0003e20000100a00 */
[C---:B------:R-:W-:Y:S03]  /*3a950*/  HMMA.1688.F32.TF32 R244, R232.reuse, R18, R244 ;  /* 0x00000012e8f4723c */ /* 0x040fe600000810f4 */
[----:B-1----:R-:W4:Y:S04]  /*3a960*/  LDL.LU.64 R58, [R1+0x1d20] ;  /* 0x001d2000013a7983 */ /* 0x002f280000300a00 */
[----:B------:R-:W4:Y:S04]  /*3a970*/  LDL.LU.64 R56, [R1+0x1d18] ;  /* 0x001d180001387983 */ /* 0x000f280000300a00 */
[----:B------:R-:W-:Y:S04]  /*3a980*/  STL [R1+0x320], R52 ;  /* 0x0003203401007387 */ /* 0x000fe80000100800 */
[----:B------:R1:W-:Y:S04]  /*3a990*/  STL [R1+0x32c], R55 ;  /* 0x00032c3701007387 */ /* 0x0003e80000100800 */
[----:B-1----:R-:W2:Y:S04]  /*3a9a0*/  LDL.LU.64 R54, [R1+0x1d10] ;  /* 0x001d100001367983 */ /* 0x002ea80000300a00 */
[----:B------:R-:W2:Y:S04]  /*3a9b0*/  LDL.LU.64 R52, [R1+0x1d08] ;  /* 0x001d080001347983 */ /* 0x000ea80000300a00 */
[----:B------:R-:W-:Y:S04]  /*3a9c0*/  STL [R1+0x1c4c], R4 ;  /* 0x001c4c0401007387 */ /* 0x000fe80000100800 */
[----:B------:R1:W-:Y:S04]  /*3a9d0*/  STL [R1+0x1c48], R5 ;  /* 0x001c480501007387 */ /* 0x0003e80000100800 */
[----:B------:R-:W2:Y:S04]  /*3a9e0*/  LDL.LU.64 R50, [R1+0x1d00] ;  /* 0x001d000001327983 */ /* 0x000ea80000300a00 */
[----:B------:R-:W2:Y:S04]  /*3a9f0*/  LDL.LU.64 R48, [R1+0x1cf8] ;  /* 0x001cf80001307983 */ /* 0x000ea80000300a00 */
[----:B------:R1:W-:Y:S01]  /*3aa00*/  STL.64 [R1+0x2a0], R228 ;  /* 0x0002a0e401007387 */ /* 0x0003e20000100a00 */
[----:B------:R-:W-:Y:S03]  /*3aa10*/  HMMA.1688.F32.TF32 R248, R232, R22, R248 ;  /* 0x00000016e8f8723c */ /* 0x000fe600000810f8 */
[----:B------:R-:W-:Y:S01]  /*3aa20*/  STL.64 [R1+0x2a8], R230 ;  /* 0x0002a8e601007387 */ /* 0x000fe20000100a00 */
[----:B-1----:R-:W-:-:S02]  /*3aa30*/  IMAD.MOV.U32 R5, RZ, RZ, R43 ;  /* 0x000000ffff057224 */ /* 0x002fc400078e002b */
[----:B------:R-:W-:Y:S01]  /*3aa40*/  IMAD.MOV.U32 R4, RZ, RZ, R42 ;  /* 0x000000ffff047224 */ /* 0x000fe200078e002a */
[----:B------:R-:W2:Y:S04]  /*3aa50*/  LDL.LU R228, [R1] ;  /* 0x0000000001e47983 */ /* 0x000ea80000300800 */
[----:B------:R-:W2:Y:S04]  /*3aa60*/  LDL.LU R229, [R1+0x4] ;  /* 0x0000040001e57983 */ /* 0x000ea80000300800 */
[----:B------:R-:W-:Y:S04]  /*3aa70*/  STL.64 [R1+0x290], R44 ;  /* 0x0002902c01007387 */ /* 0x000fe80000100a00 */
[----:B------:R1:W-:Y:S04]  /*3aa80*/  STL.64 [R1+0x298], R46 ;  /* 0x0002982e01007387 */ /* 0x0003e80000100a00 */
[----:B-1----:R-:W3:Y:S04]  /*3aa90*/  LDL.LU.64 R46, [R1+0x1cf0] ;  /* 0x001cf000012e7983 */ /* 0x002ee80000300a00 */
[----:B------:R-:W3:Y:S04]  /*3aaa0*/  LDL.LU.64 R44, [R1+0x1ce8] ;  /* 0x001ce800012c7983 */ /* 0x000ee80000300a00 */
[----:B------:R1:W-:Y:S04]  /*3aab0*/  STL.64 [R1+0x280], R40 ;  /* 0x0002802801007387 */ /* 0x0003e80000100a00 */
[----:B------:R-:W3:Y:S04]  /*3aac0*/  LDL.LU.64 R42, [R1+0x1ce0] ;  /* 0x001ce000012a7983 */ /* 0x000ee80000300a00 */
[----:B-1----:R-:W3:Y:S04]  /*3aad0*/  LDL.LU.64 R40, [R1+0x1cd8] ;  /* 0x001cd80001287983 */ /* 0x002ee80000300a00 */
[----:B------:R1:W-:Y:S04]  /*3aae0*/  STL [R1+0x1c54], R5 ;  /* 0x001c540501007387 */ /* 0x0003e80000100800 */
[----:B------:R1:W-:Y:S04]  /*3aaf0*/  STL [R1+0x1c50], R4 ;  /* 0x001c500401007387 */ /* 0x0003e80000100800 */
[----:B------:R-:W-:Y:S04]  /*3ab00*/  STL.64 [R1+0x270], R36 ;  /* 0x0002702401007387 */ /* 0x000fe80000100a00 */
[----:B------:R1:W-:Y:S02]  /*3ab10*/  STL.64 [R1+0x278], R38 ;  /* 0x0002782601007387 */ /* 0x0003e40000100a00 */
[----:B-1----:R-:W-:Y:S01]  /*3ab20*/  MOV R5, R246 ;  /* 0x000000f600057202 */ /* 0x002fe20000000f00 */
[----:B------:R-:W-:Y:S01]  /*3ab30*/  IMAD.MOV.U32 R4, RZ, RZ, R247 ;  /* 0x000000ffff047224 */ /* 0x000fe200078e00f7 */
[----:B------:R-:W3:Y:S04]  /*3ab40*/  LDL.LU.64 R38, [R1+0x1cd0] ;  /* 0x001cd00001267983 */ /* 0x000ee80000300a00 */
[----:B------:R-:W3:Y:S04]  /*3ab50*/  LDL.LU.64 R36, [R1+0x1cc8] ;  /* 0x001cc80001247983 */ /* 0x000ee80000300a00 */
[----:B------:R1:W-:Y:S01]  /*3ab60*/  STL.64 [R1+0x260], R244 ;  /* 0x000260f401007387 */ /* 0x0003e20000100a00 */
[----:B------:R-:W-:-:S03]  /*3ab70*/  IMAD.MOV.U32 R29, RZ, RZ, R250 ;  /* 0x000000ffff1d7224 */ /* 0x000fc600078e00fa */
[----:B------:R-:W4:Y:S01]  /*3ab80*/  LDL.LU.64 R246, [R1+0x1cc0] ;  /* 0x001cc00001f67983 */ /* 0x000f220000300a00 */
[----:B------:R-:W-:Y:S01]  /*3ab90*/  IMAD.MOV.U32 R28, RZ, RZ, R251 ;  /* 0x000000ffff1c7224 */ /* 0x000fe200078e00fb */
[----:B------:R-:W-:Y:S01]  /*3aba0*/  MOV R32, R249 ;  /* 0x000000f900207202 */ /* 0x000fe20000000f00 */
[----:B------:R-:W-:Y:S01]  /*3abb0*/  IMAD.MOV.U32 R33, RZ, RZ, R248 ;  /* 0x000000ffff217224 */ /* 0x000fe200078e00f8 */
[----:B-1----:R-:W4:Y:S04]  /*3abc0*/  LDL.LU.64 R244, [R1+0x1cb8] ;  /* 0x001cb80001f47983 */ /* 0x002f280000300a00 */
[----:B------:R1:W-:Y:S04]  /*3abd0*/  STL [R1+0x1c5c], R5 ;  /* 0x001c5c0501007387 */ /* 0x0003e80000100800 */
[----:B------:R1:W-:Y:S04]  /*3abe0*/  STL [R1+0x1c58], R4 ;  /* 0x001c580401007387 */ /* 0x0003e80000100800 */
[----:B------:R-:W4:Y:S04]  /*3abf0*/  LDL.LU.64 R250, [R1+0x1cb0] ;  /* 0x001cb00001fa7983 */ /* 0x000f280000300a00 */
[----:B------:R-:W4:Y:S01]  /*3ac00*/  LDL.LU.64 R248, [R1+0x1ca8] ;  /* 0x001ca80001f87983 */ /* 0x000f220000300a00 */
[----:B------:R-:W-:Y:S01]  /*3ac10*/  IMAD.MOV.U32 R230, RZ, RZ, R252 ;  /* 0x000000ffffe67224 */ /* 0x000fe200078e00fc */
[----:B------:R-:W-:-:S02]  /*3ac20*/  MOV R231, R2 ;  /* 0x0000000200e77202 */ /* 0x000fc40000000f00 */
[----:B------:R-:W-:Y:S04]  /*3ac30*/  STL [R1+0x1c6c], R28 ;  /* 0x001c6c1c01007387 */ /* 0x000fe80000100800 */
[----:B------:R-:W-:Y:S04]  /*3ac40*/  STL [R1+0x1c68], R29 ;  /* 0x001c681d01007387 */ /* 0x000fe80000100800 */
[----:B------:R-:W-:Y:S04]  /*3ac50*/  STL [R1+0x1c64], R32 ;  /* 0x001c642001007387 */ /* 0x000fe80000100800 */
[----:B------:R-:W-:Y:S01]  /*3ac60*/  STL [R1+0x1c60], R33 ;  /* 0x001c602101007387 */ /* 0x000fe20000100800 */
[----:B--2---:R-:W-:Y:S11]  /*3ac70*/  HMMA.1688.F32.TF32 R228, R232, R26, R228 ;  /* 0x0000001ae8e4723c */ /* 0x004ff600000810e4 */
[----:B------:R-:W-:Y:S11]  /*3ac80*/  @!UPT UIADD3 URZ, URZ, URZ, URZ ;  /* 0x0000003f3f3ff290 */ /* 0x000ff6000fffe03f */
[----:B------:R-:W-:Y:S01]  /*3ac90*/  @!UPT UIADD3 URZ, URZ, URZ, URZ ;  /* 0x0000003f3f3ff290 */ /* 0x000fe2000fffe03f */
[----:B------:R4:W-:Y:S01]  /*3aca0*/  STL.64 [R1+0x248], R230 ;  /* 0x000248e601007387 */ /* 0x0009e20000100a00 */
[----:B-1----:R-:W-:Y:S01]  /*3acb0*/  MOV R5, R228 ;  /* 0x000000e400057202 */ /* 0x002fe20000000f00 */
[----:B------:R-:W-:-:S04]  /*3acc0*/  IMAD.MOV.U32 R4, RZ, RZ, R229 ;  /* 0x000000ffff047224 */ /* 0x000fc800078e00e5 */
[----:B------:R-:W-:Y:S01]  /*3acd0*/  STL [R1+0x1c74], R5 ;  /* 0x001c740501007387 */ /* 0x000fe20000100800 */
[----:B---3--:R-:W-:Y:S03]  /*3ace0*/  HMMA.1688.F32.TF32 R36, R236, R6, R36 ;  /* 0x00000006ec24723c */ /* 0x008fe60000081024 */
[----:B------:R-:W-:Y:S05]  /*3acf0*/  STL [R1+0x1c70], R4 ;  /* 0x001c700401007387 */ /* 0x000fea0000100800 */
[----:B----4-:R-:W-:Y:S11]  /*3ad00*/  HMMA.1688.F32.TF32 R228, R232, R30, R248 ;  /* 0x0000001ee8e4723c */ /* 0x010ff600000810f8 */
[----:B------:R-:W-:Y:S05]  /*3ad10*/  @!UPT UIADD3 URZ, URZ, URZ, URZ ;  /* 0x0000003f3f3ff290 */ /* 0x000fea000fffe03f */
[----:B------:R-:W-:Y:S01]  /*3ad20*/  IMAD.MOV.U32 R25, RZ, RZ, R36 ;  /* 0x000000ffff197224 */ /* 0x000fe200078e0024 */
[----:B------:R-:W-:Y:S01]  /*3ad30*/  MOV R24, R37 ;  /* 0x0000002500187202 */ /* 0x000fe20000000f00 */
[----:B------:R-:W-:Y:S02]  /*3ad40*/  IMAD.MOV.U32 R17, RZ, RZ, R38 ;  /* 0x000000ffff117224 */ /* 0x000fe400078e0026 */
[----:B------:R-:W-:Y:S02]  /*3ad50*/  IMAD.MOV.U32 R16, RZ, RZ, R39 ;  /* 0x000000ffff107224 */ /* 0x000fe400078e0027 */
[----:B------:R-:W-:Y:S01]  /*3ad60*/  HMMA.1688.F32.TF32 R36, R236, R10, R40 ;  /* 0x0000000aec24723c */ /* 0x000fe20000081028 */
[----:B------:R-:W-:Y:S04]  /*3ad70*/  LDS R40, [R3+0x2c600] ;  /* 0x02c6000003287984 */ /* 0x000fe80000000800 */
[----:B------:R-:W-:Y:S04]  /*3ad80*/  LDS R42, [R3+0x2e600] ;  /* 0x02e60000032a7984 */ /* 0x000fe80000000800 */
[----:B------:R-:W-:Y:S04]  /*3ad90*/  LDS R41, [R0+0x2c600] ;  /* 0x02c6000000297984 */ /* 0x000fe80000000800 */
[----:B------:R-:W-:Y:S01]  /*3ada0*/  LDS R43, [R0+0x2e600] ;  /* 0x02e60000002b7984 */ /* 0x000fe20000000800 */
[----:B------:R-:W-:Y:S01]  /*3adb0*/  IMAD.MOV.U32 R28, RZ, RZ, R228 ;  /* 0x000000ffff1c7224 */ /* 0x000fe200078e00e4 */
[----:B------:R-:W-:Y:S01]  /*3adc0*/  MOV R29, R229 ;  /* 0x000000e5001d7202 */ /* 0x000fe20000000f00 */
[----:B------:R-:W-:-:S02]  /*3add0*/  IMAD.MOV.U32 R32, RZ, RZ, R230 ;  /* 0x000000ffff207224 */ /* 0x000fc400078e00e6 */
[----:B------:R-:W-:Y:S02]  /*3ade0*/  IMAD.MOV.U32 R33, RZ, RZ, R231 ;  /* 0x000000ffff217224 */ /* 0x000fe400078e00e7 */
[----:B------:R-:W-:Y:S03]  /*3adf0*/  HMMA.1688.F32.TF32 R228, R232, R34, R244 ;  /* 0x00000022e8e4723c */ /* 0x000fe600000810f4 */
[----:B------:R1:W-:Y:S04]  /*3ae00*/  STL [R1+0x1c84], R33 ;  /* 0x001c842101007387 */ /* 0x0003e80000100800 */
[----:B------:R2:W-:Y:S04]  /*3ae10*/  STL [R1+0x1c80], R32 ;  /* 0x001c802001007387 */ /* 0x0005e80000100800 */
[----:B------:R3:W-:Y:S01]  /*3ae20*/  STL [R1+0x1c7c], R28 ;  /* 0x001c7c1c01007387 */ /* 0x0007e20000100800 */
[----:B-1----:R-:W-:-:S03]  /*3ae30*/  MOV R33, R36 ;  /* 0x0000002400217202 */ /* 0x002fc60000000f00 */
[----:B------:R1:W-:Y:S01]  /*3ae40*/  STL [R1+0x1c78], R29 ;  /* 0x001c781d01007387 */ /* 0x0003e20000100800 */
[----:B--2---:R-:W-:Y:S02]  /*3ae50*/  IMAD.MOV.U32 R32, RZ, RZ, R37 ;  /* 0x000000ffff207224 */ /* 0x004fe400078e0025 */
[----:B---3--:R-:W-:Y:S01]  /*3ae60*/  IMAD.MOV.U32 R28, RZ, RZ, R38 ;  /* 0x000000ffff1c7224 */ /* 0x008fe200078e0026 */
[----:B-1----:R-:W-:Y:S02]  /*3ae70*/  MOV R29, R39 ;  /* 0x00000027001d7202 */ /* 0x002fe40000000f00 */
[----:B------:R-:W-:Y:S03]  /*3ae80*/  HMMA.1688.F32.TF32 R36, R236, R14, R44 ;  /* 0x0000000eec24723c */ /* 0x000fe6000008102c */
[----:B------:R-:W-:Y:S01]  /*3ae90*/  IMAD.MOV.U32 R4, RZ, RZ, R231 ;  /* 0x000000ffff047224 */ /* 0x000fe200078e00e7 */
[----:B------:R-:W-:Y:S01]  /*3aea0*/  MOV R5, R230 ;  /* 0x000000e600057202 */ /* 0x000fe20000000f00 */
[----:B------:R-:W-:Y:S04]  /*3aeb0*/  STL.64 [R1+0x1a0], R228 ;  /* 0x0001a0e401007387 */ /* 0x000fe80000100a00 */
[----:B------:R1:W-:Y:S04]  /*3aec0*/  STL [R1+0x1c8c], R4 ;  /* 0x001c8c0401007387 */ /* 0x0003e80000100800 */
[----:B------:R2:W-:Y:S04]  /*3aed0*/  STL [R1+0x1c88], R5 ;  /* 0x001c880501007387 */ /* 0x0005e80000100800 */
[----:B------:R-:W-:Y:S04]  /*3aee0*/  STL [R1+0x1c9c], R16 ;  /* 0x001c9c1001007387 */ /* 0x000fe80000100800 */
[----:B------:R-:W-:Y:S04]  /*3aef0*/  STL [R1+0x1c98], R17 ;  /* 0x001c981101007387 */ /* 0x000fe80000100800 */
[----:B------:R3:W-:Y:S01]  /*3af00*/  STL [R1+0x1c94], R24 ;  /* 0x001c941801007387 */ /* 0x0007e20000100800 */
[----:B-1----:R-:W-:Y:S01]  /*3af10*/  MOV R4, R38 ;  /* 0x0000002600047202 */ /* 0x002fe20000000f00 */
[----:B--2---:R-:W-:-:S02]  /*3af20*/  IMAD.MOV.U32 R5, RZ, RZ, R39 ;  /* 0x000000ffff057224 */ /* 0x004fc400078e0027 */
[----:B------:R1:W-:Y:S04]  /*3af30*/  STL [R1+0x1c90], R25 ;  /* 0x001c901901007387 */ /* 0x0003e80000100800 */
[----:B------:R-:W-:Y:S01]  /*3af40*/  LDS R44, [R3+0x2c400] ;  /* 0x02c40000032c7984 */ /* 0x000fe20000000800 */
[----:B---3--:R-:W-:-:S03]  /*3af50*/  IMAD.MOV.U32 R24, RZ, RZ, R36 ;  /* 0x000000ffff187224 */ /* 0x008fc600078e0024 */
[----:B------:R-:W-:Y:S01]  /*3af60*/  LDS R46, [R3+0x2e400] ;  /* 0x02e40000032e7984 */ /* 0x000fe20000000800 */
[----:B-1----:R-:W-:Y:S02]  /*3af70*/  IMAD.MOV.U32 R25, RZ, RZ, R37 ;  /* 0x000000ffff197224 */ /* 0x002fe400078e0025 */
[----:B------:R-:W-:Y:S01]  /*3af80*/  HMMA.1688.F32.TF32 R36, R236, R18, R48 ;  /* 0x00000012ec24723c */ /* 0x000fe20000081030 */
[----:B------:R1:W-:Y:S04]  /*3af90*/  STL [R1+0x1ca4], R32 ;  /* 0x001ca42001007387 */ /* 0x0003e80000100800 */
[----:B------:R2:W-:Y:S04]  /*3afa0*/  STL [R1+0x1ca0], R33 ;  /* 0x001ca02101007387 */ /* 0x0005e80000100800 */
[----:B------:R-:W-:Y:S04]  /*3afb0*/  LDS R45, [R0+0x2c400] ;  /* 0x02c40000002d7984 */ /* 0x000fe80000000800 */
[----:B------:R-:W3:Y:S01]  /*3afc0*/  LDS R47, [R0+0x2e400] ;  /* 0x02e40000002f7984 */ /* 0x000ee20000000800 */
[C---:B------:R-:W-:Y:S03]  /*3afd0*/  HMMA.1688.F32.TF32 R232, R240.reuse, R30, R92 ;  /* 0x0000001ef0e8723c */ /* 0x040fe6000008105c */
[----:B------:R-:W-:Y:S04]  /*3afe0*/  LDS R48, [R3+0x2c500] ;  /* 0x02c5000003307984 */ /* 0x000fe80000000800 */
[----:B------:R-:W-:Y:S03]  /*3aff0*/  LDS R50, [R3+0x2e500] ;  /* 0x02e5000003327984 */ /* 0x000fe60000000800 */
[----:B-1----:R-:W-:Y:S01]  /*3b000*/  IMAD.MOV.U32 R32, RZ, RZ, R36 ;  /* 0x000000ffff207224 */ /* 0x002fe200078e0024 */
[----:B--2---:R-:W-:Y:S01]  /*3b010*/  MOV R33, R37 ;  /* 0x0000002500217202 */ /* 0x004fe20000000f00 */
[----:B------:R-:W-:Y:S01]  /*3b020*/  IMAD.MOV.U32 R16, RZ, RZ, R38 ;  /* 0x000000ffff107224 */ /* 0x000fe200078e0026 */
[----:B------:R-:W-:Y:S01]  /*3b030*/  HMMA.1688.F32.TF32 R228, R240, R34, R96 ;  /* 0x00000022f0e4723c */ /* 0x000fe20000081060 */
[----:B------:R-:W-:Y:S01]  /*3b040*/  IMAD.MOV.U32 R17, RZ, RZ, R39 ;  /* 0x000000ffff117224 */ /* 0x000fe200078e0027 */
[----:B------:R-:W-:Y:S04]  /*3b050*/  LDS R49, [R0+0x2c500] ;  /* 0x02c5000000317984 */ /* 0x000fe80000000800 */
[----:B------:R-:W1:Y:S02]  /*3b060*/  LDS R51, [R0+0x2e500] ;  /* 0x02e5000000337984 */ /* 0x000e640000000800 */
        /* <DEDUP_REMOVED lines=15> */
[----:B---3--:R-:W-:Y:S11]  /*3b160*/  HMMA.1688.F32.TF32 R52, R44, R10, R104 ;  /* 0x0000000a2c34723c */ /* 0x008ff60000081068 */
[----:B------:R-:W-:Y:S05]  /*3b170*/  @!UPT UIADD3 URZ, URZ, URZ, URZ ;  /* 0x0000003f3f3ff290 */ /* 0x000fea000fffe03f */
[----:B------:R-:W-:Y:S01]  /*3b180*/  IMAD.MOV.U32 R63, RZ, RZ, R36 ;  /* 0x000000ffff3f7224 */ /* 0x000fe200078e0024 */
[----:B------:R-:W-:Y:S01]  /*3b190*/  MOV R62, R37 ;  /* 0x00000025003e7202 */ /* 0x000fe20000000f00 */
[----:B------:R-:W-:Y:S02]  /*3b1a0*/  IMAD.MOV.U32 R61, RZ, RZ, R38 ;  /* 0x000000ffff3d7224 */ /* 0x000fe400078e0026 */
[----:B------:R-:W-:Y:S02]  /*3b1b0*/  IMAD.MOV.U32 R60, RZ, RZ, R39 ;  /* 0x000000ffff3c7224 */ /* 0x000fe400078e0027 */
[----:B------:R-:W-:Y:S08]  /*3b1c0*/  HMMA.1688.F32.TF32 R36, R236, R34, R64 ;  /* 0x00000022ec24723c */ /* 0x000ff00000081040 */
[----:B------:R-:W-:Y:S11]  /*3b1d0*/  HMMA.1688.F32.TF32 R236, R240, R26, R88 ;  /* 0x0000001af0ec723c */ /* 0x000ff60000081058 */
[----:B------:R-:W-:Y:S11]  /*3b1e0*/  @!UPT UIADD3 URZ, URZ, URZ, URZ ;  /* 0x0000003f3f3ff290 */ /* 0x000ff6000fffe03f */
[----:B------:R-:W-:Y:S01]  /*3b1f0*/  @!UPT UIADD3 URZ, URZ, URZ, URZ ;  /* 0x0000003f3f3ff290 */ /* 0x000fe2000fffe03f */
[----:B------:R2:W-:Y:S04]  /*3b200*/  STL [R1+0x1be0], R236 ;  /* 0x001be0ec01007387 */ /* 0x0005e80000100800 */
[----:B------:R-:W-:Y:S04]  /*3b210*/  STL [R1+0x1bdc], R237 ;  /* 0x001bdced01007387 */ /* 0x000fe80000100800 */
[----:B------:R-:W-:Y:S04]  /*3b220*/  STL [R1+0x1bd8], R238 ;  /* 0x001bd8ee01007387 */ /* 0x000fe80000100800 */
[----:B------:R-:W-:Y:S04]  /*3b230*/  STL [R1+0x1bd4], R239 ;  /* 0x001bd4ef01007387 */ /* 0x000fe80000100800 */
[----:B------:R-:W-:Y:S01]  /*3b240*/  STL [R1+0x1bf0], R232 ;  /* 0x001bf0e801007387 */ /* 0x000fe20000100800 */
[----:B--2---:R-:W-:-:S03]  /*3b250*/  MOV R236, R55 ;  /* 0x0000003700ec7202 */ /* 0x004fc60000000f00 */
[----:B------:R2:W-:Y:S04]  /*3b260*/  STL [R1+0x1bec], R233 ;  /* 0x001bece901007387 */ /* 0x0005e80000100800 */
[----:B------:R3:W-:Y:S04]  /*3b270*/  STL [R1+0x1be8], R234 ;  /* 0x001be8ea01007387 */ /* 0x0007e80000100800 */
[----:B------:R4:W-:Y:S01]  /*3b280*/  STL [R1+0x1be4], R235 ;  /* 0x001be4eb01007387 */ /* 0x0009e20000100800 */
[----:B--2---:R-:W-:Y:S01]  /*3b290*/  MOV R233, R52 ;  /* 0x0000003400e97202 */ /* 0x004fe20000000f00 */
[----:B---3--:R-:W-:-:S02]  /*3b2a0*/  IMAD.MOV.U32 R234, RZ, RZ, R53 ;  /* 0x000000ffffea7224 */ /* 0x008fc400078e0035 */
[----:B----4-:R-:W-:Y:S02]  /*3b2b0*/  IMAD.MOV.U32 R235, RZ, RZ, R54 ;  /* 0x000000ffffeb7224 */ /* 0x010fe400078e0036 */
[C---:B------:R-:W-:Y:S01]  /*3b2c0*/  HMMA.1688.F32.TF32 R52, R44.reuse, R14, R108 ;  /* 0x0000000e2c34723c */ /* 0x040fe2000008106c */
[----:B------:R2:W-:Y:S04]  /*3b2d0*/  STL [R1+0x1bfc], R228 ;  /* 0x001bfce401007387 */ /* 0x0005e80000100800 */
[----:B------:R-:W-:Y:S04]  /*3b2e0*/  STL [R1+0x1bf8], R229 ;  /* 0x001bf8e501007387 */ /* 0x000fe80000100800 */
[----:B------:R3:W-:Y:S11]  /*3b2f0*/  STL [R1+0x1bf4], R230 ;  /* 0x001bf4e601007387 */ /* 0x0007f60000100800 */
[----:B------:R-:W-:Y:S04]  /*3b300*/  @!UPT UIADD3 URZ, URZ, URZ, URZ ;  /* 0x0000003f3f3ff290 */ /* 0x000fe8000fffe03f */
[----:B--2---:R-:W-:Y:S01]  /*3b310*/  IMAD.MOV.U32 R228, RZ, RZ, R52 ;  /* 0x000000ffffe47224 */ /* 0x004fe200078e0034 */
[----:B---3--:R-:W-:Y:S01]  /*3b320*/  MOV R230, R54 ;  /* 0x0000003600e67202 */ /* 0x008fe20000000f00 */
[----:B------:R-:W-:Y:S02]  /*3b330*/  IMAD.MOV.U32 R229, RZ, RZ, R53 ;  /* 0x000000ffffe57224 */ /* 0x000fe400078e0035 */
[----:B------:R-:W-:Y:S02]  /*3b340*/  IMAD.MOV.U32 R232, RZ, RZ, R55 ;  /* 0x000000ffffe87224 */ /* 0x000fe400078e0037 */
[C---:B------:R-:W-:Y:S01]  /*3b350*/  HMMA.1688.F32.TF32 R52, R44.reuse, R18, R112 ;  /* 0x000000122c34723c */ /* 0x040fe20000081070 */
[----:B------:R2:W-:Y:S07]  /*3b360*/  STL [R1+0x1bd0], R231 ;  /* 0x001bd0e701007387 */ /* 0x0005ee0000100800 */
[C---:B------:R-:W-:Y:S11]  /*3b370*/  HMMA.1688.F32.TF32 R88, R44.reuse, R6, R100 ;  /* 0x000000062c58723c */ /* 0x040ff60000081064 */
[----:B------:R-:W-:Y:S05]  /*3b380*/  @!UPT UIADD3 URZ, URZ, URZ, URZ ;  /* 0x0000003f3f3ff290 */ /* 0x000fea000fffe03f */
[----:B------:R-:W-:Y:S01]  /*3b390*/  IMAD.MOV.U32 R237, RZ, RZ, R52 ;  /* 0x000000ffffed7224 */ /* 0x000fe200078e0034 */
[----:B------:R-:W-:Y:S01]  /*3b3a0*/  MOV R238, R53 ;  /* 0x0000003500ee7202 */ /* 0x000fe20000000f00 */
[----:B------:R-:W-:Y:S02]  /*3b3b0*/  IMAD.MOV.U32 R239, RZ, RZ, R54 ;  /* 0x000000ffffef7224 */ /* 0x000fe400078e0036 */
[----:B--2---:R-:W-:Y:S02]  /*3b3c0*/  IMAD.MOV.U32 R231, RZ, RZ, R55 ;  /* 0x000000ffffe77224 */ /* 0x004fe400078e0037 */
[----:B------:R-:W-:Y:S01]  /*3b3d0*/  HMMA.1688.F32.TF32 R52, R44, R22, R116 ;  /* 0x000000162c34723c */ /* 0x000fe20000081074 */
[----:B------:R-:W-:Y:S04]  /*3b3e0*/  STL.64 [R1+0x310], R88 ;  /* 0x0003105801007387 */ /* 0x000fe80000100a00 */
[----:B------:R-:W-:Y:S04]  /*3b3f0*/  STL.64 [R1+0x318], R90 ;  /* 0x0003185a01007387 */ /* 0x000fe80000100a00 */
[----:B------:R2:W-:Y:S04]  /*3b400*/  STL [R1+0x1c0c], R236 ;  /* 0x001c0cec01007387 */ /* 0x0005e80000100800 */
[----:B------:R3:W-:Y:S04]  /*3b410*/  STL [R1+0x1c08], R235 ;  /* 0x001c08eb01007387 */ /* 0x0007e80000100800 */
[----:B------:R4:W-:Y:S04]  /*3b420*/  STL [R1+0x1c04], R233 ;  /* 0x001c04e901007387 */ /* 0x0009e80000100800 */
[----:B------:R1:W-:Y:S03]  /*3b430*/  STL [R1+0x1c00], R234 ;  /* 0x001c00ea01007387 */ /* 0x0003e60000100800 */
[----:B--2---:R-:W-:Y:S01]  /*3b440*/  MOV R236, R52 ;  /* 0x0000003400ec7202 */ /* 0x004fe20000000f00 */
[----:B---3--:R-:W-:Y:S01]  /*3b450*/  IMAD.MOV.U32 R235, RZ, RZ, R53 ;  /* 0x000000ffffeb7224 */ /* 0x008fe200078e0035 */
[----:B------:R-:W-:Y:S01]  /*3b460*/  MOV R67, R36 ;  /* 0x0000002400437202 */ /* 0x000fe20000000f00 */
[----:B----4-:R-:W-:Y:S01]  /*3b470*/  IMAD.MOV.U32 R233, RZ, RZ, R54 ;  /* 0x000000ffffe97224 */ /* 0x010fe200078e0036 */
[----:B------:R-:W-:Y:S01]  /*3b480*/  MOV R64, R39 ;  /* 0x0000002700407202 */ /* 0x000fe20000000f00 */
[----:B------:R-:W-:Y:S01]  /*3b490*/  IMAD.MOV.U32 R66, RZ, RZ, R37 ;  /* 0x000000ffff427224 */ /* 0x000fe200078e0025 */
[----:B------:R-:W-:Y:S01]  /*3b4a0*/  LDS R116, [R3+0x30300] ;  /* 0x0303000003747984 */ /* 0x000fe20000000800 */
[----:B-1----:R-:W-:-:S02]  /*3b4b0*/  MOV R234, R55 ;  /* 0x0000003700ea7202 */ /* 0x002fc40000000f00 */
[----:B------:R-:W-:Y:S01]  /*3b4c0*/  HMMA.1688.F32.TF32 R52, R44, R26, R120 ;  /* 0x0000001a2c34723c */ /* 0x000fe20000081078 */
[----:B------:R1:W-:Y:S04]  /*3b4d0*/  STL [R1+0x1c1c], R232 ;  /* 0x001c1ce801007387 */ /* 0x0003e80000100800 */
[----:B------:R-:W-:Y:S04]  /*3b4e0*/  STL [R1+0x1c18], R230 ;  /* 0x001c18e601007387 */ /* 0x000fe80000100800 */
[----:B------:R2:W-:Y:S04]  /*3b4f0*/  STL [R1+0x1c14], R228 ;  /* 0x001c14e401007387 */ /* 0x0005e80000100800 */
[----:B------:R3:W-:Y:S01]  /*3b500*/  STL [R1+0x1c10], R229 ;  /* 0x001c10e501007387 */ /* 0x0007e20000100800 */
[----:B------:R-:W-:-:S03]  /*3b510*/  IMAD.MOV.U32 R65, RZ, RZ, R38 ;  /* 0x000000ffff417224 */ /* 0x000fc600078e0026 */
[----:B------:R-:W-:Y:S04]  /*3b520*/  LDS R118, [R3+0x32300] ;  /* 0x0323000003767984 */ /* 0x000fe80000000800 */
[----:B------:R-:W-:Y:S03]  /*3b530*/  LDS R117, [R0+0x30300] ;  /* 0x0303000000757984 */ /* 0x000fe60000000800 */
[----:B-1----:R-:W-:Y:S01]  /*3b540*/  IMAD.MOV.U32 R232, RZ, RZ, R52 ;  /* 0x000000ffffe87224 */ /* 0x002fe200078e0034 */
[----:B--2---:R-:W-:Y:S01]  /*3b550*/  MOV R228, R54 ;  /* 0x0000003600e47202 */ /* 0x004fe20000000f00 */
[----:B------:R-:W-:Y:S01]  /*3b560*/  IMAD.MOV.U32 R230, RZ, RZ, R53 ;  /* 0x000000ffffe67224 */ /* 0x000fe200078e0035 */
[----:B------:R-:W-:Y:S01]  /*3b570*/  LDS R119, [R0+0x32300] ;  /* 0x0323000000777984 */ /* 0x000fe20000000800 */
[----:B---3--:R-:W-:-:S02]  /*3b580*/  IMAD.MOV.U32 R229, RZ, RZ, R55 ;  /* 0x000000ffffe57224 */ /* 0x008fc400078e0037 */
[C---:B------:R-:W-:Y:S08]  /*3b590*/  HMMA.1688.F32.TF32 R52, R44.reuse, R30, R124 ;  /* 0x0000001e2c34723c */ /* 0x040ff0000008107c */
[----:B------:R-:W-:Y:S11]  /*3b5a0*/  HMMA.1688.F32.TF32 R44, R44, R34, R128 ;  /* 0x000000222c2c723c */ /* 0x000ff60000081080 */
[----:B------:R-:W-:Y:S11]  /*3b5b0*/  @!UPT UIADD3 URZ, URZ, URZ, URZ ;  /* 0x0000003f3f3ff290 */ /* 0x000ff6000fffe03f */
[----:B------:R-:W-:Y:S02]  /*3b5c0*/  @!UPT UIADD3 URZ, URZ, URZ, URZ ;  /* 0x0000003f3f3ff290 */ /* 0x000fe4000fffe03f */
[----:B------:R-:W-:Y:S01]  /*3b5d0*/  MOV R111, R44 ;  /* 0x0000002c006f7202 */ /* 0x000fe20000000f00 */
[----:B------:R-:W-:Y:S01]  /*3b5e0*/  IMAD.MOV.U32 R110, RZ, RZ, R45 ;  /* 0x000000ffff6e7224 */ /* 0x000fe200078e002d */
[----:B------:R-:W-:Y:S01]  /*3b5f0*/  MOV R108, R47 ;  /* 0x0000002f006c7202 */ /* 0x000fe20000000f00 */
[----:B------:R-:W-:Y:S02]  /*3b600*/  IMAD.MOV.U32 R109, RZ, RZ, R46 ;  /* 0x000000ffff6d7224 */ /* 0x000fe400078e002e */
[C---:B------:R-:W-:Y:S01]  /*3b610*/  HMMA.1688.F32.TF32 R44, R48.reuse, R6, R132 ;  /* 0x00000006302c723c */ /* 0x040fe20000081084 */
[----:B------:R1:W-:Y:S04]  /*3b620*/  STL [R1+0x1c2c], R231 ;  /* 0x001c2ce701007387 */ /* 0x0003e80000100800 */
[----:B------:R2:W-:Y:S11]  /*3b630*/  STL [R1+0x1c28], R239 ;  /* 0x001c28ef01007387 */ /* 0x0005f60000100800 */
[----:B------:R-:W-:Y:S08]  /*3b640*/  @!UPT UIADD3 URZ, URZ, URZ, URZ ;  /* 0x0000003f3f3ff290 */ /* 0x000ff0000fffe03f */
[----:B------:R-:W-:Y:S01]  /*3b650*/  IMAD.MOV.U32 R115, RZ, RZ, R44 ;  /* 0x000000ffff737224 */ /* 0x000fe200078e002c */
[----:B------:R-:W-:Y:S01]  /*3b660*/  MOV R113, R46 ;  /* 0x0000002e00717202 */ /* 0x000fe20000000f00 */
[----:B------:R-:W-:Y:S02]  /*3b670*/  IMAD.MOV.U32 R114, RZ, RZ, R45 ;  /* 0x000000ffff727224 */ /* 0x000fe400078e002d */
[----:B------:R-:W-:Y:S02]  /*3b680*/  IMAD.MOV.U32 R112, RZ, RZ, R47 ;  /* 0x000000ffff707224 */ /* 0x000fe400078e002f */
[----:B------:R-:W-:Y:S01]  /*3b690*/  HMMA.1688.F32.TF32 R44, R48, R10, R136 ;  /* 0x0000000a302c723c */ /* 0x000fe20000081088 */
[----:B------:R-:W-:Y:S04]  /*3b6a0*/  STL [R1+0x1c24], R238 ;  /* 0x001c24ee01007387 */ /* 0x000fe80000100800 */
[----:B------:R-:W-:Y:S04]  /*3b6b0*/  STL [R1+0x1c20], R237 ;  /* 0x001c20ed01007387 */ /* 0x000fe80000100800 */
[----:B------:R3:W-:Y:S04]  /*3b6c0*/  STL [R1+0x1c3c], R234 ;  /* 0x001c3cea01007387 */ /* 0x0007e80000100800 */
[----:B------:R4:W-:Y:S04]  /*3b6d0*/  STL [R1+0x1c38], R233 ;  /* 0x001c38e901007387 */ /* 0x0009e80000100800 */
[----:B------:R4:W-:Y:S01]  /*3b6e0*/  STL [R1+0x1c34], R235 ;  /* 0x001c34eb01007387 */ /* 0x0009e20000100800 */
[----:B-1----:R-:W-:-:S03]  /*3b6f0*/  IMAD.MOV.U32 R231, RZ, RZ, R52 ;  /* 0x000000ffffe77224 */ /* 0x002fc600078e0034 */
[----:B------:R1:W-:Y:S01]  /*3b700*/  STL [R1+0x1c30], R236 ;  /* 0x001c30ec01007387 */ /* 0x0003e20000100800 */
[----:B--2---:R-:W-:Y:S02]  /*3b710*/  MOV R239, R53 ;  /* 0x0000003500ef7202 */ /* 0x004fe40000000f00 */
[----:B---3--:R-:W-:Y:S01]  /*3b720*/  IMAD.MOV.U32 R234, RZ, RZ, R44 ;  /* 0x000000ffffea7224 */ /* 0x008fe200078e002c */
[----:B----4-:R-:W-:Y:S01]  /*3b730*/  MOV R233, R45 ;  /* 0x0000002d00e97202 */ /* 0x010fe20000000f00 */
[----:B------:R-:W-:Y:S02]  /*3b740*/  IMAD.MOV.U32 R235, RZ, RZ, R46 ;  /* 0x000000ffffeb7224 */ /* 0x000fe400078e002e */
[----:B------:R-:W-:Y:S02]  /*3b750*/  IMAD.MOV.U32 R238, RZ, RZ, R54 ;  /* 0x000000ffffee7224 */ /* 0x000fe400078e0036 */
[----:B-1----:R-:W-:Y:S02]  /*3b760*/  IMAD.MOV.U32 R236, RZ, RZ, R47 ;  /* 0x000000ffffec7224 */ /* 0x002fe400078e002f */
[----:B------:R-:W-:Y:S01]  /*3b770*/  HMMA.1688.F32.TF32 R44, R48, R14, R140 ;  /* 0x0000000e302c723c */ /* 0x000fe2000008108c */
[----:B------:R-:W-:-:S07]  /*3b780*/  IMAD.MOV.U32 R237, RZ, RZ, R55 ;  /* 0x000000ffffed7224 */ /* 0x000fce00078e0037 */
[C---:B------:R-:W-:Y:S08]  /*3b790*/  HMMA.1688.F32.TF32 R52, R48.reuse, R18, R144 ;  /* 0x000000123034723c */ /* 0x040ff00000081090 */
[C---:B------:R-:W-:Y:S07]  /*3b7a0*/  HMMA.1688.F32.TF32 R88, R48.reuse, R22, R148 ;  /* 0x000000163058723c */ /* 0x040fee0000081094 */
[----:B------:R-:W-:Y:S04]  /*3b7b0*/  STL.64 [R1+0x1f0], R44 ;  /* 0x0001f02c01007387 */ /* 0x000fe80000100a00 */
[----:B------:R1:W-:Y:S04]  /*3b7c0*/  STL.64 [R1+0x1f8], R46 ;  /* 0x0001f82e01007387 */ /* 0x0003e80000100a00 */
[----:B------:R-:W-:Y:S04]  /*3b7d0*/  STL.64 [R1+0x1e0], R52 ;  /* 0x0001e03401007387 */ /* 0x000fe80000100a00 */
[----:B------:R2:W-:Y:S01]  /*3b7e0*/  STL.64 [R1+0x1e8], R54 ;  /* 0x0001e83601007387 */ /* 0x0005e20000100a00 */
[C---:B-1----:R-:W-:Y:S08]  /*3b7f0*/  HMMA.1688.F32.TF32 R44, R48.reuse, R26, R152 ;  /* 0x0000001a302c723c */ /* 0x042ff00000081098 */
[C---:B--2---:R-:W-:Y:S01]  /*3b800*/  HMMA.1688.F32.TF32 R52, R48.reuse, R30, R156 ;  /* 0x0000001e3034723c */ /* 0x044fe2000008109c */
[----:B------:R-:W-:Y:S04]  /*3b810*/  STL.64 [R1+0x1d0], R88 ;  /* 0x0001d05801007387 */ /* 0x000fe80000100a00 */
[----:B------:R-:W-:Y:S03]  /*3b820*/  STL.64 [R1+0x1d8], R90 ;  /* 0x0001d85a01007387 */ /* 0x000fe60000100a00 */
[----:B------:R-:W-:Y:S07]  /*3b830*/  HMMA.1688.F32.TF32 R48, R48, R34, R160 ;  /* 0x000000223030723c */ /* 0x000fee00000810a0 */
[----:B------:R-:W-:Y:S04]  /*3b840*/  STL.64 [R1+0x1c0], R44 ;  /* 0x0001c02c01007387 */ /* 0x000fe80000100a00 */
[----:B------:R1:W-:Y:S04]  /*3b850*/  STL.64 [R1+0x1c8], R46 ;  /* 0x0001c82e01007387 */ /* 0x0003e80000100a00 */
[----:B------:R-:W-:Y:S04]  /*3b860*/  STL.64 [R1+0x1b0], R52 ;  /* 0x0001b03401007387 */ /* 0x000fe80000100a00 */
[----:B------:R2:W-:Y:S01]  /*3b870*/  STL.64 [R1+0x1b8], R54 ;  /* 0x0001b83601007387 */ /* 0x0005e20000100a00 */
[C---:B-1----:R-:W-:Y:S08]  /*3b880*/  HMMA.1688.F32.TF32 R44, R40.reuse, R6, R164 ;  /* 0x00000006282c723c */ /* 0x042ff000000810a4 */
[----:B--2---:R-:W-:Y:S01]  /*3b890*/  HMMA.1688.F32.TF32 R52, R40, R10, R168 ;  /* 0x0000000a2834723c */ /* 0x004fe200000810a8 */
[----:B------:R-:W-:Y:S04]  /*3b8a0*/  STL.64 [R1+0x180], R48 ;  /* 0x0001803001007387 */ /* 0x000fe80000100a00 */
[----:B------:R1:W-:Y:S10]  /*3b8b0*/  STL.64 [R1+0x188], R50 ;  /* 0x0001883201007387 */ /* 0x0003f40000100a00 */
[----:B------:R-:W-:Y:S04]  /*3b8c0*/  STL.64 [R1+0x170], R44 ;  /* 0x0001702c01007387 */ /* 0x000fe80000100a00 */
[----:B------:R2:W-:Y:S04]  /*3b8d0*/  STL.64 [R1+0x178], R46 ;  /* 0x0001782e01007387 */ /* 0x0005e80000100a00 */
[----:B------:R-:W-:Y:S04]  /*3b8e0*/  STL.64 [R1+0x160], R52 ;  /* 0x0001603401007387 */ /* 0x000fe80000100a00 */
[----:B------:R3:W-:Y:S04]  /*3b8f0*/  STL.64 [R1+0x168], R54 ;  /* 0x0001683601007387 */ /* 0x0007e80000100a00 */
[----:B------:R-:W4:Y:S01]  /*3b900*/  LDL.LU R91, [R1+0x390] ;  /* 0x00039000015b7983 */ /* 0x000f220000300800 */
        /* <DEDUP_REMOVED lines=21> */
[----:B------:R-:W-:Y:S08]  /*3ba60*/  HMMA.1688.F32.TF32 R36, R240, R18, R80 ;  /* 0x00000012f024723c */ /* 0x000ff00000081050 */
[----:B-1----:R-:W-:Y:S11]  /*3ba70*/  HMMA.1688.F32.TF32 R48, R40, R14, R172 ;  /* 0x0000000e2830723c */ /* 0x002ff600000810ac */
[----:B------:R-:W-:Y:S05]  /*3ba80*/  @!UPT UIADD3 URZ, URZ, URZ, URZ ;  /* 0x0000003f3f3ff290 */ /* 0x000fea000fffe03f */
[----:B------:R-:W-:Y:S01]  /*3ba90*/  IMAD.MOV.U32 R83, RZ, RZ, R36 ;  /* 0x000000ffff537224 */ /* 0x000fe200078e0024 */
[----:B------:R-:W-:Y:S01]  /*3baa0*/  MOV R81, R38 ;  /* 0x0000002600517202 */ /* 0x000fe20000000f00 */
[----:B------:R-:W-:Y:S02]  /*3bab0*/  IMAD.MOV.U32 R82, RZ, RZ, R37 ;  /* 0x000000ffff527224 */ /* 0x000fe400078e0025 */
[----:B------:R-:W-:Y:S02]  /*3bac0*/  IMAD.MOV.U32 R80, RZ, RZ, R39 ;  /* 0x000000ffff507224 */ /* 0x000fe400078e0027 */
[----:B------:R-:W-:Y:S08]  /*3bad0*/  HMMA.1688.F32.TF32 R36, R240, R22, R84 ;  /* 0x00000016f024723c */ /* 0x000ff00000081054 */
[----:B--2---:R-:W-:Y:S01]  /*3bae0*/  HMMA.1688.F32.TF32 R44, R40, R18, R176 ;  /* 0x00000012282c723c */ /* 0x004fe200000810b0 */
[----:B------:R-:W-:Y:S11]  /*3baf0*/  STL.64 [R1+0x150], R48 ;  /* 0x0001503001007387 */ /* 0x000ff60000100a00 */
[----:B------:R-:W-:Y:S04]  /*3bb00*/  @!UPT UIADD3 URZ, URZ, URZ, URZ ;  /* 0x0000003f3f3ff290 */ /* 0x000fe8000fffe03f */
        /* <DEDUP_REMOVED lines=8> */
[C---:B---3--:R-:W-:Y:S03]  /*3bb90*/  HMMA.1688.F32.TF32 R52, R40.reuse, R22, R180 ;  /* 0x000000162834723c */ /* 0x048fe600000810b4 */
[----:B------:R2:W-:Y:S04]  /*3bba0*/  STL.64 [R1+0x158], R50 ;  /* 0x0001583201007387 */ /* 0x0005e80000100a00 */
[----:B------:R-:W-:Y:S04]  /*3bbb0*/  STL.64 [R1+0x140], R44 ;  /* 0x0001402c01007387 */ /* 0x000fe80000100a00 */
[----:B------:R3:W-:Y:S01]  /*3bbc0*/  STL.64 [R1+0x148], R46 ;  /* 0x0001482e01007387 */ /* 0x0007e20000100a00 */
[C---:B--2---:R-:W-:Y:S08]  /*3bbd0*/  HMMA.1688.F32.TF32 R48, R40.reuse, R26, R184 ;  /* 0x0000001a2830723c */ /* 0x044ff000000810b8 */
        /* <DEDUP_REMOVED lines=12> */
[----:B------:R-:W-:Y:S01]  /*3bca0*/  IMAD.MOV.U32 R90, RZ, RZ, R69 ;  /* 0x000000ffff5a7224 */ /* 0x000fe200078e0045 */
[----:B------:R-:W-:Y:S01]  /*3bcb0*/  MOV R88, R71 ;  /* 0x0000004700587202 */ /* 0x000fe20000000f00 */
[----:B------:R-:W-:Y:S01]  /*3bcc0*/  IMAD.MOV.U32 R89, RZ, RZ, R70 ;  /* 0x000000ffff597224 */ /* 0x000fe200078e0046 */
[----:B------:R-:W-:Y:S01]  /*3bcd0*/  MOV R162, R65 ;  /* 0x0000004100a27202 */ /* 0x000fe20000000f00 */
[----:B------:R-:W-:-:S02]  /*3bce0*/  IMAD.MOV.U32 R163, RZ, RZ, R64 ;  /* 0x000000ffffa37224 */ /* 0x000fc400078e0040 */
[----:B------:R-:W-:Y:S01]  /*3bcf0*/  IMAD.MOV.U32 R161, RZ, RZ, R66 ;  /* 0x000000ffffa17224 */ /* 0x000fe200078e0042 */
[C---:B------:R-:W-:Y:S01]  /*3bd00*/  HMMA.1688.F32.TF32 R248, R36.reuse, R22, R212 ;  /* 0x0000001624f8723c */ /* 0x040fe200000810d4 */
[----:B------:R-:W-:Y:S01]  /*3bd10*/  IMAD.MOV.U32 R160, RZ, RZ, R67 ;  /* 0x000000ffffa07224 */ /* 0x000fe200078e0043 */
[----:B----4-:R-:W2:Y:S06]  /*3bd20*/  LDSM.16.M88.4 R148, [R91+0xc2180] ;  /* 0x0c2180005b94783b */ /* 0x010eac0000000200 */
[C---:B-1----:R-:W-:Y:S01]  /*3bd30*/  HMMA.1688.F32.TF32 R40, R36.reuse, R14, R204 ;  /* 0x0000000e2428723c */ /* 0x042fe200000810cc */
[----:B------:R-:W1:Y:S04]  /*3bd40*/  LDSM.16.M88.4 R144, [R91+0xc3180] ;  /* 0x0c3180005b90783b */ /* 0x000e680000000200 */
[----:B------:R-:W-:Y:S04]  /*3bd50*/  STL.64 [R1+0x50], R48 ;  /* 0x0000503001007387 */ /* 0x000fe80000100a00 */
[----:B------:R-:W-:Y:S04]  /*3bd60*/  STL.64 [R1+0x58], R50 ;  /* 0x0000583201007387 */ /* 0x000fe80000100a00 */
[----:B------:R-:W3:Y:S04]  /*3bd70*/  LDSM.16.M88.4 R132, [R91+0xc6180] ;  /* 0x0c6180005b84783b */ /* 0x000ee80000000200 */
[----:B------:R-:W-:Y:S04]  /*3bd80*/  STL.64 [R1+0x20], R44 ;  /* 0x0000202c01007387 */ /* 0x000fe80000100a00 */
[----:B------:R-:W-:Y:S03]  /*3bd90*/  STL.64 [R1+0x28], R46 ;  /* 0x0000282e01007387 */ /* 0x000fe60000100a00 */
[----:B------:R-:W-:Y:S01]  /*3bda0*/  MOV R252, R42 ;  /* 0x0000002a00fc7202 */ /* 0x000fe20000000f00 */
[----:B------:R-:W-:Y:S01]  /*3bdb0*/  IMAD.MOV.U32 R2, RZ, RZ, R43 ;  /* 0x000000ffff027224 */ /* 0x000fe200078e002b */
[----:B------:R4:W-:Y:S01]  /*3bdc0*/  STL.64 [R1+0x10], R40 ;  /* 0x0000102801007387 */ /* 0x0009e20000100a00 */
[C---:B------:R-:W-:Y:S03]  /*3bdd0*/  HMMA.1688.F32.TF32 R244, R36.reuse, R26, R216 ;  /* 0x0000001a24f4723c */ /* 0x040fe600000810d8 */
[----:B------:R-:W-:Y:S04]  /*3bde0*/  LDSM.16.M88.4 R156, [R91+0xc0180] ;  /* 0x0c0180005b9c783b */ /* 0x000fe80000000200 */
[----:B------:R-:W-:Y:S01]  /*3bdf0*/  LDSM.16.M88.4 R152, [R91+0xc1180] ;  /* 0x0c1180005b98783b */ /* 0x000fe20000000200 */
[C---:B----4-:R-:W-:Y:S03]  /*3be00*/  HMMA.1688.F32.TF32 R40, R36.reuse, R18, R208 ;  /* 0x000000122428723c */ /* 0x050fe600000810d0 */
[----:B------:R-:W-:Y:S04]  /*3be10*/  LDSM.16.M88.4 R140, [R91+0xc4180] ;  /* 0x0c4180005b8c783b */ /* 0x000fe80000000200 */
[----:B------:R-:W-:Y:S01]  /*3be20*/  LDSM.16.M88.4 R136, [R91+0xc5180] ;  /* 0x0c5180005b88783b */ /* 0x000fe20000000200 */
[C---:B------:R-:W-:Y:S03]  /*3be30*/  HMMA.1688.F32.TF32 R220, R36.reuse, R30, R220 ;  /* 0x0000001e24dc723c */ /* 0x040fe600000810dc */
[----:B------:R4:W-:Y:S05]  /*3be40*/  LDSM.16.M88.4 R128, [R91+0xc7180] ;  /* 0x0c7180005b80783b */ /* 0x0009ea0000000200 */
[----:B------:R-:W-:Y:S01]  /*3be50*/  HMMA.1688.F32.TF32 R224, R36, R34, R224 ;  /* 0x0000002224e0723c */ /* 0x000fe200000810e0 */
[----:B------:R-:W-:Y:S01]  /*3be60*/  STL.64 [R1+0x1b88], R250 ;  /* 0x001b88fa01007387 */ /* 0x000fe20000100a00 */
[----:B------:R-:W-:Y:S01]  /*3be70*/  IMAD.MOV.U32 R69, RZ, RZ, R33 ;  /* 0x000000ffff457224 */ /* 0x000fe200078e0021 */
[----:B------:R-:W-:Y:S01]  /*3be80*/  MOV R70, R16 ;  /* 0x0000001000467202 */ /* 0x000fe20000000f00 */
[----:B------:R-:W-:Y:S01]  /*3be90*/  IMAD.MOV.U32 R71, RZ, RZ, R17 ;  /* 0x000000ffff477224 */ /* 0x000fe200078e0011 */
[----:B------:R-:W-:Y:S01]  /*3bea0*/  MOV R65, R25 ;  /* 0x0000001900417202 */ /* 0x000fe20000000f00 */
[----:B------:R-:W-:Y:S01]  /*3beb0*/  IMAD.MOV.U32 R64, RZ, RZ, R24 ;  /* 0x000000ffff407224 */ /* 0x000fe200078e0018 */
[----:B------:R1:W-:Y:S04]  /*3bec0*/  STL.64 [R1], R40 ;  /* 0x0000002801007387 */ /* 0x0003e80000100a00 */
        /* <DEDUP_REMOVED lines=8> */
[----:B--2---:R-:W-:Y:S01]  /*3bf50*/  STL [R1+0x1b7c], R150 ;  /* 0x001b7c9601007387 */ /* 0x004fe20000100800 */
[----:B----4-:R-:W-:-:S03]  /*3bf60*/  MOV R91, R68 ;  /* 0x00000044005b7202 */ /* 0x010fc60000000f00 */
[----:B------:R-:W-:Y:S01]  /*3bf70*/  STL [R1+0x1b78], R151 ;  /* 0x001b789701007387 */ /* 0x000fe20000100800 */
[----:B------:R-:W-:-:S03]  /*3bf80*/  IMAD.MOV.U32 R68, RZ, RZ, R32 ;  /* 0x000000ffff447224 */ /* 0x000fc600078e0020 */
[----:B-1----:R-:W-:Y:S04]  /*3bf90*/  STL [R1+0x1b74], R146 ;  /* 0x001b749201007387 */ /* 0x002fe80000100800 */
[----:B------:R-:W-:Y:S04]  /*3bfa0*/  STL [R1+0x1b70], R147 ;  /* 0x001b709301007387 */ /* 0x000fe80000100800 */
[----:B---3--:R-:W-:Y:S04]  /*3bfb0*/  STL [R1+0x1b6c], R134 ;  /* 0x001b6c8601007387 */ /* 0x008fe80000100800 */
[----:B------:R-:W-:Y:S04]  /*3bfc0*/  STL [R1+0x1b68], R135 ;  /* 0x001b688701007387 */ /* 0x000fe80000100800 */
[----:B------:R-:W2:Y:S04]  /*3bfd0*/  LDL.LU R32, [R1+0x1ca4] ;  /* 0x001ca40001207983 */ /* 0x000ea80000300800 */
[----:B------:R-:W3:Y:S01]  /*3bfe0*/  LDL.LU R33, [R1+0x1ca0] ;  /* 0x001ca00001217983 */ /* 0x000ee20000300800 */
[----:B------:R-:W-:-:S03]  /*3bff0*/  IMAD.MOV.U32 R66, RZ, RZ, R4 ;  /* 0x000000ffff427224 */ /* 0x000fc600078e0004 */
[----:B------:R-:W4:Y:S01]  /*3c000*/  LDL.LU R16, [R1+0x1c9c] ;  /* 0x001c9c0001107983 */ /* 0x000f220000300800 */
[----:B------:R-:W-:-:S03]  /*3c010*/  IMAD.MOV.U32 R67, RZ, RZ, R5 ;  /* 0x000000ffff437224 */ /* 0x000fc600078e0005 */
[----:B------:R-:W4:Y:S04]  /*3c020*/  LDL.LU R17, [R1+0x1c98] ;  /* 0x001c980001117983 */ /* 0x000f280000300800 */
[----:B------:R-:W4:Y:S04]  /*3c030*/  LDL.LU R24, [R1+0x1c94] ;  /* 0x001c940001187983 */ /* 0x000f280000300800 */
[----:B------:R-:W4:Y:S04]  /*3c040*/  LDL.LU R25, [R1+0x1c90] ;  /* 0x001c900001197983 */ /* 0x000f280000300800 */
[----:B------:R-:W4:Y:S04]  /*3c050*/  LDL.LU R4, [R1+0x1c8c] ;  /* 0x001c8c0001047983 */ /* 0x000f280000300800 */
[----:B------:R-:W4:Y:S01]  /*3c060*/  LDL.LU R5, [R1+0x1c88] ;  /* 0x001c880001057983 */ /* 0x000f220000300800 */
[----:B------:R-:W-:Y:S01]  /*3c070*/  MOV R100, R83 ;  /* 0x0000005300647202 */ /* 0x000fe20000000f00 */
[----:B------:R-:W-:-:S02]  /*3c080*/  IMAD.MOV.U32 R101, RZ, RZ, R82 ;  /* 0x000000ffff657224 */ /* 0x000fc400078e0052 */
[----:B------:R-:W-:Y:S01]  /*3c090*/  IMAD.MOV.U32 R83, RZ, RZ, R60 ;  /* 0x000000ffff537224 */ /* 0x000fe200078e003c */
[----:B------:R-:W-:Y:S01]  /*3c0a0*/  MOV R103, R80 ;  /* 0x0000005000677202 */ /* 0x000fe20000000f00 */
[----:B------:R-:W-:Y:S01]  /*3c0b0*/  IMAD.MOV.U32 R102, RZ, RZ, R81 ;  /* 0x000000ffff667224 */ /* 0x000fe200078e0051 */
[----:B------:R-:W-:Y:S01]  /*3c0c0*/  MOV R81, R62 ;  /* 0x0000003e00517202 */ /* 0x000fe20000000f00 */
[----:B------:R-:W-:Y:S01]  /*3c0d0*/  IMAD.MOV.U32 R82, RZ, RZ, R61 ;  /* 0x000000ffff527224 */ /* 0x000fe200078e003d */
[----:B------:R-:W-:Y:S01]  /*3c0e0*/  LDS R22, [R3+0x32000] ;  /* 0x0320000003167984 */ /* 0x000fe20000000800 */
[----:B------:R-:W-:Y:S01]  /*3c0f0*/  IMAD.MOV.U32 R80, RZ, RZ, R63 ;  /* 0x000000ffff507224 */ /* 0x000fe200078e003f */
[----:B------:R-:W-:Y:S01]  /*3c100*/  MOV R63, R29 ;  /* 0x0000001d003f7202 */ /* 0x000fe20000000f00 */
[----:B------:R-:W-:Y:S01]  /*3c110*/  IMAD.MOV.U32 R62, RZ, RZ, R28 ;  /* 0x000000ffff3e7224 */ /* 0x000fe200078e001c */
[----:B------:R-:W1:Y:S04]  /*3c120*/  LDS R23, [R0+0x32000] ;  /* 0x0320000000177984 */ /* 0x000e680000000800 */
[----:B------:R-:W-:Y:S04]  /*3c130*/  LDS R52, [R3+0x30100] ;  /* 0x0301000003347984 */ /* 0x000fe80000000800 */
[----:B------:R-:W-:Y:S04]  /*3c140*/  LDS R54, [R3+0x32100] ;  /* 0x0321000003367984 */ /* 0x000fe80000000800 */
[----:B------:R-:W-:Y:S04]  /*3c150*/  LDS R53, [R0+0x30100] ;  /* 0x0301000000357984 */ /* 0x000fe80000000800 */
[----:B------:R-:W1:Y:S01]  /*3c160*/  LDS R55, [R0+0x32100] ;  /* 0x0321000000377984 */ /* 0x000e620000000800 */
[----:B--2---:R-:W-:Y:S01]  /*3c170*/  IMAD.MOV.U32 R61, RZ, RZ, R32 ;  /* 0x000000ffff3d7224 */ /* 0x004fe200078e0020 */
[----:B---3--:R-:W-:-:S02]  /*3c180*/  MOV R60, R33 ;  /* 0x00000021003c7202 */ /* 0x008fc40000000f00 */
[----:B------:R-:W2:Y:S04]  /*3c190*/  LDL.LU R33, [R1+0x1c84] ;  /* 0x001c840001217983 */ /* 0x000ea80000300800 */
[----:B------:R-:W3:Y:S04]  /*3c1a0*/  LDL.LU R32, [R1+0x1c80] ;  /* 0x001c800001207983 */ /* 0x000ee80000300800 */
[----:B------:R-:W3:Y:S04]  /*3c1b0*/  LDL.LU R28, [R1+0x1c7c] ;  /* 0x001c7c00011c7983 */ /* 0x000ee80000300800 */
[----:B------:R-:W3:Y:S04]  /*3c1c0*/  LDL.LU R29, [R1+0x1c78] ;  /* 0x001c7800011d7983 */ /* 0x000ee80000300800 */
[----:B------:R-:W3:Y:S01]  /*3c1d0*/  LDL.LU R164, [R1+0x1a0] ;  /* 0x0001a00001a47983 */ /* 0x000ee20000300800 */
[----:B----4-:R-:W-:-:S03]  /*3c1e0*/  IMAD.MOV.U32 R167, RZ, RZ, R4 ;  /* 0x000000ffffa77224 */ /* 0x010fc600078e0004 */
[----:B------:R-:W4:Y:S01]  /*3c1f0*/  LDL.LU R165, [R1+0x1a4] ;  /* 0x0001a40001a57983 */ /* 0x000f220000300800 */
[----:B------:R-:W-:-:S03]  /*3c200*/  IMAD.MOV.U32 R166, RZ, RZ, R5 ;  /* 0x000000ffffa67224 */ /* 0x000fc600078e0005 */
[----:B------:R-:W4:Y:S04]  /*3c210*/  LDL.LU R5, [R1+0x1c74] ;  /* 0x001c740001057983 */ /* 0x000f280000300800 */
[----:B------:R-:W4:Y:S01]  /*3c220*/  LDL.LU R4, [R1+0x1c70] ;  /* 0x001c700001047983 */ /* 0x000f220000300800 */
[----:B--2---:R-:W-:Y:S01]  /*3c230*/  MOV R51, R33 ;  /* 0x0000002100337202 */ /* 0x004fe20000000f00 */
[----:B---3--:R-:W-:Y:S01]  /*3c240*/  IMAD.MOV.U32 R50, RZ, RZ, R32 ;  /* 0x000000ffff327224 */ /* 0x008fe200078e0020 */
[----:B------:R-:W-:Y:S02]  /*3c250*/  MOV R48, R28 ;  /* 0x0000001c00307202 */ /* 0x000fe40000000f00 */
[----:B------:R-:W2:Y:S01]  /*3c260*/  LDL.LU R28, [R1+0x1c6c] ;  /* 0x001c6c00011c7983 */ /* 0x000ea20000300800 */
[----:B------:R-:W-:-:S03]  /*3c270*/  IMAD.MOV.U32 R49, RZ, RZ, R29 ;  /* 0x000000ffff317224 */ /* 0x000fc600078e001d */
[----:B------:R-:W3:Y:S04]  /*3c280*/  LDL.LU R29, [R1+0x1c68] ;  /* 0x001c6800011d7983 */ /* 0x000ee80000300800 */
[----:B------:R-:W2:Y:S04]  /*3c290*/  LDL.LU R32, [R1+0x1c64] ;  /* 0x001c640001207983 */ /* 0x000ea80000300800 */
[----:B------:R-:W2:Y:S01]  /*3c2a0*/  LDL.LU R33, [R1+0x1c60] ;  /* 0x001c600001217983 */ /* 0x000ea20000300800 */
[----:B----4-:R-:W-:-:S03]  /*3c2b0*/  IMAD.MOV.U32 R44, RZ, RZ, R5 ;  /* 0x000000ffff2c7224 */ /* 0x010fc600078e0005 */
[----:B------:R-:W4:Y:S01]  /*3c2c0*/  LDL.LU R5, [R1+0x1c5c] ;  /* 0x001c5c0001057983 */ /* 0x000f220000300800 */
[----:B------:R-:W-:-:S03]  /*3c2d0*/  IMAD.MOV.U32 R45, RZ, RZ, R4 ;  /* 0x000000ffff2d7224 */ /* 0x000fc600078e0004 */
[----:B------:R-:W2:Y:S04]  /*3c2e0*/  LDL.LU R4, [R1+0x1c58] ;  /* 0x001c580001047983 */ /* 0x000ea80000300800 */
[----:B------:R-:W3:Y:S04]  /*3c2f0*/  LDL.LU R46, [R1+0x248] ;  /* 0x00024800012e7983 */ /* 0x000ee80000300800 */
[----:B------:R-:W3:Y:S04]  /*3c300*/  LDL.LU R47, [R1+0x24c] ;  /* 0x00024c00012f7983 */ /* 0x000ee80000300800 */
[----:B------:R-:W3:Y:S04]  /*3c310*/  LDL.LU R172, [R1+0x260] ;  /* 0x0002600001ac7983 */ /* 0x000ee80000300800 */
[----:B------:R-:W3:Y:S01]  /*3c320*/  LDL.LU R173, [R1+0x264] ;  /* 0x0002640001ad7983 */ /* 0x000ee20000300800 */
[----:B----4-:R-:W-:-:S03]  /*3c330*/  MOV R174, R5 ;  /* 0x0000000500ae7202 */ /* 0x010fc60000000f00 */
[----:B------:R-:W4:Y:S01]  /*3c340*/  LDL.LU R5, [R1+0x1c54] ;  /* 0x001c540001057983 */ /* 0x000f220000300800 */
[----:B--2---:R-:W-:-:S03]  /*3c350*/  IMAD.MOV.U32 R175, RZ, RZ, R4 ;  /* 0x000000ffffaf7224 */ /* 0x004fc600078e0004 */
[----:B------:R-:W2:Y:S04]  /*3c360*/  LDL.LU R4, [R1+0x1c50] ;  /* 0x001c500001047983 */ /* 0x000ea80000300800 */
[----:B------:R-:W3:Y:S04]  /*3c370*/  LDL.LU R176, [R1+0x270] ;  /* 0x0002700001b07983 */ /* 0x000ee80000300800 */
[----:B------:R-:W3:Y:S04]  /*3c380*/  LDL.LU R177, [R1+0x274] ;  /* 0x0002740001b17983 */ /* 0x000ee80000300800 */
[----:B------:R-:W3:Y:S04]  /*3c390*/  LDL.LU R178, [R1+0x278] ;  /* 0x0002780001b27983 */ /* 0x000ee80000300800 */
[----:B------:R-:W3:Y:S04]  /*3c3a0*/  LDL.LU R179, [R1+0x27c] ;  /* 0x00027c0001b37983 */ /* 0x000ee80000300800 */
[----:B------:R-:W3:Y:S04]  /*3c3b0*/  LDL.LU R180, [R1+0x280] ;  /* 0x0002800001b47983 */ /* 0x000ee80000300800 */
[----:B------:R-:W3:Y:S01]  /*3c3c0*/  LDL.LU R181, [R1+0x284] ;  /* 0x0002840001b57983 */ /* 0x000ee20000300800 */
[----:B----4-:R-:W-:Y:S01]  /*3c3d0*/  MOV R183, R5 ;  /* 0x0000000500b77202 */ /* 0x010fe20000000f00 */
[----:B--2---:R-:W-:-:S02]  /*3c3e0*/  IMAD.MOV.U32 R182, RZ, RZ, R4 ;  /* 0x000000ffffb67224 */ /* 0x004fc400078e0004 */
[----:B------:R-:W2:Y:S04]  /*3c3f0*/  LDL.LU R4, [R1+0x1c4c] ;  /* 0x001c4c0001047983 */ /* 0x000ea80000300800 */
[----:B------:R-:W4:Y:S04]  /*3c400*/  LDL.LU R5, [R1+0x1c48] ;  /* 0x001c480001057983 */ /* 0x000f280000300800 */
[----:B------:R-:W3:Y:S04]  /*3c410*/  LDL.LU R188, [R1+0x2a0] ;  /* 0x0002a00001bc7983 */ /* 0x000ee80000300800 */
[----:B------:R-:W3:Y:S04]  /*3c420*/  LDL.LU R189, [R1+0x2a4] ;  /* 0x0002a40001bd7983 */ /* 0x000ee80000300800 */
[----:B------:R-:W3:Y:S04]  /*3c430*/  LDL.LU R190, [R1+0x2a8] ;  /* 0x0002a80001be7983 */ /* 0x000ee80000300800 */
[----:B------:R-:W3:Y:S04]  /*3c440*/  LDL.LU R191, [R1+0x2ac] ;  /* 0x0002ac0001bf7983 */ /* 0x000ee80000300800 */
[----:B------:R-:W3:Y:S01]  /*3c450*/  LDL.LU R192, [R1+0x320] ;  /* 0x0003200001c07983 */ /* 0x000ee20000300800 */
[----:B--2---:R-:W-:-:S02]  /*3c460*/  IMAD.MOV.U32 R194, RZ, RZ, R4 ;  /* 0x000000ffffc27224 */ /* 0x004fc400078e0004 */
[----:B----4-:R-:W-:Y:S02]  /*3c470*/  IMAD.MOV.U32 R193, RZ, RZ, R5 ;  /* 0x000000ffffc17224 */ /* 0x010fe400078e0005 */
[----:B------:R-:W2:Y:S04]  /*3c480*/  LDL.LU R5, [R1+0x1c44] ;  /* 0x001c440001057983 */ /* 0x000ea80000300800 */
[----:B------:R-:W2:Y:S04]  /*3c490*/  LDL.LU R4, [R1+0x1c40] ;  /* 0x001c400001047983 */ /* 0x000ea80000300800 */
        /* <DEDUP_REMOVED lines=11> */
[----:B------:R-:W1:Y:S04]  /*3c550*/  LDL.LU R240, [R1+0x380] ;  /* 0x0003800001f07983 */ /* 0x000e680000300800 */
[----:B------:R-:W1:Y:S04]  /*3c560*/  LDL.LU R241, [R1+0x384] ;  /* 0x0003840001f17983 */ /* 0x000e680000300800 */
[----:B------:R-:W1:Y:S04]  /*3c570*/  LDL.LU R242, [R1+0x388] ;  /* 0x0003880001f27983 */ /* 0x000e680000300800 */
[----:B------:R-:W1:Y:S04]  /*3c580*/  LDL.LU R243, [R1+0x38c] ;  /* 0x00038c0001f37983 */ /* 0x000e680000300800 */
        /* <DEDUP_REMOVED lines=10> */
[----:B------:R-:W-:-:S03]  /*3c630*/  MOV R204, R234 ;  /* 0x000000ea00cc7202 */ /* 0x000fc60000000f00 */
[----:B------:R-:W2:Y:S01]  /*3c640*/  LDL.LU R186, [R1+0x298] ;  /* 0x0002980001ba7983 */ /* 0x000ea20000300800 */
[----:B------:R-:W-:-:S03]  /*3c650*/  IMAD.MOV.U32 R205, RZ, RZ, R233 ;  /* 0x000000ffffcd7224 */ /* 0x000fc600078e00e9 */
[----:B------:R-:W2:Y:S01]  /*3c660*/  LDL.LU R187, [R1+0x29c] ;  /* 0x00029c0001bb7983 */ /* 0x000ea20000300800 */
[----:B------:R-:W-:Y:S01]  /*3c670*/  IMAD.MOV.U32 R206, RZ, RZ, R235 ;  /* 0x000000ffffce7224 */ /* 0x000fe200078e00eb */
[----:B------:R-:W-:Y:S01]  /*3c680*/  MOV R207, R236 ;  /* 0x000000ec00cf7202 */ /* 0x000fe20000000f00 */
[C---:B-1----:R-:W-:Y:S11]  /*3c690*/  HMMA.1688.F32.TF32 R240, R20.reuse, R156, R240 ;  /* 0x0000009c14f0723c */ /* 0x042ff600000810f0 */
[----:B------:R-:W-:Y:S11]  /*3c6a0*/  @!UPT UIADD3 URZ, URZ, URZ, URZ ;  /* 0x0000003f3f3ff290 */ /* 0x000ff6000fffe03f */
[----:B------:R-:W-:Y:S01]  /*3c6b0*/  @!UPT UIADD3 URZ, URZ, URZ, URZ ;  /* 0x0000003f3f3ff290 */ /* 0x000fe2000fffe03f */
[----:B------:R-:W-:Y:S04]  /*3c6c0*/  STL.64 [R1+0x1bc8], R242 ;  /* 0x001bc8f201007387 */ /* 0x000fe80000100a00 */
[----:B------:R-:W-:Y:S04]  /*3c6d0*/  STL.64 [R1+0x1bc0], R240 ;  /* 0x001bc0f001007387 */ /* 0x000fe80000100a00 */
[----:B------:R-:W4:Y:S04]  /*3c6e0*/  LDL.LU R234, [R1+0x1c3c] ;  /* 0x001c3c0001ea7983 */ /* 0x000f280000300800 */
[----:B------:R-:W4:Y:S04]  /*3c6f0*/  LDL.LU R233, [R1+0x1c38] ;  /* 0x001c380001e97983 */ /* 0x000f280000300800 */
[----:B------:R-:W4:Y:S04]  /*3c700*/  LDL.LU R235, [R1+0x1c34] ;  /* 0x001c340001eb7983 */ /* 0x000f280000300800 */
[----:B------:R-:W4:Y:S01]  /*3c710*/  LDL.LU R236, [R1+0x1c30] ;  /* 0x001c300001ec7983 */ /* 0x000f220000300800 */
[----:B------:R-:W-:Y:S01]  /*3c720*/  MOV R98, R77 ;  /* 0x0000004d00627202 */ /* 0x000fe20000000f00 */
[----:B------:R-:W-:Y:S01]  /*3c730*/  IMAD.MOV.U32 R99, RZ, RZ, R76 ;  /* 0x000000ffff637224 */ /* 0x000fe200078e004c */
[----:B------:R-:W-:Y:S01]  /*3c740*/  MOV R76, R59 ;  /* 0x0000003b004c7202 */ /* 0x000fe20000000f00 */
[----:B------:R-:W-:Y:S01]  /*3c750*/  IMAD.MOV.U32 R77, RZ, RZ, R58 ;  /* 0x000000ffff4d7224 */ /* 0x000fe200078e003a */
[----:B------:R-:W-:Y:S01]  /*3c760*/  MOV R58, R17 ;  /* 0x00000011003a7202 */ /* 0x000fe20000000f00 */
[----:B------:R-:W-:Y:S01]  /*3c770*/  IMAD.MOV.U32 R59, RZ, RZ, R16 ;  /* 0x000000ffff3b7224 */ /* 0x000fe200078e0010 */
[----:B------:R-:W-:Y:S01]  /*3c780*/  MOV R93, R74 ;  /* 0x0000004a005d7202 */ /* 0x000fe20000000f00 */
[----:B---3--:R-:W-:Y:S01]  /*3c790*/  HMMA.1688.F32.TF32 R16, R20, R132, R192 ;  /* 0x000000841410723c */ /* 0x008fe200000810c0 */
[----:B------:R-:W-:-:S02]  /*3c7a0*/  IMAD.MOV.U32 R92, RZ, RZ, R75 ;  /* 0x000000ffff5c7224 */ /* 0x000fc400078e004b */
[----:B------:R-:W-:Y:S01]  /*3c7b0*/  IMAD.MOV.U32 R94, RZ, RZ, R73 ;  /* 0x000000ffff5e7224 */ /* 0x000fe200078e0049 */
[----:B------:R-:W-:Y:S01]  /*3c7c0*/  MOV R73, R12 ;  /* 0x0000000c00497202 */ /* 0x000fe20000000f00 */
[----:B------:R-:W-:Y:S02]  /*3c7d0*/  IMAD.MOV.U32 R95, RZ, RZ, R72 ;  /* 0x000000ffff5f7224 */ /* 0x000fe400078e0048 */
[----:B------:R-:W-:Y:S01]  /*3c7e0*/  IMAD.MOV.U32 R192, RZ, RZ, R231 ;  /* 0x000000ffffc07224 */ /* 0x000fe200078e00e7 */
[----:B--2---:R-:W-:Y:S01]  /*3c7f0*/  HMMA.1688.F32.TF32 R120, R20, R152, R120 ;  /* 0x000000981478723c */ /* 0x004fe20000081078 */
[----:B------:R-:W-:Y:S01]  /*3c800*/  IMAD.MOV.U32 R72, RZ, RZ, R13 ;  /* 0x000000ffff487224 */ /* 0x000fe200078e000d */
[----:B------:R-:W2:Y:S01]  /*3c810*/  LDL.LU R231, [R1+0x1c2c] ;  /* 0x001c2c0001e77983 */ /* 0x000ea20000300800 */
[----:B------:R-:W-:Y:S01]  /*3c820*/  IMAD.MOV.U32 R74, RZ, RZ, R9 ;  /* 0x000000ffff4a7224 */ /* 0x000fe200078e0009 */
[----:B------:R-:W-:Y:S01]  /*3c830*/  MOV R194, R238 ;  /* 0x000000ee00c27202 */ /* 0x000fe20000000f00 */
[----:B------:R-:W-:-:S02]  /*3c840*/  IMAD.MOV.U32 R75, RZ, RZ, R8 ;  /* 0x000000ffff4b7224 */ /* 0x000fc400078e0008 */
[----:B------:R-:W-:Y:S01]  /*3c850*/  IMAD.MOV.U32 R193, RZ, RZ, R239 ;  /* 0x000000ffffc17224 */ /* 0x000fe200078e00ef */
[C---:B------:R-:W-:Y:S01]  /*3c860*/  HMMA.1688.F32.TF32 R124, R20.reuse, R148, R124 ;  /* 0x00000094147c723c */ /* 0x040fe2000008107c */
[----:B------:R-:W3:Y:S01]  /*3c870*/  LDL.LU R239, [R1+0x1c28] ;  /* 0x001c280001ef7983 */ /* 0x000ee20000300800 */
[----:B------:R-:W-:Y:S02]  /*3c880*/  IMAD.MOV.U32 R195, RZ, RZ, R237 ;  /* 0x000000ffffc37224 */ /* 0x000fe400078e00ed */
[----:B------:R-:W-:Y:S01]  /*3c890*/  IMAD.MOV.U32 R96, RZ, RZ, R79 ;  /* 0x000000ffff607224 */ /* 0x000fe200078e004f */
[----:B------:R-:W2:Y:S01]  /*3c8a0*/  LDL.LU R238, [R1+0x1c24] ;  /* 0x001c240001ee7983 */ /* 0x000ea20000300800 */
[----:B------:R-:W-:Y:S02]  /*3c8b0*/  IMAD.MOV.U32 R97, RZ, RZ, R78 ;  /* 0x000000ffff617224 */ /* 0x000fe400078e004e */
[----:B------:R-:W-:Y:S01]  /*3c8c0*/  HMMA.1688.F32.TF32 R4, R20, R144, R4 ;  /* 0x000000901404723c */ /* 0x000fe20000081004 */
[----:B------:R-:W2:Y:S01]  /*3c8d0*/  LDL.LU R237, [R1+0x1c20] ;  /* 0x001c200001ed7983 */ /* 0x000ea20000300800 */
[----:B------:R-:W-:Y:S01]  /*3c8e0*/  IMAD.MOV.U32 R78, RZ, RZ, R57 ;  /* 0x000000ffff4e7224 */ /* 0x000fe200078e0039 */
[----:B------:R-:W-:Y:S01]  /*3c8f0*/  MOV R79, R56 ;  /* 0x00000038004f7202 */ /* 0x000fe20000000f00 */
[----:B------:R-:W-:-:S04]  /*3c900*/  IMAD.MOV.U32 R56, RZ, RZ, R25 ;  /* 0x000000ffff387224 */ /* 0x000fc800078e0019 */
[C---:B------:R-:W-:Y:S01]  /*3c910*/  HMMA.1688.F32.TF32 R8, R20.reuse, R140, R196 ;  /* 0x0000008c1408723c */ /* 0x040fe200000810c4 */
[----:B------:R-:W-:Y:S01]  /*3c920*/  IMAD.MOV.U32 R57, RZ, RZ, R24 ;  /* 0x000000ffff397224 */ /* 0x000fe200078e0018 */
[----:B------:R-:W-:Y:S01]  /*3c930*/  MOV R168, R33 ;  /* 0x0000002100a87202 */ /* 0x000fe20000000f00 */
[----:B------:R-:W-:Y:S01]  /*3c940*/  IMAD.MOV.U32 R169, RZ, RZ, R32 ;  /* 0x000000ffffa97224 */ /* 0x000fe200078e0020 */
[----:B------:R-:W-:Y:S01]  /*3c950*/  MOV R171, R28 ;  /* 0x0000001c00ab7202 */ /* 0x000fe20000000f00 */
[----:B------:R-:W-:Y:S01]  /*3c960*/  IMAD.MOV.U32 R170, RZ, RZ, R29 ;  /* 0x000000ffffaa7224 */ /* 0x000fe200078e001d */
[----:B------:R-:W-:Y:S02]  /*3c970*/  LDS R196, [R3+0x30400] ;  /* 0x0304000003c47984 */ /* 0x000fe40000000800 */
[C---:B------:R-:W-:Y:S02]  /*3c980*/  HMMA.1688.F32.TF32 R12, R20.reuse, R136, R40 ;  /* 0x00000088140c723c */ /* 0x040fe40000081028 */
[----:B------:R-:W-:Y:S04]  /*3c990*/  LDS R198, [R3+0x32400] ;  /* 0x0324000003c67984 */ /* 0x000fe80000000800 */
[----:B------:R-:W-:Y:S02]  /*3c9a0*/  LDS R197, [R0+0x30400] ;  /* 0x0304000000c57984 */ /* 0x000fe40000000800 */
[----:B------:R-:W-:Y:S02]  /*3c9b0*/  HMMA.1688.F32.TF32 R20, R20, R128, R188 ;  /* 0x000000801414723c */ /* 0x000fe400000810bc */
[----:B------:R-:W1:Y:S05]  /*3c9c0*/  LDS R199, [R0+0x32400] ;  /* 0x0324000000c77984 */ /* 0x000e6a0000000800 */
[----:B------:R-:W-:Y:S01]  /*3c9d0*/  IMAD.MOV.U32 R188, RZ, RZ, R232 ;  /* 0x000000ffffbc7224 */ /* 0x000fe200078e00e8 */
[----:B------:R-:W-:Y:S01]  /*3c9e0*/  MOV R189, R230 ;  /* 0x000000e600bd7202 */ /* 0x000fe20000000f00 */
[----:B------:R-:W3:Y:S01]  /*3c9f0*/  LDL.LU R232, [R1+0x1c1c] ;  /* 0x001c1c0001e87983 */ /* 0x000ee20000300800 */
[----:B------:R-:W-:Y:S01]  /*3ca00*/  IMAD.MOV.U32 R190, RZ, RZ, R228 ;  /* 0x000000ffffbe7224 */ /* 0x000fe200078e00e4 */
[----:B------:R-:W-:Y:S01]  /*3ca10*/  HMMA.1688.F32.TF32 R24, R52, R156, R184 ;  /* 0x0000009c3418723c */ /* 0x000fe200000810b8 */
[----:B------:R-:W-:Y:S01]  /*3ca20*/  IMAD.MOV.U32 R191, RZ, RZ, R229 ;  /* 0x000000ffffbf7224 */ /* 0x000fe200078e00e5 */
[----:B------:R-:W3:Y:S04]  /*3ca30*/  LDL.LU R230, [R1+0x1c18] ;  /* 0x001c180001e67983 */ /* 0x000ee80000300800 */
[----:B------:R-:W3:Y:S04]  /*3ca40*/  LDL.LU R228, [R1+0x1c14] ;  /* 0x001c140001e47983 */ /* 0x000ee80000300800 */
[----:B------:R-:W3:Y:S01]  /*3ca50*/  LDL.LU R229, [R1+0x1c10] ;  /* 0x001c100001e57983 */ /* 0x000ee20000300800 */
[----:B----4-:R-:W-:Y:S01]  /*3ca60*/  MOV R187, R234 ;  /* 0x000000ea00bb7202 */ /* 0x010fe20000000f00 */
[----:B------:R-:W-:-:S02]  /*3ca70*/  IMAD.MOV.U32 R186, RZ, RZ, R233 ;  /* 0x000000ffffba7224 */ /* 0x000fc400078e00e9 */
[----:B------:R-:W-:Y:S01]  /*3ca80*/  IMAD.MOV.U32 R185, RZ, RZ, R235 ;  /* 0x000000ffffb97224 */ /* 0x000fe200078e00eb */
[----:B------:R-:W-:Y:S02]  /*3ca90*/  MOV R184, R236 ;  /* 0x000000ec00b87202 */ /* 0x000fe40000000f00 */
[----:B------:R-:W4:Y:S04]  /*3caa0*/  LDL.LU R236, [R1+0x1c0c] ;  /* 0x001c0c0001ec7983 */ /* 0x000f280000300800 */
[----:B------:R-:W4:Y:S04]  /*3cab0*/  LDL.LU R235, [R1+0x1c08] ;  /* 0x001c080001eb7983 */ /* 0x000f280000300800 */
[----:B------:R-:W4:Y:S04]  /*3cac0*/  LDL.LU R233, [R1+0x1c04] ;  /* 0x001c040001e97983 */ /* 0x000f280000300800 */
[----:B------:R-:W4:Y:S01]  /*3cad0*/  LDL.LU R234, [R1+0x1c00] ;  /* 0x001c000001ea7983 */ /* 0x000f220000300800 */
[C---:B------:R-:W-:Y:S08]  /*3cae0*/  HMMA.1688.F32.TF32 R32, R52.reuse, R148, R176 ;  /* 0x000000943420723c */ /* 0x040ff000000810b0 */
[C---:B------:R-:W-:Y:S08]  /*3caf0*/  HMMA.1688.F32.TF32 R36, R52.reuse, R144, R172 ;  /* 0x000000903424723c */ /* 0x040ff000000810ac */
[C---:B------:R-:W-:Y:S08]  /*3cb00*/  HMMA.1688.F32.TF32 R40, R52.reuse, R140, R168 ;  /* 0x0000008c3428723c */ /* 0x040ff000000810a8 */
[----:B------:R-:W-:Y:S07]  /*3cb10*/  HMMA.1688.F32.TF32 R28, R52, R152, R180 ;  /* 0x00000098341c723c */ /* 0x000fee00000810b4 */
[----:B--2---:R-:W-:Y:S01]  /*3cb20*/  MOV R180, R237 ;  /* 0x000000ed00b47202 */ /* 0x004fe20000000f00 */
[----:B------:R-:W-:-:S02]  /*3cb30*/  IMAD.MOV.U32 R181, RZ, RZ, R238 ;  /* 0x000000ffffb57224 */ /* 0x000fc400078e00ee */
[----:B---3--:R-:W-:Y:S02]  /*3cb40*/  IMAD.MOV.U32 R182, RZ, RZ, R239 ;  /* 0x000000ffffb67224 */ /* 0x008fe400078e00ef */
[----:B------:R-:W-:Y:S01]  /*3cb50*/  IMAD.MOV.U32 R179, RZ, RZ, R232 ;  /* 0x000000ffffb37224 */ /* 0x000fe200078e00e8 */
[----:B------:R-:W-:Y:S01]  /*3cb60*/  MOV R178, R230 ;  /* 0x000000e600b27202 */ /* 0x000fe20000000f00 */
[----:B------:R-:W-:Y:S02]  /*3cb70*/  IMAD.MOV.U32 R176, RZ, RZ, R228 ;  /* 0x000000ffffb07224 */ /* 0x000fe400078e00e4 */
[----:B------:R-:W2:Y:S01]  /*3cb80*/  LDL.LU R228, [R1+0x1bfc] ;  /* 0x001bfc0001e47983 */ /* 0x000ea20000300800 */
[----:B------:R-:W-:-:S03]  /*3cb90*/  IMAD.MOV.U32 R177, RZ, RZ, R229 ;  /* 0x000000ffffb17224 */ /* 0x000fc600078e00e5 */
[----:B------:R-:W2:Y:S04]  /*3cba0*/  LDL.LU R229, [R1+0x1bf8] ;  /* 0x001bf80001e57983 */ /* 0x000ea80000300800 */
[----:B------:R-:W2:Y:S04]  /*3cbb0*/  LDL.LU R230, [R1+0x1bf4] ;  /* 0x001bf40001e67983 */ /* 0x000ea80000300800 */
[----:B------:R-:W3:Y:S01]  /*3cbc0*/  LDL.LU R232, [R1+0x1bf0] ;  /* 0x001bf00001e87983 */ /* 0x000ee20000300800 */
[----:B------:R-:W-:Y:S01]  /*3cbd0*/  MOV R183, R231 ;  /* 0x000000e700b77202 */ /* 0x000fe20000000f00 */
[----:B----4-:R-:W-:-:S02]  /*3cbe0*/  IMAD.MOV.U32 R175, RZ, RZ, R236 ;  /* 0x000000ffffaf7224 */ /* 0x010fc400078e00ec */
[----:B------:R-:W-:Y:S02]  /*3cbf0*/  IMAD.MOV.U32 R174, RZ, RZ, R235 ;  /* 0x000000ffffae7224 */ /* 0x000fe400078e00eb */
[----:B------:R-:W-:Y:S02]  /*3cc00*/  IMAD.MOV.U32 R172, RZ, RZ, R233 ;  /* 0x000000ffffac7224 */ /* 0x000fe400078e00e9 */
[----:B------:R-:W3:Y:S01]  /*3cc10*/  LDL.LU R233, [R1+0x1bec] ;  /* 0x001bec0001e97983 */ /* 0x000ee20000300800 */
[----:B------:R-:W-:-:S03]  /*3cc20*/  MOV R173, R234 ;  /* 0x000000ea00ad7202 */ /* 0x000fc60000000f00 */
[----:B------:R-:W3:Y:S04]  /*3cc30*/  LDL.LU R234, [R1+0x1be8] ;  /* 0x001be80001ea7983 */ /* 0x000ee80000300800 */
[----:B------:R-:W3:Y:S04]  /*3cc40*/  LDL.LU R235, [R1+0x1be4] ;  /* 0x001be40001eb7983 */ /* 0x000ee80000300800 */
[----:B------:R-:W4:Y:S04]  /*3cc50*/  LDL.LU R236, [R1+0x1be0] ;  /* 0x001be00001ec7983 */ /* 0x000f280000300800 */
[----:B------:R-:W2:Y:S04]  /*3cc60*/  LDL.LU R168, [R1+0x310] ;  /* 0x0003100001a87983 */ /* 0x000ea80000300800 */
[----:B------:R-:W2:Y:S04]  /*3cc70*/  LDL.LU R169, [R1+0x314] ;  /* 0x0003140001a97983 */ /* 0x000ea80000300800 */
[----:B------:R-:W2:Y:S04]  /*3cc80*/  LDL.LU R170, [R1+0x318] ;  /* 0x0003180001aa7983 */ /* 0x000ea80000300800 */
[----:B------:R-:W2:Y:S04]  /*3cc90*/  LDL.LU R171, [R1+0x31c] ;  /* 0x00031c0001ab7983 */ /* 0x000ea80000300800 */
[----:B------:R-:W4:Y:S04]  /*3cca0*/  LDL.LU R237, [R1+0x1bdc] ;  /* 0x001bdc0001ed7983 */ /* 0x000f280000300800 */
[----:B------:R-:W4:Y:S04]  /*3ccb0*/  LDL.LU R238, [R1+0x1bd8] ;  /* 0x001bd80001ee7983 */ /* 0x000f280000300800 */
[----:B------:R-:W4:Y:S04]  /*3ccc0*/  LDL.LU R239, [R1+0x1bd4] ;  /* 0x001bd40001ef7983 */ /* 0x000f280000300800 */
[----:B------:R-:W2:Y:S01]  /*3ccd0*/  LDL.LU R231, [R1+0x1bd0] ;  /* 0x001bd00001e77983 */ /* 0x000ea20000300800 */
[----:B------:R-:W-:Y:S01]  /*3cce0*/  IMAD.MOV.U32 R208, RZ, RZ, R111 ;  /* 0x000000ffffd07224 */ /* 0x000fe200078e006f */
[----:B------:R-:W-:Y:S01]  /*3ccf0*/  MOV R209, R110 ;  /* 0x0000006e00d17202 */ /* 0x000fe20000000f00 */
[----:B------:R-:W-:-:S02]  /*3cd00*/  IMAD.MOV.U32 R210, RZ, RZ, R109 ;  /* 0x000000ffffd27224 */ /* 0x000fc400078e006d */
[----:B------:R-:W-:Y:S01]  /*3cd10*/  IMAD.MOV.U32 R211, RZ, RZ, R108 ;  /* 0x000000ffffd37224 */ /* 0x000fe200078e006c */
[----:B-1----:R-:W-:Y:S01]  /*3cd20*/  HMMA.1688.F32.TF32 R192, R196, R132, R192 ;  /* 0x00000084c4c0723c */ /* 0x002fe200000810c0 */
[----:B------:R-:W-:Y:S01]  /*3cd30*/  IMAD.MOV.U32 R200, RZ, RZ, R115 ;  /* 0x000000ffffc87224 */ /* 0x000fe200078e0073 */
[----:B------:R-:W-:Y:S01]  /*3cd40*/  MOV R202, R113 ;  /* 0x0000007100ca7202 */ /* 0x000fe20000000f00 */
[----:B------:R-:W-:Y:S02]  /*3cd50*/  IMAD.MOV.U32 R201, RZ, RZ, R114 ;  /* 0x000000ffffc97224 */ /* 0x000fe400078e0072 */
[----:B------:R-:W-:-:S03]  /*3cd60*/  IMAD.MOV.U32 R203, RZ, RZ, R112 ;  /* 0x000000ffffcb7224 */ /* 0x000fc600078e0070 */
[C---:B------:R-:W-:Y:S08]  /*3cd70*/  HMMA.1688.F32.TF32 R172, R196.reuse, R152, R172 ;  /* 0x00000098c4ac723c */ /* 0x040ff000000810ac */
[C---:B------:R-:W-:Y:S08]  /*3cd80*/  HMMA.1688.F32.TF32 R176, R196.reuse, R148, R176 ;  /* 0x00000094c4b0723c */ /* 0x040ff000000810b0 */
[C---:B------:R-:W-:Y:S08]  /*3cd90*/  HMMA.1688.F32.TF32 R180, R196.reuse, R144, R180 ;  /* 0x00000090c4b4723c */ /* 0x040ff000000810b4 */
[C---:B------:R-:W-:Y:S08]  /*3cda0*/  HMMA.1688.F32.TF32 R184, R196.reuse, R140, R184 ;  /* 0x0000008cc4b8723c */ /* 0x040ff000000810b8 */
[----:B------:R-:W-:Y:S01]  /*3cdb0*/  HMMA.1688.F32.TF32 R188, R196, R136, R188 ;  /* 0x00000088c4bc723c */ /* 0x000fe200000810bc */
[----:B------:R-:W-:Y:S04]  /*3cdc0*/  STL [R1+0x1b18], R192 ;  /* 0x001b18c001007387 */ /* 0x000fe80000100800 */
[----:B------:R-:W-:Y:S04]  /*3cdd0*/  STL [R1+0x1b14], R193 ;  /* 0x001b14c101007387 */ /* 0x000fe80000100800 */
[----:B------:R-:W-:Y:S04]  /*3cde0*/  STL [R1+0x1b10], R194 ;  /* 0x001b10c201007387 */ /* 0x000fe80000100800 */
[----:B------:R-:W-:Y:S01]  /*3cdf0*/  STL [R1+0x1b0c], R195 ;  /* 0x001b0cc301007387 */ /* 0x000fe20000100800 */
[----:B------:R-:W-:Y:S01]  /*3ce00*/  IMAD.MOV.U32 R104, RZ, RZ, R87 ;  /* 0x000000ffff687224 */ /* 0x000fe200078e0057 */
[----:B------:R-:W-:Y:S01]  /*3ce10*/  MOV R105, R86 ;  /* 0x0000005600697202 */ /* 0x000fe20000000f00 */
[----:B------:R-:W-:-:S02]  /*3ce20*/  IMAD.MOV.U32 R106, RZ, RZ, R85 ;  /* 0x000000ffff6a7224 */ /* 0x000fc400078e0055 */
[----:B------:R-:W-:Y:S01]  /*3ce30*/  IMAD.MOV.U32 R107, RZ, RZ, R84 ;  /* 0x000000ffff6b7224 */ /* 0x000fe200078e0054 */
[C---:B------:R-:W-:Y:S01]  /*3ce40*/  HMMA.1688.F32.TF32 R88, R116.reuse, R156, R88 ;  /* 0x0000009c7458723c */ /* 0x040fe20000081058 */
[----:B------:R-:W-:Y:S04]  /*3ce50*/  LDS R84, [R3+0x30200] ;  /* 0x0302000003547984 */ /* 0x000fe80000000800 */
[----:B------:R-:W-:Y:S03]  /*3ce60*/  LDS R86, [R3+0x32200] ;  /* 0x0322000003567984 */ /* 0x000fe60000000800 */
[C---:B------:R-:W-:Y:S01]  /*3ce70*/  HMMA.1688.F32.TF32 R92, R116.reuse, R152, R92 ;  /* 0x00000098745c723c */ /* 0x040fe2000008105c */
[----:B------:R-:W-:Y:S04]  /*3ce80*/  LDS R85, [R0+0x30200] ;  /* 0x0302000000557984 */ /* 0x000fe80000000800 */
[----:B------:R-:W-:Y:S03]  /*3ce90*/  LDS R87, [R0+0x32200] ;  /* 0x0322000000577984 */ /* 0x000fe60000000800 */
[C---:B------:R-:W-:Y:S08]  /*3cea0*/  HMMA.1688.F32.TF32 R96, R116.reuse, R148, R96 ;  /* 0x000000947460723c */ /* 0x040ff00000081060 */
[C---:B------:R-:W-:Y:S08]  /*3ceb0*/  HMMA.1688.F32.TF32 R100, R116.reuse, R144, R100 ;  /* 0x000000907464723c */ /* 0x040ff00000081064 */
[C---:B------:R-:W-:Y:S08]  /*3cec0*/  HMMA.1688.F32.TF32 R104, R116.reuse, R140, R104 ;  /* 0x0000008c7468723c */ /* 0x040ff00000081068 */
[----:B----4-:R-:W-:Y:S01]  /*3ced0*/  HMMA.1688.F32.TF32 R108, R116, R136, R236 ;  /* 0x00000088746c723c */ /* 0x010fe200000810ec */
[----:B------:R-:W-:Y:S04]  /*3cee0*/  LDS R236, [R3+0x30500] ;  /* 0x0305000003ec7984 */ /* 0x000fe80000000800 */
[----:B------:R-:W-:Y:S04]  /*3cef0*/  LDS R238, [R3+0x32500] ;  /* 0x0325000003ee7984 */ /* 0x000fe80000000800 */
[----:B------:R-:W-:Y:S04]  /*3cf00*/  LDS R237, [R0+0x30500] ;  /* 0x0305000000ed7984 */ /* 0x000fe80000000800 */
[----:B------:R-:W1:Y:S01]  /*3cf10*/  LDS R239, [R0+0x32500] ;  /* 0x0325000000ef7984 */ /* 0x000e620000000800 */
[C---:B--2---:R-:W-:Y:S08]  /*3cf20*/  HMMA.1688.F32.TF32 R168, R196.reuse, R156, R168 ;  /* 0x0000009cc4a8723c */ /* 0x044ff000000810a8 */
[----:B------:R-:W-:Y:S08]  /*3cf30*/  HMMA.1688.F32.TF32 R196, R196, R128, R208 ;  /* 0x00000080c4c4723c */ /* 0x000ff000000810d0 */
[----:B-1----:R-:W-:Y:S11]  /*3cf40*/  HMMA.1688.F32.TF32 R200, R236, R156, R200 ;  /* 0x0000009cecc8723c */ /* 0x002ff600000810c8 */
[----:B------:R-:W-:Y:S04]  /*3cf50*/  @!UPT UIADD3 URZ, URZ, URZ, URZ ;  /* 0x0000003f3f3ff290 */ /* 0x000fe8000fffe03f */
        /* <DEDUP_REMOVED lines=24> */
[C---:B---3--:R-:W-:Y:S03]  /*3d0e0*/  HMMA.1688.F32.TF32 R112, R116.reuse, R132, R232 ;  /* 0x000000847470723c */ /* 0x048fe600000810e8 */
[----:B------:R-:W4:Y:S04]  /*3d0f0*/  LDL.LU R216, [R1+0x1d0] ;  /* 0x0001d00001d87983 */ /* 0x000f280000300800 */
[----:B------:R-:W4:Y:S04]  /*3d100*/  LDL.LU R217, [R1+0x1d4] ;  /* 0x0001d40001d97983 */ /* 0x000f280000300800 */
[----:B------:R-:W4:Y:S04]  /*3d110*/  LDL.LU R218, [R1+0x1d8] ;  /* 0x0001d80001da7983 */ /* 0x000f280000300800 */
[----:B------:R-:W4:Y:S01]  /*3d120*/  LDL.LU R219, [R1+0x1dc] ;  /* 0x0001dc0001db7983 */ /* 0x000f220000300800 */
[----:B------:R-:W-:Y:S03]  /*3d130*/  HMMA.1688.F32.TF32 R116, R116, R128, R228 ;  /* 0x000000807474723c */ /* 0x000fe600000810e4 */
        /* <DEDUP_REMOVED lines=24> */
[C---:B------:R-:W-:Y:S11]  /*3d2c0*/  HMMA.1688.F32.TF32 R204, R236.reuse, R152, R204 ;  /* 0x00000098eccc723c */ /* 0x040ff600000810cc */
[----:B------:R-:W-:Y:S11]  /*3d2d0*/  @!UPT UIADD3 URZ, URZ, URZ, URZ ;  /* 0x0000003f3f3ff290 */ /* 0x000ff6000fffe03f */
[----:B------:R-:W-:Y:S01]  /*3d2e0*/  @!UPT UIADD3 URZ, URZ, URZ, URZ ;  /* 0x0000003f3f3ff290 */ /* 0x000fe2000fffe03f */
[----:B------:R-:W-:Y:S04]  /*3d2f0*/  STL [R1+0x1b34], R204 ;  /* 0x001b34cc01007387 */ /* 0x000fe80000100800 */
[----:B------:R-:W-:Y:S04]  /*3d300*/  STL [R1+0x1b30], R205 ;  /* 0x001b30cd01007387 */ /* 0x000fe80000100800 */
[----:B------:R-:W-:Y:S04]  /*3d310*/  STL [R1+0x1afc], R206 ;  /* 0x001afcce01007387 */ /* 0x000fe80000100800 */
[----:B------:R-:W-:Y:S04]  /*3d320*/  STL [R1+0x1af8], R207 ;  /* 0x001af8cf01007387 */ /* 0x000fe80000100800 */
[----:B------:R-:W4:Y:S04]  /*3d330*/  LDL.LU R220, [R1+0x150] ;  /* 0x0001500001dc7983 */ /* 0x000f280000300800 */
[----:B------:R-:W4:Y:S04]  /*3d340*/  LDL.LU R221, [R1+0x154] ;  /* 0x0001540001dd7983 */ /* 0x000f280000300800 */
[----:B------:R-:W4:Y:S04]  /*3d350*/  LDL.LU R222, [R1+0x158] ;  /* 0x0001580001de7983 */ /* 0x000f280000300800 */
[----:B------:R-:W4:Y:S01]  /*3d360*/  LDL.LU R223, [R1+0x15c] ;  /* 0x00015c0001df7983 */ /* 0x000f220000300800 */
[C---:B--2---:R-:W-:Y:S08]  /*3d370*/  HMMA.1688.F32.TF32 R208, R236.reuse, R148, R208 ;  /* 0x00000094ecd0723c */ /* 0x044ff000000810d0 */
[C---:B----4-:R-:W-:Y:S11]  /*3d380*/  HMMA.1688.F32.TF32 R212, R236.reuse, R144, R212 ;  /* 0x00000090ecd4723c */ /* 0x050ff600000810d4 */
[----:B------:R-:W-:Y:S04]  /*3d390*/  @!UPT UIADD3 URZ, URZ, URZ, URZ ;  /* 0x0000003f3f3ff290 */ /* 0x000fe8000fffe03f */
[----:B------:R-:W-:Y:S04]  /*3d3a0*/  STL [R1+0x1b44], R208 ;  /* 0x001b44d001007387 */ /* 0x000fe80000100800 */
[----:B------:R-:W-:Y:S04]  /*3d3b0*/  STL [R1+0x1b40], R209 ;  /* 0x001b40d101007387 */ /* 0x000fe80000100800 */
[----:B------:R-:W-:Y:S04]  /*3d3c0*/  STL [R1+0x1b3c], R210 ;  /* 0x001b3cd201007387 */ /* 0x000fe80000100800 */
[----:B------:R-:W-:Y:S01]  /*3d3d0*/  STL [R1+0x1b38], R211 ;  /* 0x001b38d301007387 */ /* 0x000fe20000100800 */
[----:B------:R-:W-:Y:S03]  /*3d3e0*/  HMMA.1688.F32.TF32 R216, R236, R140, R216 ;  /* 0x0000008cecd8723c */ /* 0x000fe600000810d8 */
[----:B------:R2:W-:Y:S04]  /*3d3f0*/  STL [R1+0x1b54], R212 ;  /* 0x001b54d401007387 */ /* 0x0005e80000100800 */
[----:B------:R4:W-:Y:S04]  /*3d400*/  STL [R1+0x1b50], R213 ;  /* 0x001b50d501007387 */ /* 0x0009e80000100800 */
[----:B------:R1:W-:Y:S04]  /*3d410*/  STL [R1+0x1b4c], R214 ;  /* 0x001b4cd601007387 */ /* 0x0003e80000100800 */
[----:B------:R1:W-:Y:S04]  /*3d420*/  STL [R1+0x1b48], R215 ;  /* 0x001b48d701007387 */ /* 0x0003e80000100800 */
[----:B------:R-:W3:Y:S04]  /*3d430*/  LDL.LU R244, [R1+0x140] ;  /* 0x0001400001f47983 */ /* 0x000ee80000300800 */
[----:B------:R-:W3:Y:S04]  /*3d440*/  LDL.LU R245, [R1+0x144] ;  /* 0x0001440001f57983 */ /* 0x000ee80000300800 */
[----:B------:R-:W3:Y:S04]  /*3d450*/  LDL.LU R246, [R1+0x148] ;  /* 0x0001480001f67983 */ /* 0x000ee80000300800 */
[----:B------:R-:W3:Y:S01]  /*3d460*/  LDL.LU R247, [R1+0x14c] ;  /* 0x00014c0001f77983 */ /* 0x000ee20000300800 */
[C---:B-1----:R-:W-:Y:S03]  /*3d470*/  HMMA.1688.F32.TF32 R196, R160.reuse, R156, R224 ;  /* 0x0000009ca0c4723c */ /* 0x042fe600000810e0 */
[----:B------:R-:W-:Y:S04]  /*3d480*/  STL [R1+0x1b64], R216 ;  /* 0x001b64d801007387 */ /* 0x000fe80000100800 */
[----:B------:R-:W-:Y:S04]  /*3d490*/  STL [R1+0x1b60], R217 ;  /* 0x001b60d901007387 */ /* 0x000fe80000100800 */
[----:B------:R-:W-:Y:S01]  /*3d4a0*/  STL [R1+0x1b5c], R218 ;  /* 0x001b5cda01007387 */ /* 0x000fe20000100800 */
[----:B------:R-:W-:Y:S03]  /*3d4b0*/  HMMA.1688.F32.TF32 R192, R160, R152, R248 ;  /* 0x00000098a0c0723c */ /* 0x000fe600000810f8 */
[----:B------:R-:W-:Y:S08]  /*3d4c0*/  STL [R1+0x1b58], R219 ;  /* 0x001b58db01007387 */ /* 0x000ff00000100800 */
[----:B------:R1:W-:Y:S04]  /*3d4d0*/  STL.64 [R1+0x30], R196 ;  /* 0x000030c401007387 */ /* 0x0003e80000100a00 */
[----:B------:R1:W-:Y:S04]  /*3d4e0*/  STL.64 [R1+0x38], R198 ;  /* 0x000038c601007387 */ /* 0x0003e80000100a00 */
[----:B------:R-:W3:Y:S04]  /*3d4f0*/  LDL.LU R248, [R1+0x130] ;  /* 0x0001300001f87983 */ /* 0x000ee80000300800 */
[----:B------:R-:W3:Y:S04]  /*3d500*/  LDL.LU R249, [R1+0x134] ;  /* 0x0001340001f97983 */ /* 0x000ee80000300800 */
[----:B------:R-:W3:Y:S04]  /*3d510*/  LDL.LU R250, [R1+0x138] ;  /* 0x0001380001fa7983 */ /* 0x000ee80000300800 */
[----:B------:R-:W3:Y:S01]  /*3d520*/  LDL.LU R251, [R1+0x13c] ;  /* 0x00013c0001fb7983 */ /* 0x000ee20000300800 */
[C---:B------:R-:W-:Y:S03]  /*3d530*/  HMMA.1688.F32.TF32 R228, R236.reuse, R136, R228 ;  /* 0x00000088ece4723c */ /* 0x040fe600000810e4 */
[----:B--2---:R-:W2:Y:S04]  /*3d540*/  LDL.LU R212, [R1+0x120] ;  /* 0x0001200001d47983 */ /* 0x004ea80000300800 */
[----:B----4-:R-:W2:Y:S01]  /*3d550*/  LDL.LU R213, [R1+0x124] ;  /* 0x0001240001d57983 */ /* 0x010ea20000300800 */
[C---:B------:R-:W-:Y:S03]  /*3d560*/  HMMA.1688.F32.TF32 R232, R236.reuse, R132, R232 ;  /* 0x00000084ece8723c */ /* 0x040fe600000810e8 */
[----:B------:R-:W2:Y:S04]  /*3d570*/  LDL.LU R214, [R1+0x128] ;  /* 0x0001280001d67983 */ /* 0x000ea80000300800 */
[----:B------:R-:W2:Y:S01]  /*3d580*/  LDL.LU R215, [R1+0x12c] ;  /* 0x00012c0001d77983 */ /* 0x000ea20000300800 */
        /* <DEDUP_REMOVED lines=9> */
[C---:B------:R-:W-:Y:S01]  /*3d620*/  HMMA.1688.F32.TF32 R208, R160.reuse, R148, R220 ;  /* 0x00000094a0d0723c */ /* 0x040fe200000810dc */
[----:B------:R-:W-:Y:S01]  /*3d630*/  MOV R202, R192 ;  /* 0x000000c000ca7202 */ /* 0x000fe20000000f00 */
[----:B-1----:R-:W-:Y:S01]  /*3d640*/  IMAD.MOV.U32 R196, RZ, RZ, R193 ;  /* 0x000000ffffc47224 */ /* 0x002fe200078e00c1 */
[----:B------:R-:W4:Y:S11]  /*3d650*/  LDL.LU R220, [R1+0x50] ;  /* 0x0000500001dc7983 */ /* 0x000f360000300800 */
[----:B------:R-:W-:Y:S10]  /*3d660*/  @!UPT UIADD3 URZ, URZ, URZ, URZ ;  /* 0x0000003f3f3ff290 */ /* 0x000ff4000fffe03f */
[----:B------:R-:W-:Y:S01]  /*3d670*/  IMAD.MOV.U32 R204, RZ, RZ, R208 ;  /* 0x000000ffffcc7224 */ /* 0x000fe200078e00d0 */
[----:B------:R-:W-:Y:S01]  /*3d680*/  MOV R200, R210 ;  /* 0x000000d200c87202 */ /* 0x000fe20000000f00 */
[----:B------:R-:W-:Y:S02]  /*3d690*/  IMAD.MOV.U32 R205, RZ, RZ, R209 ;  /* 0x000000ffffcd7224 */ /* 0x000fe400078e00d1 */
[----:B------:R-:W-:Y:S01]  /*3d6a0*/  IMAD.MOV.U32 R201, RZ, RZ, R211 ;  /* 0x000000ffffc97224 */ /* 0x000fe200078e00d3 */
[----:B------:R-:W-:Y:S01]  /*3d6b0*/  MOV R192, R195 ;  /* 0x000000c300c07202 */ /* 0x000fe20000000f00 */
[----:B------:R-:W-:Y:S01]  /*3d6c0*/  IMAD.MOV.U32 R197, RZ, RZ, R194 ;  /* 0x000000ffffc57224 */ /* 0x000fe200078e00c2 */
[----:B------:R-:W4:Y:S04]  /*3d6d0*/  LDL.LU R221, [R1+0x54] ;  /* 0x0000540001dd7983 */ /* 0x000f280000300800 */
[----:B------:R-:W4:Y:S04]  /*3d6e0*/  LDL.LU R222, [R1+0x58] ;  /* 0x0000580001de7983 */ /* 0x000f280000300800 */
[----:B------:R-:W4:Y:S01]  /*3d6f0*/  LDL.LU R223, [R1+0x5c] ;  /* 0x00005c0001df7983 */ /* 0x000f220000300800 */
[----:B---3--:R-:W-:Y:S03]  /*3d700*/  HMMA.1688.F32.TF32 R208, R160, R144, R244 ;  /* 0x00000090a0d0723c */ /* 0x008fe600000810f4 */
[----:B------:R-:W3:Y:S04]  /*3d710*/  LDL.LU R244, [R1+0x20] ;  /* 0x0000200001f47983 */ /* 0x000ee80000300800 */
[----:B------:R-:W3:Y:S04]  /*3d720*/  LDL.LU R245, [R1+0x24] ;  /* 0x0000240001f57983 */ /* 0x000ee80000300800 */
[----:B------:R-:W3:Y:S04]  /*3d730*/  LDL.LU R246, [R1+0x28] ;  /* 0x0000280001f67983 */ /* 0x000ee80000300800 */
[----:B------:R-:W3:Y:S09]  /*3d740*/  LDL.LU R247, [R1+0x2c] ;  /* 0x00002c0001f77983 */ /* 0x000ef20000300800 */
[----:B------:R-:W-:Y:S01]  /*3d750*/  IMAD.MOV.U32 R193, RZ, RZ, R208 ;  /* 0x000000ffffc17224 */ /* 0x000fe200078e00d0 */
[----:B------:R-:W-:Y:S01]  /*3d760*/  MOV R194, R209 ;  /* 0x000000d100c27202 */ /* 0x000fe20000000f00 */
[----:B------:R-:W-:-:S02]  /*3d770*/  IMAD.MOV.U32 R195, RZ, RZ, R210 ;  /* 0x000000ffffc37224 */ /* 0x000fc400078e00d2 */
[----:B------:R-:W-:Y:S01]  /*3d780*/  IMAD.MOV.U32 R198, RZ, RZ, R211 ;  /* 0x000000ffffc67224 */ /* 0x000fe200078e00d3 */
[----:B------:R-:W-:Y:S01]  /*3d790*/  HMMA.1688.F32.TF32 R216, R160, R140, R248 ;  /* 0x0000008ca0d8723c */ /* 0x000fe200000810f8 */
[----:B------:R-:W3:Y:S04]  /*3d7a0*/  LDL.LU R248, [R1] ;  /* 0x0000000001f87983 */ /* 0x000ee80000300800 */
[----:B------:R-:W3:Y:S04]  /*3d7b0*/  LDL.LU R249, [R1+0x4] ;  /* 0x0000040001f97983 */ /* 0x000ee80000300800 */
[----:B------:R-:W3:Y:S04]  /*3d7c0*/  LDL.LU R250, [R1+0x8] ;  /* 0x0000080001fa7983 */ /* 0x000ee80000300800 */
[----:B------:R-:W3:Y:S11]  /*3d7d0*/  LDL.LU R251, [R1+0xc] ;  /* 0x00000c0001fb7983 */ /* 0x000ef60000300800 */
[----:B------:R-:W-:Y:S01]  /*3d7e0*/  MOV R208, R216 ;  /* 0x000000d800d07202 */ /* 0x000fe20000000f00 */
[----:B------:R-:W-:Y:S01]  /*3d7f0*/  IMAD.MOV.U32 R209, RZ, RZ, R217 ;  /* 0x000000ffffd17224 */ /* 0x000fe200078e00d9 */
[----:B------:R-:W-:Y:S01]  /*3d800*/  MOV R211, R219 ;  /* 0x000000db00d37202 */ /* 0x000fe20000000f00 */
[----:B------:R-:W-:-:S02]  /*3d810*/  IMAD.MOV.U32 R210, RZ, RZ, R218 ;  /* 0x000000ffffd27224 */ /* 0x000fc400078e00da */
[C---:B--2---:R-:W-:Y:S08]  /*3d820*/  HMMA.1688.F32.TF32 R216, R160.reuse, R136, R212 ;  /* 0x00000088a0d8723c */ /* 0x044ff000000810d4 */
[C---:B----4-:R-:W-:Y:S08]  /*3d830*/  HMMA.1688.F32.TF32 R240, R160.reuse, R132, R240 ;  /* 0x00000084a0f0723c */ /* 0x050ff000000810f0 */
[----:B------:R-:W-:Y:S08]  /*3d840*/  HMMA.1688.F32.TF32 R160, R160, R128, R224 ;  /* 0x00000080a0a0723c */ /* 0x000ff000000810e0 */
[----:B------:R-:W-:Y:S01]  /*3d850*/  MOV R214, R218 ;  /* 0x000000da00d67202 */ /* 0x000fe20000000f00 */
[----:B------:R-:W-:-:S02]  /*3d860*/  IMAD.MOV.U32 R215, RZ, RZ, R219 ;  /* 0x000000ffffd77224 */ /* 0x000fc400078e00db */
[----:B------:R-:W-:Y:S02]  /*3d870*/  IMAD.MOV.U32 R212, RZ, RZ, R216 ;  /* 0x000000ffffd47224 */ /* 0x000fe400078e00d8 */
[----:B------:R-:W-:-:S03]  /*3d880*/  IMAD.MOV.U32 R213, RZ, RZ, R217 ;  /* 0x000000ffffd57224 */ /* 0x000fc600078e00d9 */
[----:B------:R-:W-:Y:S01]  /*3d890*/  IMAD.MOV.U32 R218, RZ, RZ, R242 ;  /* 0x000000ffffda7224 */ /* 0x000fe200078e00f2 */
[----:B------:R-:W-:Y:S01]  /*3d8a0*/  MOV R217, R241 ;  /* 0x000000f100d97202 */ /* 0x000fe20000000f00 */
[----:B------:R-:W-:Y:S02]  /*3d8b0*/  IMAD.MOV.U32 R219, RZ, RZ, R243 ;  /* 0x000000ffffdb7224 */ /* 0x000fe400078e00f3 */
[----:B------:R-:W-:Y:S01]  /*3d8c0*/  IMAD.MOV.U32 R216, RZ, RZ, R240 ;  /* 0x000000ffffd87224 */ /* 0x000fe200078e00f0 */
[----:B------:R-:W2:Y:S04]  /*3d8d0*/  LDL.LU.64 R242, [R1+0x1bc8] ;  /* 0x001bc80001f27983 */ /* 0x000ea80000300a00 */
[----:B------:R-:W2:Y:S01]  /*3d8e0*/  LDL.LU.64 R240, [R1+0x1bc0] ;  /* 0x001bc00001f07983 */ /* 0x000ea20000300a00 */
[----:B------:R-:W-:-:S03]  /*3d8f0*/  MOV R199, R160 ;  /* 0x000000a000c77202 */ /* 0x000fc60000000f00 */
[----:B------:R-:W4:Y:S01]  /*3d900*/  LDL.LU.64 R226, [R1+0x1bb8] ;  /* 0x001bb80001e27983 */ /* 0x000f220000300a00 */
[----:B------:R-:W-:-:S03]  /*3d910*/  IMAD.MOV.U32 R203, RZ, RZ, R161 ;  /* 0x000000ffffcb7224 */ /* 0x000fc600078e00a1 */
[----:B------:R-:W4:Y:S04]  /*3d920*/  LDL.LU.64 R224, [R1+0x1bb0] ;  /* 0x001bb00001e07983 */ /* 0x000f280000300a00 */
[----:B------:R-:W2:Y:S04]  /*3d930*/  LDL.LU R160, [R1+0x10] ;  /* 0x0000100001a07983 */ /* 0x000ea80000300800 */
[----:B------:R-:W2:Y:S01]  /*3d940*/  LDL.LU R161, [R1+0x14] ;  /* 0x0000140001a17983 */ /* 0x000ea20000300800 */
[C---:B------:R-:W-:Y:S08]  /*3d950*/  HMMA.1688.F32.TF32 R44, R52.reuse, R136, R44 ;  /* 0x00000088342c723c */ /* 0x040ff0000008102c */
[C---:B------:R-:W-:Y:S08]  /*3d960*/  HMMA.1688.F32.TF32 R48, R52.reuse, R132, R48 ;  /* 0x000000843430723c */ /* 0x040ff00000081030 */
[----:B------:R-:W-:Y:S01]  /*3d970*/  HMMA.1688.F32.TF32 R52, R52, R128, R164 ;  /* 0x000000803434723c */ /* 0x000fe200000810a4 */
[----:B------:R-:W-:Y:S04]  /*3d980*/  LDS R164, [R3+0x30700] ;  /* 0x0307000003a47984 */ /* 0x000fe80000000800 */
[----:B------:R-:W-:Y:S04]  /*3d990*/  LDS R166, [R3+0x32700] ;  /* 0x0327000003a67984 */ /* 0x000fe80000000800 */
[----:B------:R-:W-:Y:S04]  /*3d9a0*/  LDS R165, [R0+0x30700] ;  /* 0x0307000000a57984 */ /* 0x000fe80000000800 */
[----:B------:R-:W1:Y:S01]  /*3d9b0*/  LDS R167, [R0+0x32700] ;  /* 0x0327000000a77984 */ /* 0x000e620000000800 */
[----:B------:R-:W-:Y:S01]  /*3d9c0*/  IMAD.MOV.U32 R206, RZ, RZ, R162 ;  /* 0x000000ffffce7224 */ /* 0x000fe200078e00a2 */
[----:B------:R-:W-:Y:S01]  /*3d9d0*/  MOV R207, R163 ;  /* 0x000000a300cf7202 */ /* 0x000fe20000000f00 */
[----:B------:R-:W-:-:S02]  /*3d9e0*/  IMAD.MOV.U32 R162, RZ, RZ, R252 ;  /* 0x000000ffffa27224 */ /* 0x000fc400078e00fc */
[----:B------:R-:W-:Y:S01]  /*3d9f0*/  IMAD.MOV.U32 R163, RZ, RZ, R2 ;  /* 0x000000ffffa37224 */ /* 0x000fe200078e0002 */
[C---:B-1----:R-:W-:Y:S11]  /*3da00*/  HMMA.1688.F32.TF32 R220, R164.reuse, R156, R220 ;  /* 0x0000009ca4dc723c */ /* 0x042ff600000810dc */
[----:B------:R-:W-:Y:S11]  /*3da10*/  @!UPT UIADD3 URZ, URZ, URZ, URZ ;  /* 0x0000003f3f3ff290 */ /* 0x000ff6000fffe03f */
[----:B------:R-:W-:Y:S02]  /*3da20*/  @!UPT UIADD3 URZ, URZ, URZ, URZ ;  /* 0x0000003f3f3ff290 */ /* 0x000fe4000fffe03f */
[----:B------:R-:W-:Y:S01]  /*3da30*/  IMAD.MOV.U32 R157, RZ, RZ, R222 ;  /* 0x000000ffff9d7224 */ /* 0x000fe200078e00de */
[----:B------:R-:W-:Y:S01]  /*3da40*/  MOV R156, R223 ;  /* 0x000000df009c7202 */ /* 0x000fe20000000f00 */
[----:B------:R-:W-:Y:S01]  /*3da50*/  IMAD.MOV.U32 R134, RZ, RZ, R221 ;  /* 0x000000ffff867224 */ /* 0x000fe200078e00dd */
[----:B------:R-:W-:Y:S01]  /*3da60*/  MOV R135, R220 ;  /* 0x000000dc00877202 */ /* 0x000fe20000000f00 */
[----:B------:R-:W4:Y:S04]  /*3da70*/  LDL.LU.64 R222, [R1+0x1ba8] ;  /* 0x001ba80001de7983 */ /* 0x000f280000300a00 */
[----:B------:R-:W4:Y:S01]  /*3da80*/  LDL.LU.64 R220, [R1+0x1ba0] ;  /* 0x001ba00001dc7983 */ /* 0x000f220000300a00 */
[----:B---3--:R-:W-:Y:S11]  /*3da90*/  HMMA.1688.F32.TF32 R244, R164, R152, R244 ;  /* 0x00000098a4f4723c */ /* 0x008ff600000810f4 */
[----:B------:R-:W-:Y:S11]  /*3daa0*/  @!UPT UIADD3 URZ, URZ, URZ, URZ ;  /* 0x0000003f3f3ff290 */ /* 0x000ff6000fffe03f */
[----:B------:R-:W-:Y:S02]  /*3dab0*/  @!UPT UIADD3 URZ, URZ, URZ, URZ ;  /* 0x0000003f3f3ff290 */ /* 0x000fe4000fffe03f */
[----:B------:R-:W-:Y:S01]  /*3dac0*/  MOV R252, R246 ;  /* 0x000000f600fc7202 */ /* 0x000fe20000000f00 */
[----:B------:R-:W-:Y:S02]  /*3dad0*/  IMAD.MOV.U32 R2, RZ, RZ, R247 ;  /* 0x000000ffff027224 */ /* 0x000fe400078e00f7 */
[----:B------:R-:W-:Y:S01]  /*3dae0*/  IMAD.MOV.U32 R153, RZ, RZ, R245 ;  /* 0x000000ffff997224 */ /* 0x000fe200078e00f5 */
[----:B------:R-:W3:Y:S01]  /*3daf0*/  LDL.LU.64 R246, [R1+0x1b98] ;  /* 0x001b980001f67983 */ /* 0x000ee20000300a00 */
[----:B------:R-:W-:-:S03]  /*3db00*/  IMAD.MOV.U32 R152, RZ, RZ, R244 ;  /* 0x000000ffff987224 */ /* 0x000fc600078e00f4 */
[----:B------:R-:W3:Y:S01]  /*3db10*/  LDL.LU.64 R244, [R1+0x1b90] ;  /* 0x001b900001f47983 */ /* 0x000ee20000300a00 */
[C---:B------:R-:W-:Y:S11]  /*3db20*/  HMMA.1688.F32.TF32 R248, R164.reuse, R144, R248 ;  /* 0x00000090a4f8723c */ /* 0x040ff600000810f8 */
[----:B------:R-:W-:Y:S11]  /*3db30*/  @!UPT UIADD3 URZ, URZ, URZ, URZ ;  /* 0x0000003f3f3ff290 */ /* 0x000ff6000fffe03f */
[----:B------:R-:W-:Y:S02]  /*3db40*/  @!UPT UIADD3 URZ, URZ, URZ, URZ ;  /* 0x0000003f3f3ff290 */ /* 0x000fe4000fffe03f */
[----:B------:R-:W-:Y:S01]  /*3db50*/  IMAD.MOV.U32 R151, RZ, RZ, R250 ;  /* 0x000000ffff977224 */ /* 0x000fe200078e00fa */
[----:B------:R-:W-:Y:S02]  /*3db60*/  MOV R150, R251 ;  /* 0x000000fb00967202 */ /* 0x000fe40000000f00 */
[----:B------:R-:W3:Y:S01]  /*3db70*/  LDL.LU.64 R250, [R1+0x1b88] ;  /* 0x001b880001fa7983 */ /* 0x000ee20000300a00 */
[----:B--2---:R-:W-:Y:S11]  /*3db80*/  HMMA.1688.F32.TF32 R160, R164, R148, R160 ;  /* 0x00000094a4a0723c */ /* 0x004ff600000810a0 */
[----:B------:R-:W-:Y:S11]  /*3db90*/  @!UPT UIADD3 URZ, URZ, URZ, URZ ;  /* 0x0000003f3f3ff290 */ /* 0x000ff6000fffe03f */
[----:B------:R-:W-:Y:S02]  /*3dba0*/  @!UPT UIADD3 URZ, URZ, URZ, URZ ;  /* 0x0000003f3f3ff290 */ /* 0x000fe4000fffe03f */
[----:B------:R-:W-:Y:S02]  /*3dbb0*/  IMAD.MOV.U32 R147, RZ, RZ, R160 ;  /* 0x000000ffff937224 */ /* 0x000fe400078e00a0 */
[----:B------:R-:W-:Y:S01]  /*3dbc0*/  IMAD.MOV.U32 R146, RZ, RZ, R161 ;  /* 0x000000ffff927224 */ /* 0x000fe200078e00a1 */
[----:B------:R-:W-:Y:S01]  /*3dbd0*/  MOV R161, R248 ;  /* 0x000000f800a17202 */ /* 0x000fe20000000f00 */
[----:B------:R-:W-:Y:S02]  /*3dbe0*/  IMAD.MOV.U32 R160, RZ, RZ, R249 ;  /* 0x000000ffffa07224 */ /* 0x000fe400078e00f9 */
[----:B------:R-:W2:Y:S01]  /*3dbf0*/  LDL.LU.64 R248, [R1+0x1b80] ;  /* 0x001b800001f87983 */ /* 0x000ea20000300a00 */
[----:B------:R-:W-:-:S04]  /*3dc00*/  IMAD.MOV.U32 R149, RZ, RZ, R163 ;  /* 0x000000ffff957224 */ /* 0x000fc800078e00a3 */
[----:B------:R-:W-:Y:S01]  /*3dc10*/  IMAD.MOV.U32 R145, RZ, RZ, R149 ;  /* 0x000000ffff917224 */ /* 0x000fe200078e0095 */
[----:B------:R-:W-:Y:S02]  /*3dc20*/  MOV R149, R153 ;  /* 0x0000009900957202 */ /* 0x000fe40000000f00 */
[----:B------:R-:W-:Y:S02]  /*3dc30*/  MOV R153, R134 ;  /* 0x0000008600997202 */ /* 0x000fe40000000f00 */
[----:B------:R-:W-:Y:S01]  /*3dc40*/  MOV R148, R162 ;  /* 0x000000a200947202 */ /* 0x000fe20000000f00 */
[C---:B----4-:R-:W-:Y:S08]  /*3dc50*/  HMMA.1688.F32.TF32 R220, R164.reuse, R132, R220 ;  /* 0x00000084a4dc723c */ /* 0x050ff000000810dc */
[----:B---3--:R-:W-:Y:S01]  /*3dc60*/  HMMA.1688.F32.TF32 R244, R164, R136, R244 ;  /* 0x00000088a4f4723c */ /* 0x008fe200000810f4 */
[----:B------:R-:W-:-:S02]  /*3dc70*/  IMAD.MOV.U32 R144, RZ, RZ, R148 ;  /* 0x000000ffff907224 */ /* 0x000fc400078e0094 */
[----:B------:R-:W-:Y:S02]  /*3dc80*/  IMAD.MOV.U32 R148, RZ, RZ, R152 ;  /* 0x000000ffff947224 */ /* 0x000fe400078e0098 */
[----:B------:R-:W-:-:S03]  /*3dc90*/  IMAD.MOV.U32 R152, RZ, RZ, R135 ;  /* 0x000000ffff987224 */ /* 0x000fc600078e0087 */
[----:B--2---:R-:W-:Y:S07]  /*3dca0*/  HMMA.1688.F32.TF32 R248, R164, R140, R248 ;  /* 0x0000008ca4f8723c */ /* 0x004fee00000810f8 */
[----:B------:R-:W-:Y:S01]  /*3dcb0*/  IMAD.MOV.U32 R140, RZ, RZ, R161 ;  /* 0x000000ffff8c7224 */ /* 0x000fe200078e00a1 */
[----:B------:R-:W-:-:S08]  /*3dcc0*/  MOV R141, R160 ;  /* 0x000000a0008d7202 */ /* 0x000fd00000000f00 */
[----:B------:R-:W-:Y:S01]  /*3dcd0*/  IMAD.MOV.U32 R161, RZ, RZ, R246 ;  /* 0x000000ffffa17224 */ /* 0x000fe200078e00f6 */
[----:B------:R-:W-:Y:S01]  /*3dce0*/  MOV R160, R247 ;  /* 0x000000f700a07202 */ /* 0x000fe20000000f00 */
[----:B------:R-:W-:Y:S01]  /*3dcf0*/  HMMA.1688.F32.TF32 R164, R164, R128, R224 ;  /* 0x00000080a4a4723c */ /* 0x000fe200000810e0 */
[----:B------:R-:W-:Y:S04]  /*3dd00*/  LDS R224, [R3+0x34300] ;  /* 0x0343000003e07984 */ /* 0x000fe80000000800 */
[----:B------:R-:W-:Y:S01]  /*3dd10*/  LDS R226, [R3+0x36300] ;  /* 0x0363000003e27984 */ /* 0x000fe20000000800 */
[----:B------:R-:W-:Y:S01]  /*3dd20*/  IMAD.MOV.U32 R134, RZ, RZ, R248 ;  /* 0x000000ffff867224 */ /* 0x000fe200078e00f8 */
[----:B------:R-:W-:Y:S01]  /*3dd30*/  MOV R163, R249 ;  /* 0x000000f900a37202 */ /* 0x000fe20000000f00 */
[----:B------:R-:W-:Y:S01]  /*3dd40*/  IMAD.MOV.U32 R162, RZ, RZ, R250 ;  /* 0x000000ffffa27224 */ /* 0x000fe200078e00fa */
[----:B------:R-:W-:Y:S01]  /*3dd50*/  LDS R225, [R0+0x34300] ;  /* 0x0343000000e17984 */ /* 0x000fe20000000800 */
[----:B------:R-:W-:-:S02]  /*3dd60*/  IMAD.MOV.U32 R136, RZ, RZ, R134 ;  /* 0x000000ffff887224 */ /* 0x000fc400078e0086 */
[----:B------:R-:W-:Y:S01]  /*3dd70*/  IMAD.MOV.U32 R133, RZ, RZ, R163 ;  /* 0x000000ffff857224 */ /* 0x000fe200078e00a3 */
[----:B------:R-:W-:Y:S01]  /*3dd80*/  LDS R227, [R0+0x36300] ;  /* 0x0363000000e37984 */ /* 0x000fe20000000800 */
        /* <DEDUP_REMOVED lines=8> */
[----:B------:R-:W-:Y:S02]  /*3de10*/  IMAD.MOV.U32 R249, RZ, RZ, R150 ;  /* 0x000000fffff97224 */ /* 0x000fe400078e0096 */
[----:B------:R-:W-:-:S02]  /*3de20*/  IMAD.MOV.U32 R248, RZ, RZ, R151 ;  /* 0x000000fffff87224 */ /* 0x000fc400078e0097 */
[----:B------:R-:W-:Y:S02]  /*3de30*/  IMAD.MOV.U32 R150, RZ, RZ, R244 ;  /* 0x000000ffff967224 */ /* 0x000fe400078e00f4 */
[----:B------:R-:W-:Y:S01]  /*3de40*/  IMAD.MOV.U32 R151, RZ, RZ, R245 ;  /* 0x000000ffff977224 */ /* 0x000fe200078e00f5 */
[C---:B-1----:R-:W-:Y:S01]  /*3de50*/  HMMA.1688.F32.TF32 R240, R160.reuse, R158, R240 ;  /* 0x0000009ea0f0723c */ /* 0x042fe200000810f0 */
[----:B------:R-:W-:Y:S11]  /*3de60*/  IMAD.MOV.U32 R135, RZ, RZ, R251 ;  /* 0x000000ffff877224 */ /* 0x000ff600078e00fb */
[----:B------:R-:W-:Y:S11]  /*3de70*/  @!UPT UIADD3 URZ, URZ, URZ, URZ ;  /* 0x0000003f3f3ff290 */ /* 0x000ff6000fffe03f */
[----:B------:R-:W-:Y:S04]  /*3de80*/  STL.64 [R1+0x300], R240 ;  /* 0x000300f001007387 */ /* 0x000fe80000100a00 */
[----:B------:R1:W-:Y:S02]  /*3de90*/  STL.64 [R1+0x308], R242 ;  /* 0x000308f201007387 */ /* 0x0003e40000100a00 */
[----:B-1----:R-:W-:Y:S01]  /*3dea0*/  MOV R242, R150 ;  /* 0x0000009600f27202 */ /* 0x002fe20000000f00 */
[----:B------:R-:W-:Y:S01]  /*3deb0*/  IMAD.MOV.U32 R243, RZ, RZ, R151 ;  /* 0x000000fffff37224 */ /* 0x000fe200078e0097 */
[----:B------:R-:W2:Y:S04]  /*3dec0*/  LDL.LU R150, [R1+0x1b7c] ;  /* 0x001b7c0001967983 */ /* 0x000ea80000300800 */
[----:B------:R-:W2:Y:S01]  /*3ded0*/  LDL.LU R151, [R1+0x1b78] ;  /* 0x001b780001977983 */ /* 0x000ea20000300800 */
[----:B------:R-:W-:Y:S01]  /*3dee0*/  IMAD.MOV.U32 R251, RZ, RZ, R146 ;  /* 0x000000fffffb7224 */ /* 0x000fe200078e0092 */
[----:B------:R-:W-:Y:S01]  /*3def0*/  MOV R250, R147 ;  /* 0x0000009300fa7202 */ /* 0x000fe20000000f00 */
[----:B------:R-:W-:Y:S01]  /*3df00*/  IMAD.MOV.U32 R146, RZ, RZ, R222 ;  /* 0x000000ffff927224 */ /* 0x000fe200078e00de */
[----:B------:R-:W-:Y:S01]  /*3df10*/  MOV R147, R223 ;  /* 0x000000df00937202 */ /* 0x000fe20000000f00 */
[----:B------:R-:W-:Y:S01]  /*3df20*/  HMMA.1688.F32.TF32 R120, R160, R154, R120 ;  /* 0x0000009aa078723c */ /* 0x000fe20000081078 */
[----:B------:R-:W-:Y:S01]  /*3df30*/  MOV R137, R135 ;  /* 0x0000008700897202 */ /* 0x000fe20000000f00 */
[----:B------:R-:W-:Y:S01]  /*3df40*/  IMAD.MOV.U32 R240, RZ, RZ, R146 ;  /* 0x000000fffff07224 */ /* 0x000fe200078e0092 */
[----:B------:R-:W-:Y:S01]  /*3df50*/  MOV R241, R147 ;  /* 0x0000009300f17202 */ /* 0x000fe20000000f00 */
[----:B------:R-:W3:Y:S04]  /*3df60*/  LDL.LU R146, [R1+0x1b74] ;  /* 0x001b740001927983 */ /* 0x000ee80000300800 */
[----:B------:R-:W3:Y:S01]  /*3df70*/  LDL.LU R147, [R1+0x1b70] ;  /* 0x001b700001937983 */ /* 0x000ee20000300800 */
[----:B------:R-:W-:-:S02]  /*3df80*/  IMAD.MOV.U32 R134, RZ, RZ, R220 ;  /* 0x000000ffff867224 */ /* 0x000fc400078e00dc */
[----:B------:R-:W-:Y:S01]  /*3df90*/  IMAD.MOV.U32 R135, RZ, RZ, R221 ;  /* 0x000000ffff877224 */ /* 0x000fe200078e00dd */
[----:B------:R-:W-:Y:S01]  /*3dfa0*/  HMMA.1688.F32.TF32 R8, R160, R142, R8 ;  /* 0x0000008ea008723c */ /* 0x000fe20000081008 */
[----:B------:R-:W-:Y:S01]  /*3dfb0*/  MOV R247, R165 ;  /* 0x000000a500f77202 */ /* 0x000fe20000000f00 */
[----:B------:R-:W-:Y:S01]  /*3dfc0*/  IMAD.MOV.U32 R246, RZ, RZ, R166 ;  /* 0x000000fffff67224 */ /* 0x000fe200078e00a6 */
[----:B------:R-:W-:Y:S01]  /*3dfd0*/  MOV R244, R164 ;  /* 0x000000a400f47202 */ /* 0x000fe20000000f00 */
[----:B------:R-:W-:Y:S01]  /*3dfe0*/  IMAD.MOV.U32 R245, RZ, RZ, R167 ;  /* 0x000000fffff57224 */ /* 0x000fe200078e00a7 */
[----:B------:R-:W-:Y:S04]  /*3dff0*/  LDS R164, [R3+0x34100] ;  /* 0x0341000003a47984 */ /* 0x000fe80000000800 */
[----:B------:R-:W-:Y:S04]  /*3e000*/  LDS R166, [R3+0x36100] ;  /* 0x0361000003a67984 */ /* 0x000fe80000000800 */
[----:B------:R-:W-:Y:S04]  /*3e010*/  STL.64 [R1+0x2f0], R120 ;  /* 0x0002f07801007387 */ /* 0x000fe80000100a00 */
[----:B------:R1:W-:Y:S04]  /*3e020*/  STL.64 [R1+0x2f8], R122 ;  /* 0x0002f87a01007387 */ /* 0x0003e80000100a00 */
[----:B------:R-:W-:Y:S04]  /*3e030*/  LDS R165, [R0+0x34100] ;  /* 0x0341000000a57984 */ /* 0x000fe80000000800 */
[----:B------:R-:W4:Y:S01]  /*3e040*/  LDS R167, [R0+0x36100] ;  /* 0x0361000000a77984 */ /* 0x000f220000000800 */
[----:B-1----:R-:W-:-:S03]  /*3e050*/  IMAD.MOV.U32 R122, RZ, RZ, R134 ;  /* 0x000000ffff7a7224 */ /* 0x002fc600078e0086 */
[----:B------:R-:W-:Y:S01]  /*3e060*/  LDS R220, [R3+0x34200] ;  /* 0x0342000003dc7984 */ /* 0x000fe20000000800 */
[----:B------:R-:W-:-:S03]  /*3e070*/  IMAD.MOV.U32 R123, RZ, RZ, R135 ;  /* 0x000000ffff7b7224 */ /* 0x000fc600078e0087 */
[----:B------:R-:W4:Y:S04]  /*3e080*/  LDL.LU R134, [R1+0x1b6c] ;  /* 0x001b6c0001867983 */ /* 0x000f280000300800 */
[----:B------:R-:W4:Y:S04]  /*3e090*/  LDL.LU R135, [R1+0x1b68] ;  /* 0x001b680001877983 */ /* 0x000f280000300800 */
[----:B------:R-:W-:Y:S04]  /*3e0a0*/  LDS R222, [R3+0x36200] ;  /* 0x0362000003de7984 */ /* 0x000fe80000000800 */
[----:B------:R-:W-:Y:S04]  /*3e0b0*/  LDS R221, [R0+0x34200] ;  /* 0x0342000000dd7984 */ /* 0x000fe80000000800 */
[----:B------:R-:W1:Y:S01]  /*3e0c0*/  LDS R223, [R0+0x36200] ;  /* 0x0362000000df7984 */ /* 0x000e620000000800 */
[C---:B--2---:R-:W-:Y:S11]  /*3e0d0*/  HMMA.1688.F32.TF32 R124, R160.reuse, R150, R124 ;  /* 0x00000096a07c723c */ /* 0x044ff6000008107c */
[----:B------:R-:W-:Y:S11]  /*3e0e0*/  @!UPT UIADD3 URZ, URZ, URZ, URZ ;  /* 0x0000003f3f3ff290 */ /* 0x000ff6000fffe03f */
[----:B------:R-:W-:Y:S01]  /*3e0f0*/  @!UPT UIADD3 URZ, URZ, URZ, URZ ;  /* 0x0000003f3f3ff290 */ /* 0x000fe2000fffe03f */
[----:B------:R-:W-:Y:S04]  /*3e100*/  STL.64 [R1+0x2e0], R124 ;  /* 0x0002e07c01007387 */ /* 0x000fe80000100a00 */
[----:B------:R3:W-:Y:S02]  /*3e110*/  STL.64 [R1+0x2e8], R126 ;  /* 0x0002e87e01007387 */ /* 0x0007e40000100a00 */
[C---:B---3--:R-:W-:Y:S08]  /*3e120*/  HMMA.1688.F32.TF32 R124, R160.reuse, R146, R4 ;  /* 0x00000092a07c723c */ /* 0x048ff00000081004 */
[C---:B------:R-:W-:Y:S11]  /*3e130*/  HMMA.1688.F32.TF32 R4, R160.reuse, R138, R12 ;  /* 0x0000008aa004723c */ /* 0x040ff6000008100c */
[----:B------:R-:W-:Y:S04]  /*3e140*/  @!UPT UIADD3 URZ, URZ, URZ, URZ ;  /* 0x0000003f3f3ff290 */ /* 0x000fe8000fffe03f */
[----:B------:R-:W-:Y:S04]  /*3e150*/  STL.64 [R1+0x2d0], R124 ;  /* 0x0002d07c01007387 */ /* 0x000fe80000100a00 */
[----:B------:R-:W-:Y:S04]  /*3e160*/  STL.64 [R1+0x2d8], R126 ;  /* 0x0002d87e01007387 */ /* 0x000fe80000100a00 */
[----:B------:R-:W-:Y:S04]  /*3e170*/  STL.64 [R1+0x2c0], R8 ;  /* 0x0002c00801007387 */ /* 0x000fe80000100a00 */
[----:B------:R-:W-:Y:S04]  /*3e180*/  STL.64 [R1+0x2c8], R10 ;  /* 0x0002c80a01007387 */ /* 0x000fe80000100a00 */
[----:B------:R-:W-:Y:S04]  /*3e190*/  STL.64 [R1+0x2b0], R4 ;  /* 0x0002b00401007387 */ /* 0x000fe80000100a00 */
[----:B------:R4:W-:Y:S02]  /*3e1a0*/  STL.64 [R1+0x2b8], R6 ;  /* 0x0002b80601007387 */ /* 0x0009e40000100a00 */
[C---:B----4-:R-:W-:Y:S08]  /*3e1b0*/  HMMA.1688.F32.TF32 R4, R160.reuse, R134, R16 ;  /* 0x00000086a004723c */ /* 0x050ff00000081010 */
[----:B------:R-:W-:Y:S08]  /*3e1c0*/  HMMA.1688.F32.TF32 R12, R160, R130, R20 ;  /* 0x00000082a00c723c */ /* 0x000ff00000081014 */
[C---:B------:R-:W-:Y:S07]  /*3e1d0*/  HMMA.1688.F32.TF32 R8, R164.reuse, R158, R24 ;  /* 0x0000009ea408723c */ /* 0x040fee0000081018 */
[----:B------:R-:W-:Y:S04]  /*3e1e0*/  STL.64 [R1+0x2a0], R4 ;  /* 0x0002a00401007387 */ /* 0x000fe80000100a00 */
[----:B------:R2:W-:Y:S02]  /*3e1f0*/  STL.64 [R1+0x2a8], R6 ;  /* 0x0002a80601007387 */ /* 0x0005e40000100a00 */
[C---:B--2---:R-:W-:Y:S02]  /*3e200*/  HMMA.1688.F32.TF32 R4, R164.reuse, R154, R28 ;  /* 0x0000009aa404723c */ /* 0x044fe4000008101c */
[----:B------:R-:W-:Y:S04]  /*3e210*/  STL.64 [R1+0x230], R12 ;  /* 0x0002300c01007387 */ /* 0x000fe80000100a00 */
[----:B------:R2:W-:Y:S04]  /*3e220*/  STL.64 [R1+0x238], R14 ;  /* 0x0002380e01007387 */ /* 0x0005e80000100a00 */
[----:B------:R-:W-:Y:S04]  /*3e230*/  STL.64 [R1+0x220], R8 ;  /* 0x0002200801007387 */ /* 0x000fe80000100a00 */
[----:B------:R3:W-:Y:S01]  /*3e240*/  STL.64 [R1+0x228], R10 ;  /* 0x0002280a01007387 */ /* 0x0007e20000100a00 */
[C---:B--2---:R-:W-:Y:S08]  /*3e250*/  HMMA.1688.F32.TF32 R12, R164.reuse, R150, R32 ;  /* 0x00000096a40c723c */ /* 0x044ff00000081020 */
[C---:B------:R-:W-:Y:S01]  /*3e260*/  HMMA.1688.F32.TF32 R124, R164.reuse, R134, R48 ;  /* 0x00000086a47c723c */ /* 0x040fe20000081030 */
[----:B------:R-:W-:Y:S04]  /*3e270*/  STL.64 [R1+0x210], R4 ;  /* 0x0002100401007387 */ /* 0x000fe80000100a00 */
[----:B------:R2:W-:Y:S03]  /*3e280*/  STL.64 [R1+0x218], R6 ;  /* 0x0002180601007387 */ /* 0x0005e60000100a00 */
[----:B---3--:R-:W-:Y:S08]  /*3e290*/  HMMA.1688.F32.TF32 R8, R164, R146, R36 ;  /* 0x00000092a408723c */ /* 0x008ff00000081024 */
[----:B-1----:R-:W-:Y:S01]  /*3e2a0*/  HMMA.1688.F32.TF32 R16, R220, R138, R76 ;  /* 0x0000008adc10723c */ /* 0x002fe2000008104c */
[----:B------:R-:W-:Y:S01]  /*3e2b0*/  IMAD.MOV.U32 R28, RZ, RZ, R216 ;  /* 0x000000ffff1c7224 */ /* 0x000fe200078e00d8 */
[----:B------:R-:W-:Y:S01]  /*3e2c0*/  MOV R29, R217 ;  /* 0x000000d9001d7202 */ /* 0x000fe20000000f00 */
[----:B------:R-:W-:Y:S01]  /*3e2d0*/  IMAD.MOV.U32 R30, RZ, RZ, R218 ;  /* 0x000000ffff1e7224 */ /* 0x000fe200078e00da */
[----:B------:R-:W-:Y:S01]  /*3e2e0*/  MOV R24, R212 ;  /* 0x000000d400187202 */ /* 0x000fe20000000f00 */
[----:B------:R-:W-:-:S02]  /*3e2f0*/  IMAD.MOV.U32 R31, RZ, RZ, R219 ;  /* 0x000000ffff1f7224 */ /* 0x000fc400078e00db */
[----:B------:R-:W-:Y:S01]  /*3e300*/  IMAD.MOV.U32 R25, RZ, RZ, R213 ;  /* 0x000000ffff197224 */ /* 0x000fe200078e00d5 */
[C---:B--2---:R-:W-:Y:S01]  /*3e310*/  HMMA.1688.F32.TF32 R4, R164.reuse, R142, R40 ;  /* 0x0000008ea404723c */ /* 0x044fe20000081028 */
[----:B------:R-:W-:Y:S04]  /*3e320*/  STL.64 [R1+0x200], R12 ;  /* 0x0002000c01007387 */ /* 0x000fe80000100a00 */
[----:B------:R-:W-:Y:S04]  /*3e330*/  STL.64 [R1+0x208], R14 ;  /* 0x0002080e01007387 */ /* 0x000fe80000100a00 */
[----:B------:R-:W-:Y:S04]  /*3e340*/  STL.64 [R1+0x1f0], R8 ;  /* 0x0001f00801007387 */ /* 0x000fe80000100a00 */
[----:B------:R1:W-:Y:S01]  /*3e350*/  STL.64 [R1+0x1f8], R10 ;  /* 0x0001f80a01007387 */ /* 0x0003e20000100a00 */
[----:B------:R-:W-:Y:S01]  /*3e360*/  IMAD.MOV.U32 R26, RZ, RZ, R214 ;  /* 0x000000ffff1a7224 */ /* 0x000fe200078e00d6 */
[----:B------:R-:W-:Y:S01]  /*3e370*/  MOV R27, R215 ;  /* 0x000000d7001b7202 */ /* 0x000fe20000000f00 */
[----:B------:R-:W-:Y:S01]  /*3e380*/  IMAD.MOV.U32 R20, RZ, RZ, R208 ;  /* 0x000000ffff147224 */ /* 0x000fe200078e00d0 */
[----:B------:R-:W-:Y:S01]  /*3e390*/  MOV R22, R210 ;  /* 0x000000d200167202 */ /* 0x000fe20000000f00 */
[----:B------:R-:W-:Y:S01]  /*3e3a0*/  IMAD.MOV.U32 R21, RZ, RZ, R209 ;  /* 0x000000ffff157224 */ /* 0x000fe200078e00d1 */
[----:B------:R-:W-:Y:S04]  /*3e3b0*/  LDS R32, [R3+0x34600] ;  /* 0x0346000003207984 */ /* 0x000fe80000000800 */
[----:B------:R-:W-:Y:S04]  /*3e3c0*/  STL.64 [R1+0x1e0], R4 ;  /* 0x0001e00401007387 */ /* 0x000fe80000100a00 */
[----:B------:R2:W-:Y:S01]  /*3e3d0*/  STL.64 [R1+0x1e8], R6 ;  /* 0x0001e80601007387 */ /* 0x0005e20000100a00 */
[----:B-1----:R-:W-:Y:S01]  /*3e3e0*/  HMMA.1688.F32.TF32 R8, R164, R130, R52 ;  /* 0x00000082a408723c */ /* 0x002fe20000081034 */
[----:B------:R-:W-:-:S02]  /*3e3f0*/  IMAD.MOV.U32 R23, RZ, RZ, R211 ;  /* 0x000000ffff177224 */ /* 0x000fc400078e00d3 */
[----:B------:R-:W-:Y:S04]  /*3e400*/  LDS R4, [R3+0x34500] ;  /* 0x0345000003047984 */ /* 0x000fe80000000800 */
[----:B------:R-:W-:Y:S01]  /*3e410*/  LDS R5, [R0+0x34500] ;  /* 0x0345000000057984 */ /* 0x000fe20000000800 */
[----:B--2---:R-:W-:Y:S01]  /*3e420*/  MOV R7, R122 ;  /* 0x0000007a00077202 */ /* 0x004fe20000000f00 */
[----:B------:R-:W-:Y:S02]  /*3e430*/  IMAD.MOV.U32 R6, RZ, RZ, R123 ;  /* 0x000000ffff067224 */ /* 0x000fe400078e007b */
[----:B------:R-:W-:Y:S01]  /*3e440*/  LDS R34, [R3+0x36600] ;  /* 0x0366000003227984 */ /* 0x000fe20000000800 */
[----:B------:R-:W-:Y:S03]  /*3e450*/  HMMA.1688.F32.TF32 R120, R164, R138, R44 ;  /* 0x0000008aa478723c */ /* 0x000fe6000008102c */
[----:B------:R-:W-:Y:S04]  /*3e460*/  LDS R33, [R0+0x34600] ;  /* 0x0346000000217984 */ /* 0x000fe80000000800 */
[----:B------:R-:W1:Y:S01]  /*3e470*/  LDS R35, [R0+0x36600] ;  /* 0x0366000000237984 */ /* 0x000e620000000800 */
[C---:B------:R-:W-:Y:S03]  /*3e480*/  HMMA.1688.F32.TF32 R164, R220.reuse, R158, R56 ;  /* 0x0000009edca4723c */ /* 0x040fe60000081038 */
[----:B------:R-:W-:Y:S04]  /*3e490*/  LDS R36, [R3+0x34700] ;  /* 0x0347000003247984 */ /* 0x000fe80000000800 */
[----:B------:R-:W-:Y:S04]  /*3e4a0*/  LDS R38, [R3+0x36700] ;  /* 0x0367000003267984 */ /* 0x000fe80000000800 */
[----:B------:R-:W-:Y:S04]  /*3e4b0*/  LDS R37, [R0+0x34700] ;  /* 0x0347000000257984 */ /* 0x000fe80000000800 */
[----:B------:R-:W-:Y:S04]  /*3e4c0*/  STL [R1+0x1ad8], R120 ;  /* 0x001ad87801007387 */ /* 0x000fe80000100800 */
[----:B------:R-:W-:Y:S04]  /*3e4d0*/  STL [R1+0x1ad4], R121 ;  /* 0x001ad47901007387 */ /* 0x000fe80000100800 */
[----:B------:R-:W-:Y:S04]  /*3e4e0*/  STL [R1+0x1ad0], R122 ;  /* 0x001ad07a01007387 */ /* 0x000fe80000100800 */
[----:B------:R-:W-:Y:S04]  /*3e4f0*/  STL [R1+0x1acc], R123 ;  /* 0x001acc7b01007387 */ /* 0x000fe80000100800 */
[----:B------:R-:W-:Y:S01]  /*3e500*/  STL [R1+0x1ae8], R124 ;  /* 0x001ae87c01007387 */ /* 0x000fe20000100800 */
[C---:B------:R-:W-:Y:S03]  /*3e510*/  HMMA.1688.F32.TF32 R12, R220.reuse, R154, R60 ;  /* 0x0000009adc0c723c */ /* 0x040fe6000008103c */
[----:B------:R-:W-:Y:S04]  /*3e520*/  STL [R1+0x1ae4], R125 ;  /* 0x001ae47d01007387 */ /* 0x000fe80000100800 */
[----:B------:R-:W-:Y:S04]  /*3e530*/  STL [R1+0x1ae0], R126 ;  /* 0x001ae07e01007387 */ /* 0x000fe80000100800 */
[----:B------:R-:W-:Y:S04]  /*3e540*/  STL [R1+0x1adc], R127 ;  /* 0x001adc7f01007387 */ /* 0x000fe80000100800 */
[----:B------:R-:W-:Y:S04]  /*3e550*/  STL.64 [R1+0x1d0], R8 ;  /* 0x0001d00801007387 */ /* 0x000fe80000100a00 */
[----:B------:R2:W-:Y:S04]  /*3e560*/  STL.64 [R1+0x1d8], R10 ;  /* 0x0001d80a01007387 */ /* 0x0005e80000100a00 */
[----:B------:R-:W-:Y:S01]  /*3e570*/  LDS R39, [R0+0x36700] ;  /* 0x0367000000277984 */ /* 0x000fe20000000800 */
[C---:B--2---:R-:W-:Y:S03]  /*3e580*/  HMMA.1688.F32.TF32 R8, R220.reuse, R150, R64 ;  /* 0x00000096dc08723c */ /* 0x044fe60000081040 */
[----:B------:R-:W-:Y:S04]  /*3e590*/  STL [R1+0x1af4], R164 ;  /* 0x001af4a401007387 */ /* 0x000fe80000100800 */
[----:B------:R-:W-:Y:S04]  /*3e5a0*/  STL [R1+0x1af0], R165 ;  /* 0x001af0a501007387 */ /* 0x000fe80000100800 */
[----:B------:R-:W-:Y:S04]  /*3e5b0*/  STL [R1+0x1aec], R166 ;  /* 0x001aeca601007387 */ /* 0x000fe80000100800 */
[----:B------:R-:W-:Y:S04]  /*3e5c0*/  STL [R1+0x1ac8], R167 ;  /* 0x001ac8a701007387 */ /* 0x000fe80000100800 */
[----:B------:R-:W-:Y:S04]  /*3e5d0*/  STL.64 [R1+0x1c0], R12 ;  /* 0x0001c00c01007387 */ /* 0x000fe80000100a00 */
[----:B------:R2:W-:Y:S04]  /*3e5e0*/  STL.64 [R1+0x1c8], R14 ;  /* 0x0001c80e01007387 */ /* 0x0005e80000100a00 */
[----:B------:R-:W-:Y:S04]  /*3e5f0*/  STL.64 [R1+0x1b0], R8 ;  /* 0x0001b00801007387 */ /* 0x000fe80000100a00 */
[----:B------:R3:W-:Y:S01]  /*3e600*/  STL.64 [R1+0x1b8], R10 ;  /* 0x0001b80a01007387 */ /* 0x0007e20000100a00 */
[C---:B--2---:R-:W-:Y:S08]  /*3e610*/  HMMA.1688.F32.TF32 R12, R220.reuse, R146, R68 ;  /* 0x00000092dc0c723c */ /* 0x044ff00000081044 */
[C---:B---3--:R-:W-:Y:S11]  /*3e620*/  HMMA.1688.F32.TF32 R8, R220.reuse, R142, R72 ;  /* 0x0000008edc08723c */ /* 0x048ff60000081048 */
[----:B------:R-:W-:Y:S04]  /*3e630*/  @!UPT UIADD3 URZ, URZ, URZ, URZ ;  /* 0x0000003f3f3ff290 */ /* 0x000fe8000fffe03f */
[----:B------:R-:W-:Y:S04]  /*3e640*/  STL.64 [R1+0x1a0], R12 ;  /* 0x0001a00c01007387 */ /* 0x000fe80000100a00 */
[----:B------:R2:W-:Y:S04]  /*3e650*/  STL.64 [R1+0x1a8], R14 ;  /* 0x0001a80e01007387 */ /* 0x0005e80000100a00 */
[----:B------:R-:W-:Y:S04]  /*3e660*/  STL.64 [R1+0x190], R8 ;  /* 0x0001900801007387 */ /* 0x000fe80000100a00 */
[----:B------:R3:W-:Y:S01]  /*3e670*/  STL.64 [R1+0x198], R10 ;  /* 0x0001980a01007387 */ /* 0x0007e20000100a00 */
[C---:B--2---:R-:W-:Y:S08]  /*3e680*/  HMMA.1688.F32.TF32 R12, R220.reuse, R134, R80 ;  /* 0x00000086dc0c723c */ /* 0x044ff00000081050 */
[----:B---3--:R-:W-:Y:S01]  /*3e690*/  HMMA.1688.F32.TF32 R8, R220, R130, R84 ;  /* 0x00000082dc08723c */ /* 0x008fe20000081054 */
[----:B------:R-:W-:Y:S04]  /*3e6a0*/  STL.64 [R1+0x180], R16 ;  /* 0x0001801001007387 */ /* 0x000fe80000100a00 */
[----:B------:R-:W-:Y:S10]  /*3e6b0*/  STL.64 [R1+0x188], R18 ;  /* 0x0001881201007387 */ /* 0x000ff40000100a00 */
        /* <DEDUP_REMOVED lines=8> */
[----:B------:R-:W-:Y:S04]  /*3e740*/  STL.64 [R1+0x158], R14 ;  /* 0x0001580e01007387 */ /* 0x000fe80000100a00 */
[----:B------:R-:W-:Y:S04]  /*3e750*/  STL.64 [R1+0x140], R8 ;  /* 0x0001400801007387 */ /* 0x000fe80000100a00 */
[----:B------:R2:W-:Y:S02]  /*3e760*/  STL.64 [R1+0x148], R10 ;  /* 0x0001480a01007387 */ /* 0x0005e40000100a00 */
[C---:B--2---:R-:W-:Y:S01]  /*3e770*/  HMMA.1688.F32.TF32 R8, R224.reuse, R150, R96 ;  /* 0x00000096e008723c */ /* 0x044fe20000081060 */
[----:B------:R-:W-:Y:S01]  /*3e780*/  IMAD.MOV.U32 R15, RZ, RZ, R247 ;  /* 0x000000ffff0f7224 */ /* 0x000fe200078e00f7 */
[----:B------:R-:W-:Y:S01]  /*3e790*/  MOV R73, R203 ;  /* 0x000000cb00497202 */ /* 0x000fe20000000f00 */
[----:B------:R-:W-:Y:S01]  /*3e7a0*/  IMAD.MOV.U32 R14, RZ, RZ, R244 ;  /* 0x000000ffff0e7224 */ /* 0x000fe200078e00f4 */
[----:B------:R-:W-:Y:S04]  /*3e7b0*/  LDS R247, [R0+0x36400] ;  /* 0x0364000000f77984 */ /* 0x000fe80000000800 */
[----:B------:R-:W-:Y:S01]  /*3e7c0*/  LDS R244, [R3+0x34400] ;  /* 0x0344000003f47984 */ /* 0x000fe20000000800 */
[----:B------:R-:W-:Y:S01]  /*3e7d0*/  HMMA.1688.F32.TF32 R220, R224, R134, R112 ;  /* 0x00000086e0dc723c */ /* 0x000fe20000081070 */
[----:B------:R-:W-:-:S02]  /*3e7e0*/  IMAD.MOV.U32 R72, RZ, RZ, R199 ;  /* 0x000000ffff487224 */ /* 0x000fc400078e00c7 */
[----:B------:R-:W-:-:S05]  /*3e7f0*/  IMAD.MOV.U32 R74, RZ, RZ, R206 ;  /* 0x000000ffff4a7224 */ /* 0x000fca00078e00ce */
[C---:B-1----:R-:W-:Y:S01]  /*3e800*/  HMMA.1688.F32.TF32 R20, R32.reuse, R142, R20 ;  /* 0x0000008e2014723c */ /* 0x042fe20000081014 */
[----:B------:R-:W-:Y:S02]  /*3e810*/  IMAD.MOV.U32 R75, RZ, RZ, R207 ;  /* 0x000000ffff4b7224 */ /* 0x000fe400078e00cf */
[----:B------:R-:W-:Y:S02]  /*3e820*/  IMAD.MOV.U32 R68, RZ, RZ, R152 ;  /* 0x000000ffff447224 */ /* 0x000fe400078e0098 */
[----:B------:R-:W-:Y:S01]  /*3e830*/  IMAD.MOV.U32 R69, RZ, RZ, R153 ;  /* 0x000000ffff457224 */ /* 0x000fe200078e0099 */
[----:B------:R-:W-:Y:S01]  /*3e840*/  MOV R70, R157 ;  /* 0x0000009d00467202 */ /* 0x000fe20000000f00 */
[----:B------:R-:W-:Y:S01]  /*3e850*/  IMAD.MOV.U32 R164, RZ, RZ, R8 ;  /* 0x000000ffffa47224 */ /* 0x000fe200078e0008 */
[----:B------:R-:W-:Y:S01]  /*3e860*/  MOV R165, R9 ;  /* 0x0000000900a57202 */ /* 0x000fe20000000f00 */
[----:B------:R-:W-:Y:S01]  /*3e870*/  IMAD.MOV.U32 R166, RZ, RZ, R10 ;  /* 0x000000ffffa67224 */ /* 0x000fe200078e000a */
[----:B------:R-:W-:Y:S01]  /*3e880*/  HMMA.1688.F32.TF32 R24, R32, R138, R24 ;  /* 0x0000008a2018723c */ /* 0x000fe20000081018 */
[----:B------:R-:W-:Y:S01]  /*3e890*/  IMAD.MOV.U32 R124, RZ, RZ, R11 ;  /* 0x000000ffff7c7224 */ /* 0x000fe200078e000b */
[----:B------:R-:W-:Y:S01]  /*3e8a0*/  LDS R96, [R3+0x38000] ;  /* 0x0380000003607984 */ /* 0x000fe20000000800 */
[----:B------:R-:W-:-:S03]  /*3e8b0*/  IMAD.MOV.U32 R71, RZ, RZ, R156 ;  /* 0x000000ffff477224 */ /* 0x000fc600078e009c */
[----:B------:R-:W-:Y:S02]  /*3e8c0*/  LDS R98, [R3+0x3a000] ;  /* 0x03a0000003627984 */ /* 0x000fe40000000800 */
[C---:B------:R-:W-:Y:S02]  /*3e8d0*/  HMMA.1688.F32.TF32 R8, R224.reuse, R146, R100 ;  /* 0x00000092e008723c */ /* 0x040fe40000081064 */
[----:B------:R-:W-:Y:S04]  /*3e8e0*/  LDS R97, [R0+0x38000] ;  /* 0x0380000000617984 */ /* 0x000fe80000000800 */
[----:B------:R-:W-:Y:S11]  /*3e8f0*/  LDS R99, [R0+0x3a000] ;  /* 0x03a0000000637984 */ /* 0x000ff60000000800 */
[----:B------:R-:W-:Y:S07]  /*3e900*/  @!UPT UIADD3 URZ, URZ, URZ, URZ ;  /* 0x0000003f3f3ff290 */ /* 0x000fee000fffe03f */
        /* <DEDUP_REMOVED lines=13> */
[----:B------:R-:W-:Y:S01]  /*3e9e0*/  @!UPT UIADD3 URZ, URZ, URZ, URZ ;  /* 0x0000003f3f3ff290 */ /* 0x000fe2000fffe03f */
[----:B------:R1:W-:Y:S02]  /*3e9f0*/  STL.64 [R1+0x100], R8 ;  /* 0x0001000801007387 */ /* 0x0003e40000100a00 */
[----:B-1----:R-:W-:Y:S01]  /*3ea00*/  IMAD.MOV.U32 R8, RZ, RZ, R246 ;  /* 0x000000ffff087224 */ /* 0x002fe200078e00f6 */
[----:B------:R-:W-:Y:S01]  /*3ea10*/  MOV R9, R245 ;  /* 0x000000f500097202 */ /* 0x000fe20000000f00 */
[----:B------:R-:W-:Y:S04]  /*3ea20*/  LDS R246, [R3+0x36400] ;  /* 0x0364000003f67984 */ /* 0x000fe80000000800 */
[----:B------:R-:W1:Y:S01]  /*3ea30*/  LDS R245, [R0+0x34400] ;  /* 0x0344000000f57984 */ /* 0x000e620000000800 */
[----:B------:R-:W-:Y:S03]  /*3ea40*/  HMMA.1688.F32.TF32 R224, R224, R130, R116 ;  /* 0x00000082e0e0723c */ /* 0x000fe60000081074 */
[----:B------:R-:W-:Y:S04]  /*3ea50*/  STL.64 [R1+0x108], R10 ;  /* 0x0001080a01007387 */ /* 0x000fe80000100a00 */
[----:B------:R-:W-:Y:S04]  /*3ea60*/  STL [R1+0x1a94], R220 ;  /* 0x001a94dc01007387 */ /* 0x000fe80000100800 */
[----:B------:R-:W-:Y:S04]  /*3ea70*/  STL [R1+0x1a90], R221 ;  /* 0x001a90dd01007387 */ /* 0x000fe80000100800 */
[----:B------:R-:W-:Y:S04]  /*3ea80*/  STL [R1+0x1a8c], R222 ;  /* 0x001a8cde01007387 */ /* 0x000fe80000100800 */
[----:B------:R-:W-:Y:S01]  /*3ea90*/  STL [R1+0x1a88], R223 ;  /* 0x001a88df01007387 */ /* 0x000fe20000100800 */
[C---:B-1----:R-:W-:Y:S03]  /*3eaa0*/  HMMA.1688.F32.TF32 R16, R244.reuse, R158, R168 ;  /* 0x0000009ef410723c */ /* 0x042fe600000810a8 */
[----:B------:R-:W-:Y:S04]  /*3eab0*/  STL [R1+0x1aa4], R224 ;  /* 0x001aa4e001007387 */ /* 0x000fe80000100800 */
[----:B------:R-:W-:Y:S04]  /*3eac0*/  STL [R1+0x1aa0], R225 ;  /* 0x001aa0e101007387 */ /* 0x000fe80000100800 */
[----:B------:R-:W-:Y:S04]  /*3ead0*/  STL [R1+0x1a9c], R226 ;  /* 0x001a9ce201007387 */ /* 0x000fe80000100800 */
[----:B------:R-:W-:Y:S08]  /*3eae0*/  STL [R1+0x1a98], R227 ;  /* 0x001a98e301007387 */ /* 0x000ff00000100800 */
[----:B------:R-:W-:Y:S04]  /*3eaf0*/  STL.64 [R1+0x290], R16 ;  /* 0x0002901001007387 */ /* 0x000fe80000100a00 */
[----:B------:R1:W-:Y:S02]  /*3eb00*/  STL.64 [R1+0x298], R18 ;  /* 0x0002981201007387 */ /* 0x0003e40000100a00 */
[C---:B-1----:R-:W-:Y:S11]  /*3eb10*/  HMMA.1688.F32.TF32 R16, R244.reuse, R154, R172 ;  /* 0x0000009af410723c */ /* 0x042ff600000810ac */
[----:B------:R-:W-:Y:S11]  /*3eb20*/  @!UPT UIADD3 URZ, URZ, URZ, URZ ;  /* 0x0000003f3f3ff290 */ /* 0x000ff6000fffe03f */
[----:B------:R-:W-:Y:S02]  /*3eb30*/  @!UPT UIADD3 URZ, URZ, URZ, URZ ;  /* 0x0000003f3f3ff290 */ /* 0x000fe4000fffe03f */
[----:B------:R-:W-:Y:S01]  /*3eb40*/  IMAD.MOV.U32 R220, RZ, RZ, R16 ;  /* 0x000000ffffdc7224 */ /* 0x000fe200078e0010 */
[----:B------:R-:W-:Y:S01]  /*3eb50*/  MOV R221, R17 ;  /* 0x0000001100dd7202 */ /* 0x000fe20000000f00 */
[----:B------:R-:W-:Y:S02]  /*3eb60*/  IMAD.MOV.U32 R222, RZ, RZ, R18 ;  /* 0x000000ffffde7224 */ /* 0x000fe400078e0012 */
[----:B------:R-:W-:Y:S02]  /*3eb70*/  IMAD.MOV.U32 R223, RZ, RZ, R19 ;  /* 0x000000ffffdf7224 */ /* 0x000fe400078e0013 */
[C---:B------:R-:W-:Y:S03]  /*3eb80*/  HMMA.1688.F32.TF32 R16, R244.reuse, R150, R176 ;  /* 0x00000096f410723c */ /* 0x040fe600000810b0 */
[----:B------:R1:W-:Y:S11]  /*3eb90*/  STL [R1+0x1ab4], R223 ;  /* 0x001ab4df01007387 */ /* 0x0003f60000100800 */
[----:B------:R-:W-:Y:S10]  /*3eba0*/  @!UPT UIADD3 URZ, URZ, URZ, URZ ;  /* 0x0000003f3f3ff290 */ /* 0x000ff4000fffe03f */
[----:B------:R-:W-:Y:S01]  /*3ebb0*/  MOV R224, R16 ;  /* 0x0000001000e07202 */ /* 0x000fe20000000f00 */
[----:B------:R-:W-:Y:S01]  /*3ebc0*/  IMAD.MOV.U32 R225, RZ, RZ, R17 ;  /* 0x000000ffffe17224 */ /* 0x000fe200078e0011 */
[----:B------:R-:W-:Y:S01]  /*3ebd0*/  MOV R227, R19 ;  /* 0x0000001300e37202 */ /* 0x000fe20000000f00 */
[----:B------:R-:W-:Y:S02]  /*3ebe0*/  IMAD.MOV.U32 R226, RZ, RZ, R18 ;  /* 0x000000ffffe27224 */ /* 0x000fe400078e0012 */
[----:B------:R-:W-:Y:S01]  /*3ebf0*/  HMMA.1688.F32.TF32 R16, R244, R146, R180 ;  /* 0x00000092f410723c */ /* 0x000fe200000810b4 */
[----:B------:R-:W-:Y:S04]  /*3ec00*/  STL [R1+0x1ab0], R222 ;  /* 0x001ab0de01007387 */ /* 0x000fe80000100800 */
[----:B------:R2:W-:Y:S04]  /*3ec10*/  STL [R1+0x1aac], R220 ;  /* 0x001aacdc01007387 */ /* 0x0005e80000100800 */
[----:B------:R3:W-:Y:S01]  /*3ec20*/  STL [R1+0x1aa8], R221 ;  /* 0x001aa8dd01007387 */ /* 0x0007e20000100800 */
[----:B------:R-:W-:Y:S01]  /*3ec30*/  IMAD.MOV.U32 R11, RZ, RZ, R6 ;  /* 0x000000ffff0b7224 */ /* 0x000fe200078e0006 */
[----:B------:R-:W-:Y:S01]  /*3ec40*/  MOV R10, R7 ;  /* 0x00000007000a7202 */ /* 0x000fe20000000f00 */
[----:B------:R-:W-:Y:S01]  /*3ec50*/  IMAD.MOV.U32 R12, RZ, RZ, R14 ;  /* 0x000000ffff0c7224 */ /* 0x000fe200078e000e */
[----:B------:R-:W-:-:S11]  /*3ec60*/  MOV R13, R15 ;  /* 0x0000000f000d7202 */ /* 0x000fd60000000f00 */
[----:B-1----:R-:W-:Y:S01]  /*3ec70*/  IMAD.MOV.U32 R223, RZ, RZ, R16 ;  /* 0x000000ffffdf7224 */ /* 0x002fe200078e0010 */
[----:B--2---:R-:W-:Y:S01]  /*3ec80*/  MOV R220, R18 ;  /* 0x0000001200dc7202 */ /* 0x004fe20000000f00 */
[----:B------:R-:W-:Y:S02]  /*3ec90*/  IMAD.MOV.U32 R222, RZ, RZ, R17 ;  /* 0x000000ffffde7224 */ /* 0x000fe400078e0011 */
[----:B---3--:R-:W-:Y:S01]  /*3eca0*/  IMAD.MOV.U32 R221, RZ, RZ, R19 ;  /* 0x000000ffffdd7224 */ /* 0x008fe200078e0013 */
[----:B------:R-:W-:Y:S01]  /*3ecb0*/  STL [R1+0x1ac4], R227 ;  /* 0x001ac4e301007387 */ /* 0x000fe20000100800 */
[----:B------:R-:W-:Y:S01]  /*3ecc0*/  HMMA.1688.F32.TF32 R16, R244, R142, R184 ;  /* 0x0000008ef410723c */ /* 0x000fe200000810b8 */
[----:B------:R-:W-:Y:S01]  /*3ecd0*/  IMAD.MOV.U32 R14, RZ, RZ, R8 ;  /* 0x000000ffff0e7224 */ /* 0x000fe200078e0008 */
[----:B------:R-:W-:Y:S01]  /*3ece0*/  MOV R8, R10 ;  /* 0x0000000a00087202 */ /* 0x000fe20000000f00 */
[----:B------:R-:W-:Y:S01]  /*3ecf0*/  IMAD.MOV.U32 R15, RZ, RZ, R9 ;  /* 0x000000ffff0f7224 */ /* 0x000fe200078e0009 */
[----:B------:R-:W-:Y:S01]  /*3ed00*/  LDS R6, [R3+0x36500] ;  /* 0x0365000003067984 */ /* 0x000fe20000000800 */
[----:B------:R-:W-:Y:S01]  /*3ed10*/  IMAD.MOV.U32 R9, RZ, RZ, R11 ;  /* 0x000000ffff097224 */ /* 0x000fe200078e000b */
[----:B------:R-:W-:Y:S01]  /*3ed20*/  MOV R11, R241 ;  /* 0x000000f1000b7202 */ /* 0x000fe20000000f00 */
[----:B------:R-:W-:Y:S01]  /*3ed30*/  IMAD.MOV.U32 R10, RZ, RZ, R240 ;  /* 0x000000ffff0a7224 */ /* 0x000fe200078e00f0 */
[----:B------:R-:W1:Y:S01]  /*3ed40*/  LDS R7, [R0+0x36500] ;  /* 0x0365000000077984 */ /* 0x000e620000000800 */
[----:B------:R-:W-:Y:S01]  /*3ed50*/  IMAD.MOV.U32 R240, RZ, RZ, R242 ;  /* 0x000000fffff07224 */ /* 0x000fe200078e00f2 */
[----:B------:R-:W-:Y:S01]  /*3ed60*/  MOV R242, R128 ;  /* 0x0000008000f27202 */ /* 0x000fe20000000f00 */
[----:B------:R-:W-:-:S02]  /*3ed70*/  IMAD.MOV.U32 R241, RZ, RZ, R243 ;  /* 0x000000fffff17224 */ /* 0x000fc400078e00f3 */
[----:B------:R-:W-:Y:S01]  /*3ed80*/  IMAD.MOV.U32 R243, RZ, RZ, R129 ;  /* 0x000000fffff37224 */ /* 0x000fe200078e0081 */
[----:B------:R-:W-:Y:S01]  /*3ed90*/  MOV R129, R133 ;  /* 0x0000008500817202 */ /* 0x000fe20000000f00 */
[----:B------:R-:W-:Y:S02]  /*3eda0*/  IMAD.MOV.U32 R128, RZ, RZ, R132 ;  /* 0x000000ffff807224 */ /* 0x000fe400078e0084 */
[----:B------:R-:W-:Y:S01]  /*3edb0*/  IMAD.MOV.U32 R132, RZ, RZ, R136 ;  /* 0x000000ffff847224 */ /* 0x000fe200078e0088 */
[----:B------:R-:W-:Y:S01]  /*3edc0*/  MOV R136, R140 ;  /* 0x0000008c00887202 */ /* 0x000fe20000000f00 */
[----:B------:R-:W-:Y:S02]  /*3edd0*/  IMAD.MOV.U32 R133, RZ, RZ, R137 ;  /* 0x000000ffff857224 */ /* 0x000fe400078e0089 */
[----:B------:R-:W-:Y:S01]  /*3ede0*/  IMAD.MOV.U32 R137, RZ, RZ, R141 ;  /* 0x000000ffff897224 */ /* 0x000fe200078e008d */
[----:B------:R-:W-:Y:S01]  /*3edf0*/  MOV R141, R249 ;  /* 0x000000f9008d7202 */ /* 0x000fe20000000f00 */
[----:B------:R-:W-:Y:S01]  /*3ee00*/  IMAD.MOV.U32 R140, RZ, RZ, R248 ;  /* 0x000000ffff8c7224 */ /* 0x000fe200078e00f8 */
[----:B------:R-:W-:Y:S01]  /*3ee10*/  STL [R1+0x1ac0], R226 ;  /* 0x001ac0e201007387 */ /* 0x000fe20000100800 */
        /* <DEDUP_REMOVED lines=11> */
[----:B------:R2:W-:Y:S01]  /*3eed0*/  STL.64 [R1+0x250], R16 ;  /* 0x0002501001007387 */ /* 0x0005e20000100a00 */
[----:B------:R-:W-:-:S03]  /*3eee0*/  IMAD.MOV.U32 R2, RZ, RZ, R19 ;  /* 0x000000ffff027224 */ /* 0x000fc600078e0013 */
[----:B------:R-:W3:Y:S04]  /*3eef0*/  LDL.LU R216, [R1+0x1b64] ;  /* 0x001b640001d87983 */ /* 0x000ee80000300800 */
[----:B------:R-:W3:Y:S01]  /*3ef00*/  LDL.LU R217, [R1+0x1b60] ;  /* 0x001b600001d97983 */ /* 0x000ee20000300800 */
[----:B--2---:R-:W-:Y:S03]  /*3ef10*/  HMMA.1688.F32.TF32 R16, R244, R138, R188 ;  /* 0x0000008af410723c */ /* 0x004fe600000810bc */
[----:B------:R-:W3:Y:S04]  /*3ef20*/  LDL.LU R218, [R1+0x1b5c] ;  /* 0x001b5c0001da7983 */ /* 0x000ee80000300800 */
[----:B------:R-:W3:Y:S04]  /*3ef30*/  LDL.LU R219, [R1+0x1b58] ;  /* 0x001b580001db7983 */ /* 0x000ee80000300800 */
[----:B------:R-:W2:Y:S04]  /*3ef40*/  LDL.LU R212, [R1+0x1b54] ;  /* 0x001b540001d47983 */ /* 0x000ea80000300800 */
[----:B------:R-:W2:Y:S04]  /*3ef50*/  LDL.LU R213, [R1+0x1b50] ;  /* 0x001b500001d57983 */ /* 0x000ea80000300800 */
[----:B------:R-:W2:Y:S01]  /*3ef60*/  LDL.LU R214, [R1+0x1b4c] ;  /* 0x001b4c0001d67983 */ /* 0x000ea20000300800 */
[----:B------:R-:W-:-:S03]  /*3ef70*/  MOV R160, R12 ;  /* 0x0000000c00a07202 */ /* 0x000fc60000000f00 */
[----:B------:R-:W2:Y:S01]  /*3ef80*/  LDL.LU R215, [R1+0x1b48] ;  /* 0x001b480001d77983 */ /* 0x000ea20000300800 */
[----:B------:R-:W-:-:S03]  /*3ef90*/  IMAD.MOV.U32 R161, RZ, RZ, R13 ;  /* 0x000000ffffa17224 */ /* 0x000fc600078e000d */
[----:B------:R-:W4:Y:S01]  /*3efa0*/  LDL.LU R208, [R1+0x1b44] ;  /* 0x001b440001d07983 */ /* 0x000f220000300800 */
[----:B------:R-:W-:-:S03]  /*3efb0*/  IMAD.MOV.U32 R12, RZ, RZ, R204 ;  /* 0x000000ffff0c7224 */ /* 0x000fc600078e00cc */
[----:B------:R-:W4:Y:S01]  /*3efc0*/  LDL.LU R209, [R1+0x1b40] ;  /* 0x001b400001d17983 */ /* 0x000f220000300800 */
[----:B------:R-:W-:Y:S01]  /*3efd0*/  IMAD.MOV.U32 R162, RZ, RZ, R14 ;  /* 0x000000ffffa27224 */ /* 0x000fe200078e000e */
[----:B------:R-:W-:Y:S02]  /*3efe0*/  MOV R13, R205 ;  /* 0x000000cd000d7202 */ /* 0x000fe40000000f00 */
[----:B------:R-:W4:Y:S01]  /*3eff0*/  LDL.LU R210, [R1+0x1b3c] ;  /* 0x001b3c0001d27983 */ /* 0x000f220000300800 */
[----:B------:R-:W-:Y:S01]  /*3f000*/  MOV R163, R15 ;  /* 0x0000000f00a37202 */ /* 0x000fe20000000f00 */
[----:B------:R-:W-:Y:S02]  /*3f010*/  IMAD.MOV.U32 R14, RZ, RZ, R200 ;  /* 0x000000ffff0e7224 */ /* 0x000fe400078e00c8 */
[----:B------:R-:W4:Y:S01]  /*3f020*/  LDL.LU R211, [R1+0x1b38] ;  /* 0x001b380001d37983 */ /* 0x000f220000300800 */
[----:B------:R-:W-:-:S03]  /*3f030*/  IMAD.MOV.U32 R40, RZ, RZ, R8 ;  /* 0x000000ffff287224 */ /* 0x000fc600078e0008 */
[----:B------:R-:W4:Y:S01]  /*3f040*/  LDL.LU R204, [R1+0x1b34] ;  /* 0x001b340001cc7983 */ /* 0x000f220000300800 */
[----:B------:R-:W-:Y:S01]  /*3f050*/  IMAD.MOV.U32 R15, RZ, RZ, R201 ;  /* 0x000000ffff0f7224 */ /* 0x000fe200078e00c9 */
[----:B------:R-:W-:Y:S02]  /*3f060*/  MOV R8, R202 ;  /* 0x000000ca00087202 */ /* 0x000fe40000000f00 */
[----:B------:R-:W4:Y:S01]  /*3f070*/  LDL.LU R205, [R1+0x1b30] ;  /* 0x001b300001cd7983 */ /* 0x000f220000300800 */
[----:B------:R-:W-:Y:S01]  /*3f080*/  IMAD.MOV.U32 R41, RZ, RZ, R9 ;  /* 0x000000ffff297224 */ /* 0x000fe200078e0009 */
[----:B------:R-:W-:Y:S02]  /*3f090*/  MOV R42, R10 ;  /* 0x0000000a002a7202 */ /* 0x000fe40000000f00 */
[----:B------:R-:W4:Y:S01]  /*3f0a0*/  LDL.LU R200, [R1+0x1b2c] ;  /* 0x001b2c0001c87983 */ /* 0x000f220000300800 */
[----:B------:R-:W-:-:S03]  /*3f0b0*/  IMAD.MOV.U32 R9, RZ, RZ, R196 ;  /* 0x000000ffff097224 */ /* 0x000fc600078e00c4 */
[----:B------:R-:W4:Y:S01]  /*3f0c0*/  LDL.LU R201, [R1+0x1b28] ;  /* 0x001b280001c97983 */ /* 0x000f220000300800 */
[----:B------:R-:W-:Y:S01]  /*3f0d0*/  IMAD.MOV.U32 R43, RZ, RZ, R11 ;  /* 0x000000ffff2b7224 */ /* 0x000fe200078e000b */
[----:B------:R-:W-:Y:S01]  /*3f0e0*/  MOV R11, R192 ;  /* 0x000000c0000b7202 */ /* 0x000fe20000000f00 */
[----:B------:R-:W-:Y:S01]  /*3f0f0*/  IMAD.MOV.U32 R10, RZ, RZ, R197 ;  /* 0x000000ffff0a7224 */ /* 0x000fe200078e00c5 */
[----:B------:R-:W4:Y:S04]  /*3f100*/  LDL.LU R202, [R1+0x1b24] ;  /* 0x001b240001ca7983 */ /* 0x000f280000300800 */
[----:B------:R-:W4:Y:S04]  /*3f110*/  LDL.LU R196, [R1+0x1b20] ;  /* 0x001b200001c47983 */ /* 0x000f280000300800 */
        /* <DEDUP_REMOVED lines=28> */
[----:B------:R-:W-:-:S02]  /*3f2e0*/  IMAD.MOV.U32 R52, RZ, RZ, R136 ;  /* 0x000000ffff347224 */ /* 0x000fc400078e0088 */
[----:B------:R-:W-:Y:S02]  /*3f2f0*/  IMAD.MOV.U32 R53, RZ, RZ, R137 ;  /* 0x000000ffff357224 */ /* 0x000fe400078e0089 */
[----:B------:R-:W-:Y:S01]  /*3f300*/  IMAD.MOV.U32 R55, RZ, RZ, R141 ;  /* 0x000000ffff377224 */ /* 0x000fe200078e008d */
[----:B------:R-:W-:Y:S01]  /*3f310*/  MOV R57, R249 ;  /* 0x000000f900397202 */ /* 0x000fe20000000f00 */
        /* <DEDUP_REMOVED lines=9> */
[----:B------:R-:W-:-:S06]  /*3f3b0*/  MOV R45, R241 ;  /* 0x000000f1002d7202 */ /* 0x000fcc0000000f00 */
[----:B------:R-:W-:Y:S01]  /*3f3c0*/  HMMA.1688.F32.TF32 R12, R32, R150, R12 ;  /* 0x00000096200c723c */ /* 0x000fe2000008100c */
[----:B------:R-:W-:Y:S02]  /*3f3d0*/  IMAD.MOV.U32 R46, RZ, RZ, R242 ;  /* 0x000000ffff2e7224 */ /* 0x000fe400078e00f2 */
[----:B------:R-:W-:-:S05]  /*3f3e0*/  IMAD.MOV.U32 R47, RZ, RZ, R243 ;  /* 0x000000ffff2f7224 */ /* 0x000fca00078e00f3 */
[----:B------:R-:W-:Y:S08]  /*3f3f0*/  HMMA.1688.F32.TF32 R8, R32, R154, R8 ;  /* 0x0000009a2008723c */ /* 0x000ff00000081008 */
[C---:B-1----:R-:W-:Y:S08]  /*3f400*/  HMMA.1688.F32.TF32 R228, R4.reuse, R138, R228 ;  /* 0x0000008a04e4723c */ /* 0x042ff000000810e4 */
[C---:B------:R-:W-:Y:S08]  /*3f410*/  HMMA.1688.F32.TF32 R232, R4.reuse, R134, R232 ;  /* 0x0000008604e8723c */ /* 0x040ff000000810e8 */
[----:B------:R-:W-:Y:S08]  /*3f420*/  HMMA.1688.F32.TF32 R236, R4, R130, R236 ;  /* 0x0000008204ec723c */ /* 0x000ff000000810ec */
[----:B------:R-:W-:Y:S08]  /*3f430*/  HMMA.1688.F32.TF32 R28, R32, R134, R28 ;  /* 0x00000086201c723c */ /* 0x000ff0000008101c */
[-C--:B---3--:R-:W-:Y:S08]  /*3f440*/  HMMA.1688.F32.TF32 R216, R4, R142.reuse, R216 ;  /* 0x0000008e04d8723c */ /* 0x088ff000000810d8 */
[----:B------:R-:W-:Y:S08]  /*3f450*/  HMMA.1688.F32.TF32 R140, R36, R142, R48 ;  /* 0x0000008e248c723c */ /* 0x000ff00000081030 */
[-C--:B--2---:R-:W-:Y:S08]  /*3f460*/  HMMA.1688.F32.TF32 R212, R4, R146.reuse, R212 ;  /* 0x0000009204d4723c */ /* 0x084ff000000810d4 */
[----:B------:R-:W-:Y:S08]  /*3f470*/  HMMA.1688.F32.TF32 R144, R36, R146, R52 ;  /* 0x000000922490723c */ /* 0x000ff00000081034 */
[-C--:B----4-:R-:W-:Y:S08]  /*3f480*/  HMMA.1688.F32.TF32 R208, R4, R150.reuse, R208 ;  /* 0x0000009604d0723c */ /* 0x090ff000000810d0 */
[----:B------:R-:W-:Y:S08]  /*3f490*/  HMMA.1688.F32.TF32 R148, R36, R150, R56 ;  /* 0x000000962494723c */ /* 0x000ff00000081038 */
[C---:B------:R-:W-:Y:S01]  /*3f4a0*/  HMMA.1688.F32.TF32 R248, R244.reuse, R134, R192 ;  /* 0x00000086f4f8723c */ /* 0x040fe200000810c0 */
[----:B------:R-:W-:Y:S04]  /*3f4b0*/  LDS R192, [R3+0x38200] ;  /* 0x0382000003c07984 */ /* 0x000fe80000000800 */
[----:B------:R-:W-:Y:S03]  /*3f4c0*/  LDS R194, [R3+0x3a200] ;  /* 0x03a2000003c27984 */ /* 0x000fe60000000800 */
[----:B------:R-:W-:Y:S01]  /*3f4d0*/  HMMA.1688.F32.TF32 R244, R244, R130, R196 ;  /* 0x00000082f4f4723c */ /* 0x000fe200000810c4 */
[----:B------:R-:W-:Y:S04]  /*3f4e0*/  LDS R196, [R3+0x38300] ;  /* 0x0383000003c47984 */ /* 0x000fe80000000800 */
[----:B------:R-:W-:Y:S03]  /*3f4f0*/  LDS R198, [R3+0x3a300] ;  /* 0x03a3000003c67984 */ /* 0x000fe60000000800 */
[-C--:B------:R-:W-:Y:S01]  /*3f500*/  HMMA.1688.F32.TF32 R204, R4, R154.reuse, R204 ;  /* 0x0000009a04cc723c */ /* 0x080fe200000810cc */
[----:B------:R-:W-:Y:S04]  /*3f510*/  LDS R197, [R0+0x38300] ;  /* 0x0383000000c57984 */ /* 0x000fe80000000800 */
[----:B------:R-:W1:Y:S04]  /*3f520*/  LDSM.16.M88.4 R48, [R67+0xc3180] ;  /* 0x0c3180004330783b */ /* 0x000e680000000200 */
[----:B------:R-:W2:Y:S01]  /*3f530*/  LDSM.16.M88.4 R52, [R67+0xc4180] ;  /* 0x0c4180004334783b */ /* 0x000ea20000000200 */
[----:B------:R-:W-:Y:S03]  /*3f540*/  HMMA.1688.F32.TF32 R152, R36, R154, R60 ;  /* 0x0000009a2498723c */ /* 0x000fe6000008103c */
[----:B------:R-:W3:Y:S04]  /*3f550*/  LDSM.16.M88.4 R56, [R67+0xc5180] ;  /* 0x0c5180004338783b */ /* 0x000ee80000000200 */
[----:B------:R-:W4:Y:S01]  /*3f560*/  LDSM.16.M88.4 R60, [R67+0xc6180] ;  /* 0x0c618000433c783b */ /* 0x000f220000000200 */
[----:B------:R-:W-:Y:S03]  /*3f570*/  HMMA.1688.F32.TF32 R240, R4, R158, R200 ;  /* 0x0000009e04f0723c */ /* 0x000fe600000810c8 */
[----:B------:R-:W-:Y:S04]  /*3f580*/  STL.64 [R1+0x1a30], R250 ;  /* 0x001a30fa01007387 */ /* 0x000fe80000100a00 */
[----:B------:R-:W-:Y:S04]  /*3f590*/  STL.64 [R1+0x1a28], R248 ;  /* 0x001a28f801007387 */ /* 0x000fe80000100a00 */
[----:B------:R-:W-:Y:S04]  /*3f5a0*/  STL.64 [R1+0x1a40], R246 ;  /* 0x001a40f601007387 */ /* 0x000fe80000100a00 */
[----:B------:R-:W-:Y:S01]  /*3f5b0*/  STL.64 [R1+0x1a38], R244 ;  /* 0x001a38f401007387 */ /* 0x000fe20000100a00 */
[----:B------:R-:W-:Y:S03]  /*3f5c0*/  HMMA.1688.F32.TF32 R136, R36, R138, R44 ;  /* 0x0000008a2488723c */ /* 0x000fe6000008102c */
[----:B------:R-:W-:Y:S04]  /*3f5d0*/  LDSM.16.M88.4 R44, [R67+0xc2180] ;  /* 0x0c218000432c783b */ /* 0x000fe80000000200 */
        /* <DEDUP_REMOVED lines=8> */
[----:B-1----:R-:W-:Y:S04]  /*3f660*/  STL [R1+0x19cc], R50 ;  /* 0x0019cc3201007387 */ /* 0x002fe80000100800 */
[----:B------:R-:W-:Y:S04]  /*3f670*/  STL [R1+0x19c8], R51 ;  /* 0x0019c83301007387 */ /* 0x000fe80000100800 */
[----:B--2---:R-:W-:Y:S04]  /*3f680*/  STL [R1+0x19d4], R54 ;  /* 0x0019d43601007387 */ /* 0x004fe80000100800 */
[----:B------:R-:W-:Y:S04]  /*3f690*/  STL [R1+0x19d0], R55 ;  /* 0x0019d03701007387 */ /* 0x000fe80000100800 */
[----:B---3--:R-:W-:Y:S04]  /*3f6a0*/  STL [R1+0x19c0], R58 ;  /* 0x0019c03a01007387 */ /* 0x008fe80000100800 */
[----:B------:R-:W-:Y:S04]  /*3f6b0*/  STL [R1+0x19bc], R59 ;  /* 0x0019bc3b01007387 */ /* 0x000fe80000100800 */
[----:B----4-:R-:W-:Y:S04]  /*3f6c0*/  STL [R1+0x19d8], R62 ;  /* 0x0019d83e01007387 */ /* 0x010fe80000100800 */
[----:B------:R-:W-:Y:S04]  /*3f6d0*/  STL [R1+0x19c4], R63 ;  /* 0x0019c43f01007387 */ /* 0x000fe80000100800 */
[----:B------:R-:W2:Y:S04]  /*3f6e0*/  LDL.LU R108, [R1+0x200] ;  /* 0x00020000016c7983 */ /* 0x000ea80000300800 */
[----:B------:R-:W2:Y:S04]  /*3f6f0*/  LDL.LU R109, [R1+0x204] ;  /* 0x00020400016d7983 */ /* 0x000ea80000300800 */
[----:B------:R-:W2:Y:S04]  /*3f700*/  LDL.LU R110, [R1+0x208] ;  /* 0x00020800016e7983 */ /* 0x000ea80000300800 */
[----:B------:R-:W2:Y:S04]  /*3f710*/  LDL.LU R111, [R1+0x20c] ;  /* 0x00020c00016f7983 */ /* 0x000ea80000300800 */
[----:B------:R-:W3:Y:S04]  /*3f720*/  LDL.LU R104, [R1+0x210] ;  /* 0x0002100001687983 */ /* 0x000ee80000300800 */
[----:B------:R-:W3:Y:S04]  /*3f730*/  LDL.LU R105, [R1+0x214] ;  /* 0x0002140001697983 */ /* 0x000ee80000300800 */
[----:B------:R-:W3:Y:S04]  /*3f740*/  LDL.LU R106, [R1+0x218] ;  /* 0x00021800016a7983 */ /* 0x000ee80000300800 */
[----:B------:R-:W3:Y:S01]  /*3f750*/  LDL.LU R107, [R1+0x21c] ;  /* 0x00021c00016b7983 */ /* 0x000ee20000300800 */
[C---:B------:R-:W-:Y:S03]  /*3f760*/  HMMA.1688.F32.TF32 R4, R32.reuse, R158, R76 ;  /* 0x0000009e2004723c */ /* 0x040fe6000008104c */
[----:B------:R-:W4:Y:S04]  /*3f770*/  LDL.LU R80, [R1+0x2d0] ;  /* 0x0002d00001507983 */ /* 0x000f280000300800 */
[----:B------:R-:W4:Y:S04]  /*3f780*/  LDL.LU R81, [R1+0x2d4] ;  /* 0x0002d40001517983 */ /* 0x000f280000300800 */
[----:B------:R-:W4:Y:S04]  /*3f790*/  LDL.LU R82, [R1+0x2d8] ;  /* 0x0002d80001527983 */ /* 0x000f280000300800 */
[----:B------:R-:W4:Y:S01]  /*3f7a0*/  LDL.LU R83, [R1+0x2dc] ;  /* 0x0002dc0001537983 */ /* 0x000f220000300800 */
[----:B------:R-:W-:Y:S03]  /*3f7b0*/  HMMA.1688.F32.TF32 R32, R32, R130, R72 ;  /* 0x000000822020723c */ /* 0x000fe60000081048 */
[----:B------:R-:W2:Y:S04]  /*3f7c0*/  LDL.LU R76, [R1+0x2e0] ;  /* 0x0002e000014c7983 */ /* 0x000ea80000300800 */
[----:B------:R-:W2:Y:S04]  /*3f7d0*/  LDL.LU R77, [R1+0x2e4] ;  /* 0x0002e400014d7983 */ /* 0x000ea80000300800 */
[----:B------:R-:W2:Y:S04]  /*3f7e0*/  LDL.LU R78, [R1+0x2e8] ;  /* 0x0002e800014e7983 */ /* 0x000ea80000300800 */
[----:B------:R-:W2:Y:S01]  /*3f7f0*/  LDL.LU R79, [R1+0x2ec] ;  /* 0x0002ec00014f7983 */ /* 0x000ea20000300800 */
[C---:B------:R-:W-:Y:S03]  /*3f800*/  HMMA.1688.F32.TF32 R156, R36.reuse, R158, R68 ;  /* 0x0000009e249c723c */ /* 0x040fe60000081044 */
        /* <DEDUP_REMOVED lines=28> */
[C---:B------:R-:W-:Y:S03]  /*3f9d0*/  HMMA.1688.F32.TF32 R132, R36.reuse, R134, R40 ;  /* 0x000000862484723c */ /* 0x040fe60000081028 */
[----:B------:R-:W-:Y:S04]  /*3f9e0*/  LDSM.16.M88.4 R40, [R67+0xc1180] ;  /* 0x0c1180004328783b */ /* 0x000fe80000000200 */
[----:B------:R-:W-:Y:S01]  /*3f9f0*/  LDS R199, [R0+0x3a300] ;  /* 0x03a3000000c77984 */ /* 0x000fe20000000800 */
[----:B------:R-:W-:Y:S03]  /*3fa00*/  HMMA.1688.F32.TF32 R128, R36, R130, R160 ;  /* 0x000000822480723c */ /* 0x000fe600000810a0 */
[----:B------:R-:W-:Y:S04]  /*3fa10*/  LDSM.16.M88.4 R36, [R67+0xc0180] ;  /* 0x0c0180004324783b */ /* 0x000fe80000000200 */
[----:B------:R-:W1:Y:S04]  /*3fa20*/  LDSM.16.M88.4 R64, [R67+0xc7180] ;  /* 0x0c7180004340783b */ /* 0x000e680000000200 */
[----:B------:R-:W-:Y:S04]  /*3fa30*/  LDS R160, [R3+0x38100] ;  /* 0x0381000003a07984 */ /* 0x000fe80000000800 */
[----:B------:R-:W-:Y:S04]  /*3fa40*/  LDS R162, [R3+0x3a100] ;  /* 0x03a1000003a27984 */ /* 0x000fe80000000800 */
[----:B------:R-:W-:Y:S04]  /*3fa50*/  LDS R161, [R0+0x38100] ;  /* 0x0381000000a17984 */ /* 0x000fe80000000800 */
[----:B------:R-:W3:Y:S04]  /*3fa60*/  LDS R163, [R0+0x3a100] ;  /* 0x03a1000000a37984 */ /* 0x000ee80000000800 */
[----:B------:R-:W-:Y:S04]  /*3fa70*/  LDS R193, [R0+0x38200] ;  /* 0x0382000000c17984 */ /* 0x000fe80000000800 */
[----:B------:R-:W2:Y:S04]  /*3fa80*/  LDS R195, [R0+0x3a200] ;  /* 0x03a2000000c37984 */ /* 0x000ea80000000800 */
[----:B-1----:R-:W-:Y:S04]  /*3fa90*/  STL [R1+0x19dc], R66 ;  /* 0x0019dc4201007387 */ /* 0x002fe80000100800 */
[----:B------:R-:W-:Y:S01]  /*3faa0*/  STL [R1+0x19b8], R67 ;  /* 0x0019b84301007387 */ /* 0x000fe20000100800 */
[----:B------:R-:W-:Y:S01]  /*3fab0*/  MOV R240, R164 ;  /* 0x000000a400f07202 */ /* 0x000fe20000000f00 */
[----:B------:R-:W-:Y:S01]  /*3fac0*/  IMAD.MOV.U32 R241, RZ, RZ, R165 ;  /* 0x000000fffff17224 */ /* 0x000fe200078e00a5 */
[----:B------:R-:W-:Y:S01]  /*3fad0*/  MOV R243, R124 ;  /* 0x0000007c00f37202 */ /* 0x000fe20000000f00 */
[----:B------:R-:W-:-:S02]  /*3fae0*/  IMAD.MOV.U32 R242, RZ, RZ, R166 ;  /* 0x000000fffff27224 */ /* 0x000fc400078e00a6 */
[----:B------:R-:W-:Y:S01]  /*3faf0*/  IMAD.MOV.U32 R200, RZ, RZ, R125 ;  /* 0x000000ffffc87224 */ /* 0x000fe200078e007d */
[----:B------:R-:W-:Y:S01]  /*3fb00*/  MOV R202, R127 ;  /* 0x0000007f00ca7202 */ /* 0x000fe20000000f00 */
[----:B------:R-:W-:Y:S01]  /*3fb10*/  IMAD.MOV.U32 R201, RZ, RZ, R126 ;  /* 0x000000ffffc97224 */ /* 0x000fe200078e007e */
[----:B----4-:R-:W-:Y:S08]  /*3fb20*/  HMMA.1688.F32.TF32 R80, R96, R48, R80 ;  /* 0x000000306050723c */ /* 0x010ff00000081050 */
[----:B---3--:R-:W-:Y:S08]  /*3fb30*/  HMMA.1688.F32.TF32 R104, R160, R40, R104 ;  /* 0x00000028a068723c */ /* 0x008ff00000081068 */
[C---:B--2---:R-:W-:Y:S07]  /*3fb40*/  HMMA.1688.F32.TF32 R76, R96.reuse, R44, R76 ;  /* 0x0000002c604c723c */ /* 0x044fee000008104c */
[----:B------:R1:W-:Y:S01]  /*3fb50*/  STL [R1+0x19ec], R80 ;  /* 0x0019ec5001007387 */ /* 0x0003e20000100800 */
[C---:B------:R-:W-:Y:S03]  /*3fb60*/  HMMA.1688.F32.TF32 R72, R96.reuse, R40, R72 ;  /* 0x000000286048723c */ /* 0x040fe60000081048 */
[----:B------:R2:W-:Y:S04]  /*3fb70*/  STL [R1+0x19e8], R81 ;  /* 0x0019e85101007387 */ /* 0x0005e80000100800 */
[----:B------:R3:W-:Y:S01]  /*3fb80*/  STL [R1+0x19e4], R82 ;  /* 0x0019e45201007387 */ /* 0x0007e20000100800 */
[C---:B------:R-:W-:Y:S03]  /*3fb90*/  HMMA.1688.F32.TF32 R68, R96.reuse, R36, R68 ;  /* 0x000000246044723c */ /* 0x040fe60000081044 */
[----:B------:R2:W-:Y:S05]  /*3fba0*/  STL [R1+0x19e0], R83 ;  /* 0x0019e05301007387 */ /* 0x0005ea0000100800 */
[C---:B------:R-:W-:Y:S08]  /*3fbb0*/  HMMA.1688.F32.TF32 R84, R96.reuse, R52, R84 ;  /* 0x000000346054723c */ /* 0x040ff00000081054 */
[C---:B------:R-:W-:Y:S08]  /*3fbc0*/  HMMA.1688.F32.TF32 R88, R96.reuse, R56, R88 ;  /* 0x000000386058723c */ /* 0x040ff00000081058 */
[C---:B------:R-:W-:Y:S07]  /*3fbd0*/  HMMA.1688.F32.TF32 R92, R96.reuse, R60, R92 ;  /* 0x0000003c605c723c */ /* 0x040fee000008105c */
[----:B------:R-:W-:Y:S01]  /*3fbe0*/  STL [R1+0x19fc], R84 ;  /* 0x0019fc5401007387 */ /* 0x000fe20000100800 */
[----:B------:R-:W-:Y:S03]  /*3fbf0*/  HMMA.1688.F32.TF32 R96, R96, R64, R112 ;  /* 0x000000406060723c */ /* 0x000fe60000081070 */
[----:B------:R-:W-:Y:S04]  /*3fc00*/  STL [R1+0x19f8], R85 ;  /* 0x0019f85501007387 */ /* 0x000fe80000100800 */
[----:B------:R-:W-:Y:S04]  /*3fc10*/  STL [R1+0x19f4], R86 ;  /* 0x0019f45601007387 */ /* 0x000fe80000100800 */
[----:B------:R-:W-:Y:S04]  /*3fc20*/  STL [R1+0x19f0], R87 ;  /* 0x0019f05701007387 */ /* 0x000fe80000100800 */
[----:B------:R-:W-:Y:S04]  /*3fc30*/  STL [R1+0x1a0c], R88 ;  /* 0x001a0c5801007387 */ /* 0x000fe80000100800 */
[----:B------:R-:W-:Y:S04]  /*3fc40*/  STL [R1+0x1a08], R89 ;  /* 0x001a085901007387 */ /* 0x000fe80000100800 */
[----:B------:R-:W-:Y:S04]  /*3fc50*/  STL [R1+0x1a04], R90 ;  /* 0x001a045a01007387 */ /* 0x000fe80000100800 */
[----:B------:R1:W-:Y:S04]  /*3fc60*/  STL [R1+0x1a00], R91 ;  /* 0x001a005b01007387 */ /* 0x0003e80000100800 */
        /* <DEDUP_REMOVED lines=38> */
[----:B-1----:R-:W4:Y:S04]  /*3fed0*/  LDL.LU R80, [R1+0x1d0] ;  /* 0x0001d00001507983 */ /* 0x002f280000300800 */
[----:B--2---:R-:W2:Y:S04]  /*3fee0*/  LDL.LU R81, [R1+0x1d4] ;  /* 0x0001d40001517983 */ /* 0x004ea80000300800 */
[----:B---3--:R-:W2:Y:S04]  /*3fef0*/  LDL.LU R82, [R1+0x1d8] ;  /* 0x0001d80001527983 */ /* 0x008ea80000300800 */
        /* <DEDUP_REMOVED lines=34> */
[C---:B------:R-:W-:Y:S08]  /*40120*/  HMMA.1688.F32.TF32 R100, R160.reuse, R36, R100 ;  /* 0x00000024a064723c */ /* 0x040ff00000081064 */
[----:B------:R-:W-:Y:S08]  /*40130*/  HMMA.1688.F32.TF32 R108, R160, R44, R108 ;  /* 0x0000002ca06c723c */ /* 0x000ff0000008106c */
[C---:B----4-:R-:W-:Y:S11]  /*40140*/  HMMA.1688.F32.TF32 R88, R196.reuse, R36, R208 ;  /* 0x00000024c458723c */ /* 0x050ff600000810d0 */
[----:B------:R-:W-:Y:S11]  /*40150*/  @!UPT UIADD3 URZ, URZ, URZ, URZ ;  /* 0x0000003f3f3ff290 */ /* 0x000ff6000fffe03f */
[----:B------:R-:W-:Y:S01]  /*40160*/  @!UPT UIADD3 URZ, URZ, URZ, URZ ;  /* 0x0000003f3f3ff290 */ /* 0x000fe2000fffe03f */
[----:B------:R-:W-:Y:S04]  /*40170*/  STL.64 [R1], R88 ;  /* 0x0000005801007387 */ /* 0x000fe80000100a00 */
[----:B------:R1:W-:Y:S02]  /*40180*/  STL.64 [R1+0x8], R90 ;  /* 0x0000085a01007387 */ /* 0x0003e40000100a00 */
[----:B-1----:R-:W-:Y:S08]  /*40190*/  HMMA.1688.F32.TF32 R88, R196, R44, R240 ;  /* 0x0000002cc458723c */ /* 0x002ff000000810f0 */
[----:B------:R-:W-:Y:S01]  /*401a0*/  HMMA.1688.F32.TF32 R112, R160, R48, R112 ;  /* 0x00000030a070723c */ /* 0x000fe20000081070 */
[----:B------:R-:W-:Y:S01]  /*401b0*/  MOV R240, R223 ;  /* 0x000000df00f07202 */ /* 0x000fe20000000f00 */
[----:B------:R-:W-:Y:S01]  /*401c0*/  IMAD.MOV.U32 R241, RZ, RZ, R222 ;  /* 0x000000fffff17224 */ /* 0x000fe200078e00de */
[----:B------:R-:W-:Y:S01]  /*401d0*/  MOV R243, R221 ;  /* 0x000000dd00f37202 */ /* 0x000fe20000000f00 */
[----:B------:R-:W-:-:S04]  /*401e0*/  IMAD.MOV.U32 R242, RZ, RZ, R220 ;  /* 0x000000fffff27224 */ /* 0x000fc800078e00dc */
[----:B------:R-:W-:Y:S08]  /*401f0*/  HMMA.1688.F32.TF32 R116, R160, R52, R116 ;  /* 0x00000034a074723c */ /* 0x000ff00000081074 */
[----:B--2---:R-:W-:Y:S11]  /*40200*/  HMMA.1688.F32.TF32 R84, R196, R40, R204 ;  /* 0x00000028c454723c */ /* 0x004ff600000810cc */
[----:B------:R-:W-:Y:S11]  /*40210*/  @!UPT UIADD3 URZ, URZ, URZ, URZ ;  /* 0x0000003f3f3ff290 */ /* 0x000ff6000fffe03f */
[----:B------:R-:W-:Y:S02]  /*40220*/  @!UPT UIADD3 URZ, URZ, URZ, URZ ;  /* 0x0000003f3f3ff290 */ /* 0x000fe4000fffe03f */
[----:B------:R-:W-:Y:S01]  /*40230*/  MOV R54, R87 ;  /* 0x0000005700367202 */ /* 0x000fe20000000f00 */
[----:B------:R-:W-:Y:S01]  /*40240*/  IMAD.MOV.U32 R87, RZ, RZ, R88 ;  /* 0x000000ffff577224 */ /* 0x000fe200078e0058 */
[C---:B---3--:R-:W-:Y:S08]  /*40250*/  HMMA.1688.F32.TF32 R124, R160.reuse, R60, R124 ;  /* 0x0000003ca07c723c */ /* 0x048ff0000008107c */
[C---:B------:R-:W-:Y:S08]  /*40260*/  HMMA.1688.F32.TF32 R120, R160.reuse, R56, R120 ;  /* 0x00000038a078723c */ /* 0x040ff00000081078 */
[----:B------:R-:W-:Y:S07]  /*40270*/  HMMA.1688.F32.TF32 R160, R160, R64, R80 ;  /* 0x00000040a0a0723c */ /* 0x000fee0000081050 */
[----:B------:R-:W-:Y:S01]  /*40280*/  IMAD.MOV.U32 R80, RZ, RZ, R89 ;  /* 0x000000ffff507224 */ /* 0x000fe200078e0059 */
[----:B------:R-:W-:Y:S01]  /*40290*/  MOV R81, R90 ;  /* 0x0000005a00517202 */ /* 0x000fe20000000f00 */
[----:B------:R-:W-:-:S02]  /*402a0*/  IMAD.MOV.U32 R82, RZ, RZ, R91 ;  /* 0x000000ffff527224 */ /* 0x000fc400078e005b */
[C---:B------:R-:W-:Y:S08]  /*402b0*/  HMMA.1688.F32.TF32 R88, R196.reuse, R48, R200 ;  /* 0x00000030c458723c */ /* 0x040ff000000810c8 */
[----:B------:R-:W-:Y:S07]  /*402c0*/  HMMA.1688.F32.TF32 R200, R196, R56, R248 ;  /* 0x00000038c4c8723c */ /* 0x000fee00000810f8 */
[----:B------:R-:W-:Y:S01]  /*402d0*/  IMAD.MOV.U32 R248, RZ, RZ, R227 ;  /* 0x000000fffff87224 */ /* 0x000fe200078e00e3 */
[----:B------:R-:W-:Y:S01]  /*402e0*/  MOV R249, R226 ;  /* 0x000000e200f97202 */ /* 0x000fe20000000f00 */
[----:B------:R-:W2:Y:S01]  /*402f0*/  LDL.LU R227, [R1+0x1ac4] ;  /* 0x001ac40001e37983 */ /* 0x000ea20000300800 */
[----:B------:R-:W-:-:S02]  /*40300*/  IMAD.MOV.U32 R250, RZ, RZ, R224 ;  /* 0x000000fffffa7224 */ /* 0x000fc400078e00e0 */
[----:B------:R-:W-:Y:S01]  /*40310*/  IMAD.MOV.U32 R251, RZ, RZ, R225 ;  /* 0x000000fffffb7224 */ /* 0x000fe200078e00e1 */
[----:B------:R-:W3:Y:S04]  /*40320*/  LDL.LU R226, [R1+0x1ac0] ;  /* 0x001ac00001e27983 */ /* 0x000ee80000300800 */
        /* <DEDUP_REMOVED lines=14> */
[----:B------:R-:W-:Y:S01]  /*40410*/  HMMA.1688.F32.TF32 R92, R196, R52, R244 ;  /* 0x00000034c45c723c */ /* 0x000fe200000810f4 */
[----:B--2---:R-:W-:Y:S01]  /*40420*/  IMAD.MOV.U32 R207, RZ, RZ, R227 ;  /* 0x000000ffffcf7224 */ /* 0x004fe200078e00e3 */
[----:B---3--:R-:W-:Y:S01]  /*40430*/  MOV R206, R226 ;  /* 0x000000e200ce7202 */ /* 0x008fe20000000f00 */
[----:B----4-:R-:W-:-:S02]  /*40440*/  IMAD.MOV.U32 R204, RZ, RZ, R224 ;  /* 0x000000ffffcc7224 */ /* 0x010fc400078e00e0 */
[----:B------:R-:W2:Y:S01]  /*40450*/  LDL.LU R224, [R1+0x1aa4] ;  /* 0x001aa40001e07983 */ /* 0x000ea20000300800 */
[----:B------:R-:W-:-:S03]  /*40460*/  IMAD.MOV.U32 R205, RZ, RZ, R225 ;  /* 0x000000ffffcd7224 */ /* 0x000fc600078e00e1 */
[----:B------:R-:W2:Y:S04]  /*40470*/  LDL.LU R225, [R1+0x1aa0] ;  /* 0x001aa00001e17983 */ /* 0x000ea80000300800 */
[----:B------:R-:W2:Y:S01]  /*40480*/  LDL.LU R226, [R1+0x1a9c] ;  /* 0x001a9c0001e27983 */ /* 0x000ea20000300800 */
[----:B------:R-:W-:-:S03]  /*40490*/  IMAD.MOV.U32 R211, RZ, RZ, R223 ;  /* 0x000000ffffd37224 */ /* 0x000fc600078e00df */
[----:B------:R-:W2:Y:S01]  /*404a0*/  LDL.LU R227, [R1+0x1a98] ;  /* 0x001a980001e37983 */ /* 0x000ea20000300800 */
[----:B------:R-:W-:-:S03]  /*404b0*/  IMAD.MOV.U32 R208, RZ, RZ, R220 ;  /* 0x000000ffffd07224 */ /* 0x000fc600078e00dc */
[----:B------:R-:W3:Y:S01]  /*404c0*/  LDL.LU R220, [R1+0x1a94] ;  /* 0x001a940001dc7983 */ /* 0x000ee20000300800 */
[----:B------:R-:W-:Y:S01]  /*404d0*/  IMAD.MOV.U32 R210, RZ, RZ, R222 ;  /* 0x000000ffffd27224 */ /* 0x000fe200078e00de */
[----:B------:R-:W-:Y:S02]  /*404e0*/  MOV R209, R221 ;  /* 0x000000dd00d17202 */ /* 0x000fe40000000f00 */
        /* <DEDUP_REMOVED lines=19> */
[----:B------:R-:W-:Y:S01]  /*40620*/  IMAD.MOV.U32 R247, RZ, RZ, R2 ;  /* 0x000000fffff77224 */ /* 0x000fe200078e0002 */
[----:B---3--:R-:W-:Y:S01]  /*40630*/  HMMA.1688.F32.TF32 R200, R196, R60, R220 ;  /* 0x0000003cc4c8723c */ /* 0x008fe200000810dc */
[----:B------:R-:W-:-:S07]  /*40640*/  MOV R83, R84 ;  /* 0x0000005400537202 */ /* 0x000fce0000000f00 */
[----:B--2---:R-:W-:Y:S01]  /*40650*/  HMMA.1688.F32.TF32 R196, R196, R64, R224 ;  /* 0x00000040c4c4723c */ /* 0x004fe200000810e0 */
[----:B------:R-:W-:Y:S01]  /*40660*/  IMAD.MOV.U32 R66, RZ, RZ, R85 ;  /* 0x000000ffff427224 */ /* 0x000fe200078e0055 */
[----:B------:R-:W-:Y:S01]  /*40670*/  LDS R220, [R3+0x38600] ;  /* 0x0386000003dc7984 */ /* 0x000fe20000000800 */
[----:B------:R-:W-:Y:S02]  /*40680*/  IMAD.MOV.U32 R63, RZ, RZ, R91 ;  /* 0x000000ffff3f7224 */ /* 0x000fe400078e005b */
[----:B------:R-:W-:Y:S01]  /*40690*/  IMAD.MOV.U32 R84, RZ, RZ, R93 ;  /* 0x000000ffff547224 */ /* 0x000fe200078e005d */
[----:B------:R-:W-:Y:S04]  /*406a0*/  LDS R222, [R3+0x3a600] ;  /* 0x03a6000003de7984 */ /* 0x000fe80000000800 */
[----:B------:R-:W-:Y:S04]  /*406b0*/  LDS R221, [R0+0x38600] ;  /* 0x0386000000dd7984 */ /* 0x000fe80000000800 */
[----:B------:R-:W-:Y:S02]  /*406c0*/  LDS R223, [R0+0x3a600] ;  /* 0x03a6000000df7984 */ /* 0x000fe40000000800 */
[----:B------:R-:W-:-:S02]  /*406d0*/  IMAD.MOV.U32 R99, RZ, RZ, R200 ;  /* 0x000000ffff637224 */ /* 0x000fc400078e00c8 */
[----:B------:R-:W-:Y:S04]  /*406e0*/  LDS R224, [R3+0x38700] ;  /* 0x0387000003e07984 */ /* 0x000fe80000000800 */
[----:B------:R-:W-:Y:S02]  /*406f0*/  LDS R226, [R3+0x3a700] ;  /* 0x03a7000003e27984 */ /* 0x000fe40000000800 */
[----:B------:R-:W-:Y:S01]  /*40700*/  MOV R58, R196 ;  /* 0x000000c4003a7202 */ /* 0x000fe20000000f00 */
[----:B------:R-:W-:Y:S01]  /*40710*/  IMAD.MOV.U32 R59, RZ, RZ, R197 ;  /* 0x000000ffff3b7224 */ /* 0x000fe200078e00c5 */
[----:B------:R-:W-:Y:S01]  /*40720*/  MOV R107, R199 ;  /* 0x000000c7006b7202 */ /* 0x000fe20000000f00 */
[----:B------:R-:W-:Y:S01]  /*40730*/  IMAD.MOV.U32 R67, RZ, RZ, R198 ;  /* 0x000000ffff437224 */ /* 0x000fe200078e00c6 */
[----:B------:R-:W-:Y:S04]  /*40740*/  LDS R196, [R3+0x38400] ;  /* 0x0384000003c47984 */ /* 0x000fe80000000800 */
[----:B------:R-:W-:Y:S04]  /*40750*/  LDS R198, [R3+0x3a400] ;  /* 0x03a4000003c67984 */ /* 0x000fe80000000800 */
[----:B------:R-:W-:Y:S04]  /*40760*/  LDS R197, [R0+0x38400] ;  /* 0x0384000000c57984 */ /* 0x000fe80000000800 */
[----:B------:R-:W4:Y:S01]  /*40770*/  LDS R199, [R0+0x3a400] ;  /* 0x03a4000000c77984 */ /* 0x000f220000000800 */
[----:B------:R-:W-:Y:S01]  /*40780*/  MOV R91, R92 ;  /* 0x0000005c005b7202 */ /* 0x000fe20000000f00 */
[----:B------:R-:W-:-:S02]  /*40790*/  IMAD.MOV.U32 R85, RZ, RZ, R94 ;  /* 0x000000ffff557224 */ /* 0x000fc400078e005e */
[----:B------:R-:W-:Y:S01]  /*407a0*/  IMAD.MOV.U32 R93, RZ, RZ, R202 ;  /* 0x000000ffff5d7224 */ /* 0x000fe200078e00ca */
[----:B------:R-:W-:Y:S04]  /*407b0*/  LDS R200, [R3+0x38500] ;  /* 0x0385000003c87984 */ /* 0x000fe80000000800 */
[----:B------:R-:W-:Y:S04]  /*407c0*/  LDS R225, [R0+0x38700] ;  /* 0x0387000000e17984 */ /* 0x000fe80000000800 */
[----:B------:R-:W1:Y:S01]  /*407d0*/  LDS R227, [R0+0x3a700] ;  /* 0x03a7000000e37984 */ /* 0x000e620000000800 */
[C---:B----4-:R-:W-:Y:S08]  /*407e0*/  HMMA.1688.F32.TF32 R212, R196.reuse, R36, R212 ;  /* 0x00000024c4d4723c */ /* 0x050ff000000810d4 */
[C---:B------:R-:W-:Y:S08]  /*407f0*/  HMMA.1688.F32.TF32 R208, R196.reuse, R40, R208 ;  /* 0x00000028c4d0723c */ /* 0x040ff000000810d0 */
[C---:B------:R-:W-:Y:S08]  /*40800*/  HMMA.1688.F32.TF32 R204, R196.reuse, R44, R204 ;  /* 0x0000002cc4cc723c */ /* 0x040ff000000810cc */
[C---:B------:R-:W-:Y:S01]  /*40810*/  HMMA.1688.F32.TF32 R240, R196.reuse, R48, R240 ;  /* 0x00000030c4f0723c */ /* 0x040fe200000810f0 */
[----:B------:R-:W-:Y:S07]  /*40820*/  STL.64 [R1+0xc0], R212 ;  /* 0x0000c0d401007387 */ /* 0x000fee0000100a00 */
[C---:B------:R-:W-:Y:S01]  /*40830*/  HMMA.1688.F32.TF32 R244, R196.reuse, R52, R244 ;  /* 0x00000034c4f4723c */ /* 0x040fe200000810f4 */
[----:B------:R2:W-:Y:S07]  /*40840*/  STL.64 [R1+0xc8], R214 ;  /* 0x0000c8d601007387 */ /* 0x0005ee0000100a00 */
[----:B------:R-:W-:Y:S01]  /*40850*/  HMMA.1688.F32.TF32 R248, R196, R56, R248 ;  /* 0x00000038c4f8723c */ /* 0x000fe200000810f8 */
[----:B------:R-:W-:Y:S01]  /*40860*/  MOV R92, R201 ;  /* 0x000000c9005c7202 */ /* 0x000fe20000000f00 */
[----:B------:R-:W-:Y:S01]  /*40870*/  IMAD.MOV.U32 R94, RZ, RZ, R203 ;  /* 0x000000ffff5e7224 */ /* 0x000fe200078e00cb */
[----:B------:R-:W-:Y:S04]  /*40880*/  LDS R202, [R3+0x3a500] ;  /* 0x03a5000003ca7984 */ /* 0x000fe80000000800 */
[----:B--2---:R-:W2:Y:S04]  /*40890*/  LDL.LU.64 R214, [R1+0x1a80] ;  /* 0x001a800001d67983 */ /* 0x004ea80000300a00 */
[----:B------:R-:W2:Y:S04]  /*408a0*/  LDL.LU.64 R212, [R1+0x1a78] ;  /* 0x001a780001d47983 */ /* 0x000ea80000300a00 */
[----:B------:R-:W-:Y:S04]  /*408b0*/  STL.64 [R1+0xe0], R208 ;  /* 0x0000e0d001007387 */ /* 0x000fe80000100a00 */
[----:B------:R3:W-:Y:S04]  /*408c0*/  STL.64 [R1+0xe8], R210 ;  /* 0x0000e8d201007387 */ /* 0x0007e80000100a00 */
[----:B------:R-:W-:Y:S04]  /*408d0*/  LDS R201, [R0+0x38500] ;  /* 0x0385000000c97984 */ /* 0x000fe80000000800 */
[----:B------:R-:W2:Y:S04]  /*408e0*/  LDS R203, [R0+0x3a500] ;  /* 0x03a5000000cb7984 */ /* 0x000ea80000000800 */
[----:B---3--:R-:W3:Y:S04]  /*408f0*/  LDL.LU.64 R210, [R1+0x1a70] ;  /* 0x001a700001d27983 */ /* 0x008ee80000300a00 */
[----:B------:R-:W3:Y:S04]  /*40900*/  LDL.LU.64 R208, [R1+0x1a68] ;  /* 0x001a680001d07983 */ /* 0x000ee80000300a00 */
[----:B------:R-:W-:Y:S04]  /*40910*/  STL.64 [R1+0x100], R204 ;  /* 0x000100cc01007387 */ /* 0x000fe80000100a00 */
[----:B------:R4:W-:Y:S04]  /*40920*/  STL.64 [R1+0x108], R206 ;  /* 0x000108ce01007387 */ /* 0x0009e80000100a00 */
[----:B----4-:R-:W4:Y:S04]  /*40930*/  LDL.LU.64 R206, [R1+0x1a60] ;  /* 0x001a600001ce7983 */ /* 0x010f280000300a00 */
[----:B------:R-:W4:Y:S04]  /*40940*/  LDL.LU.64 R204, [R1+0x1a58] ;  /* 0x001a580001cc7983 */ /* 0x000f280000300a00 */
[----:B------:R-:W-:Y:S04]  /*40950*/  STL.64 [R1+0x140], R240 ;  /* 0x000140f001007387 */ /* 0x000fe80000100a00 */
[----:B------:R1:W-:Y:S04]  /*40960*/  STL.64 [R1+0x148], R242 ;  /* 0x000148f201007387 */ /* 0x0003e80000100a00 */
[----:B-1----:R-:W3:Y:S04]  /*40970*/  LDL.LU.64 R242, [R1+0x1a50] ;  /* 0x001a500001f27983 */ /* 0x002ee80000300a00 */
[----:B------:R-:W3:Y:S04]  /*40980*/  LDL.LU.64 R240, [R1+0x1a48] ;  /* 0x001a480001f07983 */ /* 0x000ee80000300a00 */
[----:B------:R-:W-:Y:S04]  /*40990*/  STL.64 [R1+0x1a0], R244 ;  /* 0x0001a0f401007387 */ /* 0x000fe80000100a00 */
[----:B------:R1:W-:Y:S04]  /*409a0*/  STL.64 [R1+0x1a8], R246 ;  /* 0x0001a8f601007387 */ /* 0x0003e80000100a00 */
[----:B-1----:R-:W3:Y:S04]  /*409b0*/  LDL.LU.64 R246, [R1+0x1a40] ;  /* 0x001a400001f67983 */ /* 0x002ee80000300a00 */
[----:B------:R-:W3:Y:S04]  /*409c0*/  LDL.LU.64 R244, [R1+0x1a38] ;  /* 0x001a380001f47983 */ /* 0x000ee80000300a00 */
[----:B------:R-:W-:Y:S04]  /*409d0*/  STL.64 [R1+0x1c0], R248 ;  /* 0x0001c0f801007387 */ /* 0x000fe80000100a00 */
[----:B------:R1:W-:Y:S04]  /*409e0*/  STL.64 [R1+0x1c8], R250 ;  /* 0x0001c8fa01007387 */ /* 0x0003e80000100a00 */
[----:B-1----:R-:W3:Y:S04]  /*409f0*/  LDL.LU.64 R250, [R1+0x1a30] ;  /* 0x001a300001fa7983 */ /* 0x002ee80000300a00 */
[----:B------:R-:W3:Y:S01]  /*40a00*/  LDL.LU.64 R248, [R1+0x1a28] ;  /* 0x001a280001f87983 */ /* 0x000ee20000300a00 */
[----:B------:R-:W-:Y:S08]  /*40a10*/  HMMA.1688.F32.TF32 R4, R220, R36, R4 ;  /* 0x00000024dc04723c */ /* 0x000ff00000081004 */
[C---:B------:R-:W-:Y:S08]  /*40a20*/  HMMA.1688.F32.TF32 R144, R224.reuse, R48, R144 ;  /* 0x00000030e090723c */ /* 0x040ff00000081090 */
[C---:B------:R-:W-:Y:S08]  /*40a30*/  HMMA.1688.F32.TF32 R140, R224.reuse, R52, R140 ;  /* 0x00000034e08c723c */ /* 0x040ff0000008108c */
[----:B------:R-:W-:Y:S08]  /*40a40*/  HMMA.1688.F32.TF32 R136, R224, R56, R136 ;  /* 0x00000038e088723c */ /* 0x000ff00000081088 */
[C---:B--2---:R-:W-:Y:S08]  /*40a50*/  HMMA.1688.F32.TF32 R212, R200.reuse, R48, R212 ;  /* 0x00000030c8d4723c */ /* 0x044ff000000810d4 */
[C---:B----4-:R-:W-:Y:S08]  /*40a60*/  HMMA.1688.F32.TF32 R204, R200.reuse, R40, R204 ;  /* 0x00000028c8cc723c */ /* 0x050ff000000810cc */
[----:B---3--:R-:W-:Y:S08]  /*40a70*/  HMMA.1688.F32.TF32 R240, R200, R36, R240 ;  /* 0x00000024c8f0723c */ /* 0x008ff000000810f0 */
[C---:B------:R-:W-:Y:S08]  /*40a80*/  HMMA.1688.F32.TF32 R248, R196.reuse, R60, R248 ;  /* 0x0000003cc4f8723c */ /* 0x040ff000000810f8 */
[----:B------:R-:W-:Y:S11]  /*40a90*/  HMMA.1688.F32.TF32 R196, R196, R64, R244 ;  /* 0x00000040c4c4723c */ /* 0x000ff600000810f4 */
[----:B------:R-:W-:Y:S04]  /*40aa0*/  @!UPT UIADD3 URZ, URZ, URZ, URZ ;  /* 0x0000003f3f3ff290 */ /* 0x000fe8000fffe03f */
[----:B------:R-:W-:Y:S04]  /*40ab0*/  STL.64 [R1+0x1b0], R248 ;  /* 0x0001b0f801007387 */ /* 0x000fe80000100a00 */
[----:B------:R-:W-:Y:S04]  /*40ac0*/  STL.64 [R1+0x1b8], R250 ;  /* 0x0001b8fa01007387 */ /* 0x000fe80000100a00 */
[----:B------:R-:W-:Y:S04]  /*40ad0*/  STL.64 [R1+0x190], R196 ;  /* 0x000190c401007387 */ /* 0x000fe80000100a00 */
[----:B------:R1:W-:Y:S02]  /*40ae0*/  STL.64 [R1+0x198], R198 ;  /* 0x000198c601007387 */ /* 0x0003e40000100a00 */
[----:B-1----:R-:W-:Y:S02]  /*40af0*/  HMMA.1688.F32.TF32 R196, R200, R44, R208 ;  /* 0x0000002cc8c4723c */ /* 0x002fe400000810d0 */
[----:B------:R-:W-:Y:S04]  /*40b00*/  STL.64 [R1+0x180], R240 ;  /* 0x000180f001007387 */ /* 0x000fe80000100a00 */
[----:B------:R-:W-:Y:S04]  /*40b10*/  STL.64 [R1+0x188], R242 ;  /* 0x000188f201007387 */ /* 0x000fe80000100a00 */
[----:B------:R-:W-:Y:S04]  /*40b20*/  STL.64 [R1+0x170], R204 ;  /* 0x000170cc01007387 */ /* 0x000fe80000100a00 */
[----:B------:R-:W-:Y:S09]  /*40b30*/  STL.64 [R1+0x178], R206 ;  /* 0x000178ce01007387 */ /* 0x000ff20000100a00 */
[----:B------:R1:W-:Y:S01]  /*40b40*/  STL.64 [R1+0x160], R196 ;  /* 0x000160c401007387 */ /* 0x0003e20000100a00 */
[----:B------:R-:W-:-:S02]  /*40b50*/  IMAD.MOV.U32 R2, RZ, RZ, R198 ;  /* 0x000000ffff027224 */ /* 0x000fc400078e00c6 */
[----:B------:R-:W-:Y:S02]  /*40b60*/  IMAD.MOV.U32 R252, RZ, RZ, R199 ;  /* 0x000000fffffc7224 */ /* 0x000fe400078e00c7 */
[C---:B-1----:R-:W-:Y:S03]  /*40b70*/  HMMA.1688.F32.TF32 R196, R200.reuse, R52, R216 ;  /* 0x00000034c8c4723c */ /* 0x042fe600000810d8 */
[----:B------:R-:W-:Y:S04]  /*40b80*/  STL [R1+0x1998], R252 ;  /* 0x001998fc01007387 */ /* 0x000fe80000100800 */
[----:B------:R-:W-:Y:S04]  /*40b90*/  STL [R1+0x1994], R2 ;  /* 0x0019940201007387 */ /* 0x000fe80000100800 */
[----:B------:R-:W-:Y:S01]  /*40ba0*/  STL.64 [R1+0x1988], R214 ;  /* 0x001988d601007387 */ /* 0x000fe20000100a00 */
[C---:B------:R-:W-:Y:S03]  /*40bb0*/  HMMA.1688.F32.TF32 R216, R200.reuse, R56, R228 ;  /* 0x00000038c8d8723c */ /* 0x040fe600000810e4 */
[----:B------:R1:W-:Y:S09]  /*40bc0*/  STL.64 [R1+0x1980], R212 ;  /* 0x001980d401007387 */ /* 0x0003f20000100a00 */
[----:B------:R-:W-:Y:S01]  /*40bd0*/  MOV R211, R196 ;  /* 0x000000c400d37202 */ /* 0x000fe20000000f00 */
[----:B------:R-:W-:Y:S01]  /*40be0*/  IMAD.MOV.U32 R210, RZ, RZ, R197 ;  /* 0x000000ffffd27224 */ /* 0x000fe200078e00c5 */
[----:B------:R-:W-:Y:S01]  /*40bf0*/  MOV R208, R199 ;  /* 0x000000c700d07202 */ /* 0x000fe20000000f00 */
[----:B------:R-:W-:Y:S01]  /*40c00*/  IMAD.MOV.U32 R209, RZ, RZ, R198 ;  /* 0x000000ffffd17224 */ /* 0x000fe200078e00c6 */
[C---:B-1----:R-:W-:Y:S08]  /*40c10*/  HMMA.1688.F32.TF32 R212, R200.reuse, R64, R236 ;  /* 0x00000040c8d4723c */ /* 0x042ff000000810ec */
[----:B------:R-:W-:Y:S07]  /*40c20*/  HMMA.1688.F32.TF32 R196, R200, R60, R232 ;  /* 0x0000003cc8c4723c */ /* 0x000fee00000810e8 */
[----:B------:R-:W-:Y:S01]  /*40c30*/  IMAD.MOV.U32 R203, RZ, RZ, R4 ;  /* 0x000000ffffcb7224 */ /* 0x000fe200078e0004 */
[----:B------:R-:W-:Y:S01]  /*40c40*/  MOV R202, R5 ;  /* 0x0000000500ca7202 */ /* 0x000fe20000000f00 */
[----:B------:R-:W-:-:S02]  /*40c50*/  IMAD.MOV.U32 R201, RZ, RZ, R6 ;  /* 0x000000ffffc97224 */ /* 0x000fc400078e0006 */
[----:B------:R-:W-:Y:S02]  /*40c60*/  IMAD.MOV.U32 R200, RZ, RZ, R7 ;  /* 0x000000ffffc87224 */ /* 0x000fe400078e0007 */
[----:B------:R-:W-:Y:S08]  /*40c70*/  HMMA.1688.F32.TF32 R4, R220, R40, R8 ;  /* 0x00000028dc04723c */ /* 0x000ff00000081008 */
[----:B------:R-:W-:Y:S01]  /*40c80*/  HMMA.1688.F32.TF32 R248, R224, R36, R156 ;  /* 0x00000024e0f8723c */ /* 0x000fe2000008109c */
[----:B------:R-:W-:Y:S01]  /*40c90*/  IMAD.MOV.U32 R207, RZ, RZ, R212 ;  /* 0x000000ffffcf7224 */ /* 0x000fe200078e00d4 */
[----:B------:R-:W-:Y:S01]  /*40ca0*/  MOV R205, R214 ;  /* 0x000000d600cd7202 */ /* 0x000fe20000000f00 */
[----:B------:R-:W-:-:S05]  /*40cb0*/  IMAD.MOV.U32 R206, RZ, RZ, R213 ;  /* 0x000000ffffce7224 */ /* 0x000fca00078e00d5 */
[C---:B------:R-:W-:Y:S01]  /*40cc0*/  HMMA.1688.F32.TF32 R244, R224.reuse, R40, R152 ;  /* 0x00000028e0f4723c */ /* 0x040fe20000081098 */
[----:B------:R-:W-:Y:S01]  /*40cd0*/  IMAD.MOV.U32 R204, RZ, RZ, R215 ;  /* 0x000000ffffcc7224 */ /* 0x000fe200078e00d7 */
[----:B------:R-:W-:Y:S04]  /*40ce0*/  STL [R1+0x19a8], R208 ;  /* 0x0019a8d001007387 */ /* 0x000fe80000100800 */
[----:B------:R-:W-:Y:S02]  /*40cf0*/  LDS R8, [R3+0x3c200] ;  /* 0x03c2000003087984 */ /* 0x000fe40000000800 */
[----:B------:R-:W-:Y:S01]  /*40d00*/  MOV R215, R4 ;  /* 0x0000000400d77202 */ /* 0x000fe20000000f00 */
[----:B------:R-:W-:Y:S01]  /*40d10*/  IMAD.MOV.U32 R214, RZ, RZ, R5 ;  /* 0x000000ffffd67224 */ /* 0x000fe200078e0005 */
[----:B------:R-:W-:Y:S01]  /*40d20*/  MOV R212, R7 ;  /* 0x0000000700d47202 */ /* 0x000fe20000000f00 */
[----:B------:R-:W-:Y:S01]  /*40d30*/  IMAD.MOV.U32 R213, RZ, RZ, R6 ;  /* 0x000000ffffd57224 */ /* 0x000fe200078e0006 */
[-C--:B------:R-:W-:Y:S01]  /*40d40*/  HMMA.1688.F32.TF32 R240, R224, R44.reuse, R148 ;  /* 0x0000002ce0f0723c */ /* 0x080fe20000081094 */
[----:B------:R-:W-:Y:S04]  /*40d50*/  LDS R10, [R3+0x3e200] ;  /* 0x03e20000030a7984 */ /* 0x000fe80000000800 */
[----:B------:R-:W-:Y:S03]  /*40d60*/  LDS R9, [R0+0x3c200] ;  /* 0x03c2000000097984 */ /* 0x000fe60000000800 */
[----:B------:R-:W-:Y:S01]  /*40d70*/  HMMA.1688.F32.TF32 R4, R220, R44, R12 ;  /* 0x0000002cdc04723c */ /* 0x000fe2000008100c */
[----:B------:R-:W-:Y:S07]  /*40d80*/  STL [R1+0x19a4], R209 ;  /* 0x0019a4d101007387 */ /* 0x000fee0000100800 */
[C---:B------:R-:W-:Y:S08]  /*40d90*/  HMMA.1688.F32.TF32 R132, R224.reuse, R60, R132 ;  /* 0x0000003ce084723c */ /* 0x040ff00000081084 */
[----:B------:R-:W-:Y:S01]  /*40da0*/  HMMA.1688.F32.TF32 R128, R224, R64, R128 ;  /* 0x00000040e080723c */ /* 0x000fe20000081080 */
[----:B------:R-:W-:Y:S01]  /*40db0*/  IMAD.MOV.U32 R152, RZ, RZ, R83 ;  /* 0x000000ffff987224 */ /* 0x000fe200078e0053 */
[----:B------:R-:W-:Y:S01]  /*40dc0*/  MOV R153, R66 ;  /* 0x0000004200997202 */ /* 0x000fe20000000f00 */
[----:B------:R-:W-:Y:S01]  /*40dd0*/  IMAD.MOV.U32 R154, RZ, RZ, R62 ;  /* 0x000000ffff9a7224 */ /* 0x000fe200078e003e */
[----:B------:R-:W-:Y:S04]  /*40de0*/  LDS R11, [R0+0x3e200] ;  /* 0x03e20000000b7984 */ /* 0x000fe80000000800 */
[----:B------:R-:W-:Y:S01]  /*40df0*/  IMAD.MOV.U32 R231, RZ, RZ, R4 ;  /* 0x000000ffffe77224 */ /* 0x000fe200078e0004 */
[----:B------:R-:W-:Y:S01]  /*40e00*/  MOV R229, R6 ;  /* 0x0000000600e57202 */ /* 0x000fe20000000f00 */
[----:B------:R-:W-:-:S02]  /*40e10*/  IMAD.MOV.U32 R230, RZ, RZ, R5 ;  /* 0x000000ffffe67224 */ /* 0x000fc400078e0005 */
[----:B------:R-:W-:Y:S01]  /*40e20*/  IMAD.MOV.U32 R156, RZ, RZ, R58 ;  /* 0x000000ffff9c7224 */ /* 0x000fe200078e003a */
[----:B------:R-:W-:Y:S01]  /*40e30*/  MOV R158, R67 ;  /* 0x00000043009e7202 */ /* 0x000fe20000000f00 */
[----:B------:R-:W-:Y:S01]  /*40e40*/  IMAD.MOV.U32 R228, RZ, RZ, R7 ;  /* 0x000000ffffe47224 */ /* 0x000fe200078e0007 */
[----:B------:R-:W-:Y:S01]  /*40e50*/  LDS R12, [R3+0x3c100] ;  /* 0x03c10000030c7984 */ /* 0x000fe20000000800 */
[----:B------:R-:W-:Y:S03]  /*40e60*/  HMMA.1688.F32.TF32 R4, R220, R48, R16 ;  /* 0x00000030dc04723c */ /* 0x000fe60000081010 */
[----:B------:R-:W-:Y:S04]  /*40e70*/  LDS R16, [R3+0x3c000] ;  /* 0x03c0000003107984 */ /* 0x000fe80000000800 */
[----:B------:R-:W-:Y:S04]  /*40e80*/  LDS R18, [R3+0x3e000] ;  /* 0x03e0000003127984 */ /* 0x000fe80000000800 */
[----:B------:R-:W-:Y:S04]  /*40e90*/  LDS R17, [R0+0x3c000] ;  /* 0x03c0000000117984 */ /* 0x000fe80000000800 */
[----:B------:R-:W1:Y:S01]  /*40ea0*/  LDS R19, [R0+0x3e000] ;  /* 0x03e0000000137984 */ /* 0x000e620000000800 */
[----:B------:R-:W-:-:S02]  /*40eb0*/  IMAD.MOV.U32 R155, RZ, RZ, R54 ;  /* 0x000000ffff9b7224 */ /* 0x000fc400078e0036 */
[----:B------:R-:W-:Y:S01]  /*40ec0*/  IMAD.MOV.U32 R157, RZ, RZ, R59 ;  /* 0x000000ffff9d7224 */ /* 0x000fe200078e003b */
[----:B------:R-:W-:Y:S01]  /*40ed0*/  LDS R14, [R3+0x3e100] ;  /* 0x03e10000030e7984 */ /* 0x000fe20000000800 */
[----:B------:R-:W-:-:S03]  /*40ee0*/  IMAD.MOV.U32 R159, RZ, RZ, R107 ;  /* 0x000000ffff9f7224 */ /* 0x000fc600078e006b */
[----:B------:R-:W-:Y:S01]  /*40ef0*/  LDS R13, [R0+0x3c100] ;  /* 0x03c10000000d7984 */ /* 0x000fe20000000800 */
[----:B------:R-:W-:Y:S01]  /*40f00*/  IMAD.MOV.U32 R235, RZ, RZ, R4 ;  /* 0x000000ffffeb7224 */ /* 0x000fe200078e0004 */
[----:B------:R-:W-:Y:S01]  /*40f10*/  MOV R234, R5 ;  /* 0x0000000500ea7202 */ /* 0x000fe20000000f00 */
[----:B------:R-:W-:Y:S01]  /*40f20*/  IMAD.MOV.U32 R233, RZ, RZ, R6 ;  /* 0x000000ffffe97224 */ /* 0x000fe200078e0006 */
[----:B------:R-:W-:Y:S01]  /*40f30*/  LDS R15, [R0+0x3e100] ;  /* 0x03e10000000f7984 */ /* 0x000fe20000000800 */
[----:B------:R-:W-:Y:S02]  /*40f40*/  IMAD.MOV.U32 R232, RZ, RZ, R7 ;  /* 0x000000ffffe87224 */ /* 0x000fe400078e0007 */
[C---:B------:R-:W-:Y:S01]  /*40f50*/  HMMA.1688.F32.TF32 R4, R220.reuse, R52, R20 ;  /* 0x00000034dc04723c */ /* 0x040fe20000081014 */
[----:B------:R2:W-:Y:S11]  /*40f60*/  STL [R1+0x19a0], R210 ;  /* 0x0019a0d201007387 */ /* 0x0005f60000100800 */
[----:B------:R-:W-:Y:S11]  /*40f70*/  @!UPT UIADD3 URZ, URZ, URZ, URZ ;  /* 0x0000003f3f3ff290 */ /* 0x000ff6000fffe03f */
[----:B------:R-:W-:Y:S01]  /*40f80*/  @!UPT UIADD3 URZ, URZ, URZ, URZ ;  /* 0x0000003f3f3ff290 */ /* 0x000fe2000fffe03f */
[----:B------:R-:W-:Y:S01]  /*40f90*/  MOV R239, R4 ;  /* 0x0000000400ef7202 */ /* 0x000fe20000000f00 */
[----:B------:R-:W-:Y:S01]  /*40fa0*/  IMAD.MOV.U32 R238, RZ, RZ, R5 ;  /* 0x000000ffffee7224 */ /* 0x000fe200078e0005 */
[----:B------:R-:W-:Y:S01]  /*40fb0*/  MOV R236, R7 ;  /* 0x0000000700ec7202 */ /* 0x000fe20000000f00 */
[----:B------:R-:W-:Y:S02]  /*40fc0*/  IMAD.MOV.U32 R237, RZ, RZ, R6 ;  /* 0x000000ffffed7224 */ /* 0x000fe400078e0006 */
[----:B------:R-:W-:Y:S01]  /*40fd0*/  HMMA.1688.F32.TF32 R4, R220, R56, R24 ;  /* 0x00000038dc04723c */ /* 0x000fe20000081018 */
[----:B------:R3:W-:Y:S04]  /*40fe0*/  STL [R1+0x199c], R211 ;  /* 0x00199cd301007387 */ /* 0x0007e80000100800 */
[----:B------:R4:W-:Y:S03]  /*40ff0*/  STL [R1+0x19b0], R218 ;  /* 0x0019b0da01007387 */ /* 0x0009e60000100800 */
[C---:B-1----:R-:W-:Y:S01]  /*41000*/  HMMA.1688.F32.TF32 R24, R16.reuse, R42, R72 ;  /* 0x0000002a1018723c */ /* 0x042fe20000081048 */
[----:B------:R1:W-:Y:S04]  /*41010*/  STL [R1+0x19ac], R219 ;  /* 0x0019acdb01007387 */ /* 0x0003e80000100800 */
[----:B------:R-:W-:Y:S03]  /*41020*/  STL.64 [R1+0x18f8], R250 ;  /* 0x0018f8fa01007387 */ /* 0x000fe60000100a00 */
[----:B------:R-:W-:Y:S08]  /*41030*/  HMMA.1688.F32.TF32 R20, R16, R46, R76 ;  /* 0x0000002e1014723c */ /* 0x000ff0000008104c */
[----:B--2---:R-:W-:Y:S01]  /*41040*/  IMAD.MOV.U32 R210, RZ, RZ, R4 ;  /* 0x000000ffffd27224 */ /* 0x004fe200078e0004 */
[----:B------:R-:W-:Y:S01]  /*41050*/  MOV R252, R6 ;  /* 0x0000000600fc7202 */ /* 0x000fe20000000f00 */
[----:B---3--:R-:W-:-:S02]  /*41060*/  IMAD.MOV.U32 R211, RZ, RZ, R5 ;  /* 0x000000ffffd37224 */ /* 0x008fc400078e0005 */
[----:B------:R-:W-:Y:S02]  /*41070*/  IMAD.MOV.U32 R2, RZ, RZ, R7 ;  /* 0x000000ffff027224 */ /* 0x000fe400078e0007 */
[----:B------:R-:W-:Y:S08]  /*41080*/  HMMA.1688.F32.TF32 R4, R220, R60, R28 ;  /* 0x0000003cdc04723c */ /* 0x000ff0000008101c */
[----:B------:R-:W-:Y:S01]  /*41090*/  HMMA.1688.F32.TF32 R28, R16, R38, R68 ;  /* 0x00000026101c723c */ /* 0x000fe20000081044 */
        /* <DEDUP_REMOVED lines=13> */
[----:B----4-:R-:W-:-:S03]  /*41170*/  IMAD.MOV.U32 R218, RZ, RZ, R4 ;  /* 0x000000ffffda7224 */ /* 0x010fc600078e0004 */
[----:B------:R-:W-:Y:S01]  /*41180*/  STL.64 [R1+0x1968], R130 ;  /* 0x0019688201007387 */ /* 0x000fe20000100a00 */
[----:B-1----:R-:W-:Y:S01]  /*41190*/  MOV R219, R5 ;  /* 0x0000000500db7202 */ /* 0x002fe20000000f00 */
[----:B------:R-:W-:Y:S02]  /*411a0*/  IMAD.MOV.U32 R208, RZ, RZ, R6 ;  /* 0x000000ffffd07224 */ /* 0x000fe400078e0006 */
[----:B------:R-:W-:Y:S01]  /*411b0*/  STL.64 [R1+0x1960], R128 ;  /* 0x0019608001007387 */ /* 0x000fe20000100a00 */
[----:B------:R-:W-:-:S03]  /*411c0*/  IMAD.MOV.U32 R209, RZ, RZ, R7 ;  /* 0x000000ffffd17224 */ /* 0x000fc600078e0007 */
[----:B------:R1:W-:Y:S01]  /*411d0*/  STL.64 [R1+0x200], R28 ;  /* 0x0002001c01007387 */ /* 0x0003e20000100a00 */
[----:B------:R-:W-:Y:S03]  /*411e0*/  HMMA.1688.F32.TF32 R4, R220, R64, R32 ;  /* 0x00000040dc04723c */ /* 0x000fe60000081020 */
[----:B------:R2:W-:Y:S04]  /*411f0*/  STL.64 [R1+0x208], R30 ;  /* 0x0002081e01007387 */ /* 0x0005e80000100a00 */
[----:B------:R3:W-:Y:S01]  /*41200*/  STL.64 [R1+0x1f0], R24 ;  /* 0x0001f01801007387 */ /* 0x0007e20000100a00 */
[----:B------:R-:W-:-:S03]  /*41210*/  IMAD.MOV.U32 R32, RZ, RZ, R99 ;  /* 0x000000ffff207224 */ /* 0x000fc600078e0063 */
[----:B------:R2:W-:Y:S01]  /*41220*/  STL.64 [R1+0x1f8], R26 ;  /* 0x0001f81a01007387 */ /* 0x0005e20000100a00 */
[----:B------:R-:W-:-:S03]  /*41230*/  IMAD.MOV.U32 R33, RZ, RZ, R92 ;  /* 0x000000ffff217224 */ /* 0x000fc600078e005c */
[----:B------:R-:W4:Y:S01]  /*41240*/  LDL.LU R99, [R1+0x1a20] ;  /* 0x001a200001637983 */ /* 0x000f220000300800 */
[----:B------:R-:W-:-:S03]  /*41250*/  MOV R34, R93 ;  /* 0x0000005d00227202 */ /* 0x000fc60000000f00 */
[----:B------:R2:W-:Y:S01]  /*41260*/  STL.64 [R1+0x1e0], R20 ;  /* 0x0001e01401007387 */ /* 0x0005e20000100a00 */
[----:B------:R-:W-:-:S03]  /*41270*/  IMAD.MOV.U32 R35, RZ, RZ, R94 ;  /* 0x000000ffff237224 */ /* 0x000fc600078e005e */
[----:B------:R3:W-:Y:S01]  /*41280*/  STL.64 [R1+0x1e8], R22 ;  /* 0x0001e81601007387 */ /* 0x0007e20000100a00 */
[----:B-1----:R-:W-:-:S03]  /*41290*/  IMAD.MOV.U32 R28, RZ, RZ, R95 ;  /* 0x000000ffff1c7224 */ /* 0x002fc600078e005f */
[----:B------:R-:W4:Y:S01]  /*412a0*/  LDL.LU R92, [R1+0x1a1c] ;  /* 0x001a1c00015c7983 */ /* 0x000f220000300800 */
[----:B------:R-:W-:-:S03]  /*412b0*/  MOV R29, R88 ;  /* 0x00000058001d7202 */ /* 0x000fc60000000f00 */
[----:B------:R-:W4:Y:S01]  /*412c0*/  LDL.LU R93, [R1+0x1a18] ;  /* 0x001a1800015d7983 */ /* 0x000f220000300800 */
[----:B--2---:R-:W-:-:S03]  /*412d0*/  IMAD.MOV.U32 R30, RZ, RZ, R89 ;  /* 0x000000ffff1e7224 */ /* 0x004fc600078e0059 */
[----:B------:R-:W4:Y:S01]  /*412e0*/  LDL.LU R94, [R1+0x1a14] ;  /* 0x001a1400015e7983 */ /* 0x000f220000300800 */
[----:B------:R-:W-:-:S03]  /*412f0*/  IMAD.MOV.U32 R31, RZ, RZ, R90 ;  /* 0x000000ffff1f7224 */ /* 0x000fc600078e005a */
[----:B------:R-:W4:Y:S01]  /*41300*/  LDL.LU R95, [R1+0x1a10] ;  /* 0x001a1000015f7983 */ /* 0x000f220000300800 */
[----:B---3--:R-:W-:-:S03]  /*41310*/  MOV R24, R91 ;  /* 0x0000005b00187202 */ /* 0x008fc60000000f00 */
        /* <DEDUP_REMOVED lines=8> */
[----:B------:R-:W3:Y:S01]  /*413a0*/  LDL.LU R84, [R1+0x19fc] ;  /* 0x0019fc0001547983 */ /* 0x000ee20000300800 */
[----:B------:R-:W-:-:S03]  /*413b0*/  IMAD.MOV.U32 R249, RZ, RZ, R80 ;  /* 0x000000fffff97224 */ /* 0x000fc600078e0050 */
[----:B------:R-:W3:Y:S01]  /*413c0*/  LDL.LU R85, [R1+0x19f8] ;  /* 0x0019f80001557983 */ /* 0x000ee20000300800 */
[----:B------:R-:W-:-:S03]  /*413d0*/  MOV R250, R81 ;  /* 0x0000005100fa7202 */ /* 0x000fc60000000f00 */
[----:B------:R-:W3:Y:S01]  /*413e0*/  LDL.LU R86, [R1+0x19f4] ;  /* 0x0019f40001567983 */ /* 0x000ee20000300800 */
[----:B------:R-:W-:-:S03]  /*413f0*/  IMAD.MOV.U32 R251, RZ, RZ, R82 ;  /* 0x000000fffffb7224 */ /* 0x000fc600078e0052 */
[----:B------:R-:W3:Y:S04]  /*41400*/  LDL.LU R87, [R1+0x19f0] ;  /* 0x0019f00001577983 */ /* 0x000ee80000300800 */
[----:B------:R-:W2:Y:S04]  /*41410*/  LDL.LU R80, [R1+0x19ec] ;  /* 0x0019ec0001507983 */ /* 0x000ea80000300800 */
[----:B------:R-:W2:Y:S04]  /*41420*/  LDL.LU R81, [R1+0x19e8] ;  /* 0x0019e80001517983 */ /* 0x000ea80000300800 */
[----:B------:R-:W2:Y:S04]  /*41430*/  LDL.LU R82, [R1+0x19e4] ;  /* 0x0019e40001527983 */ /* 0x000ea80000300800 */
[----:B------:R-:W2:Y:S04]  /*41440*/  LDL.LU R83, [R1+0x19e0] ;  /* 0x0019e00001537983 */ /* 0x000ea80000300800 */
[----:B------:R-:W2:Y:S04]  /*41450*/  LDL.LU R66, [R1+0x19dc] ;  /* 0x0019dc0001427983 */ /* 0x000ea80000300800 */
[----:B------:R-:W2:Y:S04]  /*41460*/  LDL.LU R62, [R1+0x19d8] ;  /* 0x0019d800013e7983 */ /* 0x000ea80000300800 */
[----:B------:R-:W3:Y:S01]  /*41470*/  LDL.LU R54, [R1+0x19d4] ;  /* 0x0019d40001367983 */ /* 0x000ee20000300800 */
[----:B------:R-:W-:-:S03]  /*41480*/  MOV R20, R55 ;  /* 0x0000003700147202 */ /* 0x000fc60000000f00 */
[----:B------:R-:W2:Y:S01]  /*41490*/  LDL.LU R244, [R1] ;  /* 0x0000000001f47983 */ /* 0x000ea20000300800 */
[----:B------:R-:W-:-:S03]  /*414a0*/  IMAD.MOV.U32 R21, RZ, RZ, R50 ;  /* 0x000000ffff157224 */ /* 0x000fc600078e0032 */
[----:B------:R-:W2:Y:S01]  /*414b0*/  LDL.LU R245, [R1+0x4] ;  /* 0x0000040001f57983 */ /* 0x000ea20000300800 */
[----:B------:R-:W-:-:S03]  /*414c0*/  IMAD.MOV.U32 R22, RZ, RZ, R51 ;  /* 0x000000ffff167224 */ /* 0x000fc600078e0033 */
[----:B------:R-:W2:Y:S04]  /*414d0*/  LDL.LU R246, [R1+0x8] ;  /* 0x0000080001f67983 */ /* 0x000ea80000300800 */
[----:B------:R-:W2:Y:S04]  /*414e0*/  LDL.LU R247, [R1+0xc] ;  /* 0x00000c0001f77983 */ /* 0x000ea80000300800 */
[----:B------:R-:W3:Y:S04]  /*414f0*/  LDL.LU R55, [R1+0x19d0] ;  /* 0x0019d00001377983 */ /* 0x000ee80000300800 */
[----:B------:R-:W2:Y:S04]  /*41500*/  LDL.LU R50, [R1+0x19cc] ;  /* 0x0019cc0001327983 */ /* 0x000ea80000300800 */
[----:B------:R-:W2:Y:S01]  /*41510*/  LDL.LU R51, [R1+0x19c8] ;  /* 0x0019c80001337983 */ /* 0x000ea20000300800 */
[----:B------:R-:W-:-:S03]  /*41520*/  MOV R23, R63 ;  /* 0x0000003f00177202 */ /* 0x000fc60000000f00 */
        /* <DEDUP_REMOVED lines=8> */
[----:B------:R-:W-:Y:S04]  /*415b0*/  LDS R4, [R3+0x3c300] ;  /* 0x03c3000003047984 */ /* 0x000fe80000000800 */
[----:B------:R-:W-:Y:S04]  /*415c0*/  LDS R6, [R3+0x3e300] ;  /* 0x03e3000003067984 */ /* 0x000fe80000000800 */
[----:B------:R-:W-:Y:S04]  /*415d0*/  LDS R5, [R0+0x3c300] ;  /* 0x03c3000000057984 */ /* 0x000fe80000000800 */
[----:B------:R-:W1:Y:S01]  /*415e0*/  LDS R7, [R0+0x3e300] ;  /* 0x03e3000000077984 */ /* 0x000e620000000800 */
[C---:B------:R-:W-:Y:S03]  /*415f0*/  HMMA.1688.F32.TF32 R164, R8.reuse, R38, R164 ;  /* 0x0000002608a4723c */ /* 0x040fe600000810a4 */
[----:B------:R-:W4:Y:S05]  /*41600*/  LDL.LU R107, [R1+0x19b4] ;  /* 0x0019b400016b7983 */ /* 0x000f2a0000300800 */
[----:B------:R-:W-:Y:S01]  /*41610*/  HMMA.1688.F32.TF32 R168, R8, R42, R168 ;  /* 0x0000002a08a8723c */ /* 0x000fe200000810a8 */
[----:B------:R-:W-:-:S07]  /*41620*/  IMAD.MOV.U32 R240, RZ, RZ, R210 ;  /* 0x000000fffff07224 */ /* 0x000fce00078e00d2 */
[----:B------:R-:W-:Y:S01]  /*41630*/  HMMA.1688.F32.TF32 R172, R8, R46, R172 ;  /* 0x0000002e08ac723c */ /* 0x000fe200000810ac */
[----:B------:R-:W-:-:S07]  /*41640*/  IMAD.MOV.U32 R241, RZ, RZ, R211 ;  /* 0x000000fffff17224 */ /* 0x000fce00078e00d3 */
[C---:B---3--:R-:W-:Y:S08]  /*41650*/  HMMA.1688.F32.TF32 R84, R16.reuse, R54, R84 ;  /* 0x000000361054723c */ /* 0x048ff00000081054 */
[-C--:B--2---:R-:W-:Y:S08]  /*41660*/  HMMA.1688.F32.TF32 R68, R16, R50.reuse, R80 ;  /* 0x000000321044723c */ /* 0x084ff00000081050 */
[C---:B------:R-:W-:Y:S07]  /*41670*/  HMMA.1688.F32.TF32 R176, R8.reuse, R50, R176 ;  /* 0x0000003208b0723c */ /* 0x040fee00000810b0 */
[----:B------:R-:W-:Y:S01]  /*41680*/  STL.64 [R1+0x1978], R86 ;  /* 0x0019785601007387 */ /* 0x000fe20000100a00 */
[C---:B------:R-:W-:Y:S07]  /*41690*/  HMMA.1688.F32.TF32 R180, R8.reuse, R54, R180 ;  /* 0x0000003608b4723c */ /* 0x040fee00000810b4 */
[----:B------:R2:W-:Y:S01]  /*416a0*/  STL.64 [R1+0x1d0], R68 ;  /* 0x0001d04401007387 */ /* 0x0005e20000100a00 */
[C---:B----4-:R-:W-:Y:S03]  /*416b0*/  HMMA.1688.F32.TF32 R184, R8.reuse, R58, R184 ;  /* 0x0000003a08b8723c */ /* 0x050fe600000810b8 */
[----:B------:R3:W-:Y:S05]  /*416c0*/  STL.64 [R1+0x1d8], R70 ;  /* 0x0001d84601007387 */ /* 0x0007ea0000100a00 */
[C---:B------:R-:W-:Y:S01]  /*416d0*/  HMMA.1688.F32.TF32 R188, R8.reuse, R62, R188 ;  /* 0x0000003e08bc723c */ /* 0x040fe200000810bc */
[----:B------:R4:W-:Y:S07]  /*416e0*/  STL.64 [R1+0x1970], R84 ;  /* 0x0019705401007387 */ /* 0x0009ee0000100a00 */
[----:B------:R-:W-:Y:S08]  /*416f0*/  HMMA.1688.F32.TF32 R192, R8, R66, R192 ;  /* 0x0000004208c0723c */ /* 0x000ff000000810c0 */
[----:B-1----:R-:W-:Y:S07]  /*41700*/  HMMA.1688.F32.TF32 R8, R4, R38, R244 ;  /* 0x000000260408723c */ /* 0x002fee00000810f4 */
        /* <DEDUP_REMOVED lines=8> */
[----:B------:R-:W4:Y:S04]  /*41790*/  LDL.LU R210, [R1+0x19a0] ;  /* 0x0019a00001d27983 */ /* 0x000f280000300800 */
[----:B------:R-:W4:Y:S01]  /*417a0*/  LDL.LU R211, [R1+0x199c] ;  /* 0x00199c0001d37983 */ /* 0x000f220000300800 */
[C---:B------:R-:W-:Y:S01]  /*417b0*/  HMMA.1688.F32.TF32 R100, R12.reuse, R38, R100 ;  /* 0x000000260c64723c */ /* 0x040fe20000081064 */
[----:B------:R-:W-:Y:S01]  /*417c0*/  MOV R242, R252 ;  /* 0x000000fc00f27202 */ /* 0x000fe20000000f00 */
[----:B------:R-:W-:Y:S01]  /*417d0*/  IMAD.MOV.U32 R243, RZ, RZ, R2 ;  /* 0x000000fffff37224 */ /* 0x000fe200078e0002 */
        /* <DEDUP_REMOVED lines=10> */
[----:B------:R-:W-:Y:S01]  /*41880*/  IMAD.MOV.U32 R135, RZ, RZ, R212 ;  /* 0x000000ffff877224 */ /* 0x000fe200078e00d4 */
[----:B------:R-:W-:Y:S01]  /*41890*/  MOV R133, R214 ;  /* 0x000000d600857202 */ /* 0x000fe20000000f00 */
[----:B------:R-:W-:Y:S01]  /*418a0*/  IMAD.MOV.U32 R134, RZ, RZ, R213 ;  /* 0x000000ffff867224 */ /* 0x000fe200078e00d5 */
[----:B------:R-:W-:Y:S01]  /*418b0*/  MOV R131, R200 ;  /* 0x000000c800837202 */ /* 0x000fe20000000f00 */
[----:B------:R-:W-:-:S02]  /*418c0*/  IMAD.MOV.U32 R132, RZ, RZ, R215 ;  /* 0x000000ffff847224 */ /* 0x000fc400078e00d7 */
[----:B------:R-:W-:Y:S01]  /*418d0*/  IMAD.MOV.U32 R130, RZ, RZ, R201 ;  /* 0x000000ffff827224 */ /* 0x000fe200078e00c9 */
[----:B------:R-:W-:Y:S01]  /*418e0*/  MOV R128, R203 ;  /* 0x000000cb00807202 */ /* 0x000fe20000000f00 */
[----:B------:R-:W-:Y:S01]  /*418f0*/  IMAD.MOV.U32 R129, RZ, RZ, R202 ;  /* 0x000000ffff817224 */ /* 0x000fe200078e00ca */
[C---:B------:R-:W-:Y:S08]  /*41900*/  HMMA.1688.F32.TF32 R88, R16.reuse, R58, R88 ;  /* 0x0000003a1058723c */ /* 0x040ff00000081058 */
[C---:B------:R-:W-:Y:S08]  /*41910*/  HMMA.1688.F32.TF32 R92, R16.reuse, R62, R92 ;  /* 0x0000003e105c723c */ /* 0x040ff0000008105c */
[----:B------:R-:W-:Y:S08]  /*41920*/  HMMA.1688.F32.TF32 R96, R16, R66, R96 ;  /* 0x000000421060723c */ /* 0x000ff00000081060 */
[C---:B------:R-:W-:Y:S08]  /*41930*/  HMMA.1688.F32.TF32 R16, R4.reuse, R46, R248 ;  /* 0x0000002e0410723c */ /* 0x040ff000000810f8 */
[----:B------:R-:W-:Y:S01]  /*41940*/  HMMA.1688.F32.TF32 R20, R4, R50, R20 ;  /* 0x000000320414723c */ /* 0x000fe20000081014 */
[----:B------:R-:W-:-:S07]  /*41950*/  IMAD.MOV.U32 R251, RZ, RZ, R220 ;  /* 0x000000fffffb7224 */ /* 0x000fce00078e00dc */
[----:B------:R-:W-:Y:S01]  /*41960*/  HMMA.1688.F32.TF32 R24, R4, R54, R24 ;  /* 0x000000360418723c */ /* 0x000fe20000081018 */
[----:B------:R-:W-:-:S07]  /*41970*/  IMAD.MOV.U32 R250, RZ, RZ, R221 ;  /* 0x000000fffffa7224 */ /* 0x000fce00078e00dd */
[----:B------:R-:W-:Y:S01]  /*41980*/  HMMA.1688.F32.TF32 R28, R4, R58, R28 ;  /* 0x0000003a041c723c */ /* 0x000fe2000008101c */
[----:B------:R-:W-:-:S07]  /*41990*/  MOV R249, R222 ;  /* 0x000000de00f97202 */ /* 0x000fce0000000f00 */
[----:B------:R-:W-:Y:S01]  /*419a0*/  HMMA.1688.F32.TF32 R32, R4, R62, R32 ;  /* 0x0000003e0420723c */ /* 0x000fe20000081020 */
[----:B------:R-:W-:-:S07]  /*419b0*/  IMAD.MOV.U32 R248, RZ, RZ, R223 ;  /* 0x000000fffff87224 */ /* 0x000fce00078e00df */
[----:B------:R-:W-:Y:S01]  /*419c0*/  HMMA.1688.F32.TF32 R4, R4, R66, R156 ;  /* 0x000000420404723c */ /* 0x000fe2000008109c */
[----:B--2---:R-:W-:Y:S02]  /*419d0*/  IMAD.MOV.U32 R155, RZ, RZ, R208 ;  /* 0x000000ffff9b7224 */ /* 0x004fe400078e00d0 */
[----:B------:R-:W2:Y:S01]  /*419e0*/  LDL.LU R208, [R1+0x170] ;  /* 0x0001700001d07983 */ /* 0x000ea20000300800 */
[----:B---3--:R-:W-:-:S03]  /*419f0*/  MOV R154, R209 ;  /* 0x000000d1009a7202 */ /* 0x008fc60000000f00 */
[----:B------:R-:W2:Y:S01]  /*41a00*/  LDL.LU R209, [R1+0x174] ;  /* 0x0001740001d17983 */ /* 0x000ea20000300800 */
[----:B----4-:R-:W-:-:S03]  /*41a10*/  IMAD.MOV.U32 R153, RZ, RZ, R210 ;  /* 0x000000ffff997224 */ /* 0x010fc600078e00d2 */
[----:B------:R-:W2:Y:S01]  /*41a20*/  LDL.LU R210, [R1+0x178] ;  /* 0x0001780001d27983 */ /* 0x000ea20000300800 */
[----:B------:R-:W-:-:S03]  /*41a30*/  IMAD.MOV.U32 R152, RZ, RZ, R211 ;  /* 0x000000ffff987224 */ /* 0x000fc600078e00d3 */
        /* <DEDUP_REMOVED lines=40> */
[----:B------:R-:W-:Y:S01]  /*41cc0*/  LDS R205, [R0+0x3c400] ;  /* 0x03c4000000cd7984 */ /* 0x000fe20000000800 */
[----:B------:R-:W-:-:S03]  /*41cd0*/  IMAD.MOV.U32 R87, RZ, RZ, R204 ;  /* 0x000000ffff577224 */ /* 0x000fc600078e00cc */
[----:B------:R-:W-:Y:S04]  /*41ce0*/  LDS R204, [R3+0x3c400] ;  /* 0x03c4000003cc7984 */ /* 0x000fe80000000800 */
[----:B------:R-:W-:Y:S04]  /*41cf0*/  LDS R206, [R3+0x3e400] ;  /* 0x03e4000003ce7984 */ /* 0x000fe80000000800 */
[----:B------:R-:W2:Y:S01]  /*41d00*/  LDS R207, [R0+0x3e400] ;  /* 0x03e4000000cf7984 */ /* 0x000ea20000000800 */
[----:B------:R-:W-:-:S03]  /*41d10*/  IMAD.MOV.U32 R150, RZ, RZ, R2 ;  /* 0x000000ffff967224 */ /* 0x000fc600078e0002 */
[----:B------:R-:W4:Y:S04]  /*41d20*/  LDL.LU R148, [R1+0x160] ;  /* 0x0001600001947983 */ /* 0x000f280000300800 */
[----:B------:R-:W4:Y:S04]  /*41d30*/  LDL.LU R149, [R1+0x164] ;  /* 0x0001640001957983 */ /* 0x000f280000300800 */
[----:B------:R-:W4:Y:S01]  /*41d40*/  LDL.LU R2, [R1+0x1990] ;  /* 0x0019900001027983 */ /* 0x000f220000300800 */
        /* <DEDUP_REMOVED lines=8> */
[----:B------:R-:W2:Y:S04]  /*41dd0*/  LDL.LU.64 R214, [R1+0x1988] ;  /* 0x0019880001d67983 */ /* 0x000ea80000300a00 */
[----:B------:R-:W2:Y:S01]  /*41de0*/  LDL.LU.64 R212, [R1+0x1980] ;  /* 0x0019800001d47983 */ /* 0x000ea20000300a00 */
        /* <DEDUP_REMOVED lines=8> */
[----:B------:R-:W-:Y:S01]  /*41e70*/  IMAD.MOV.U32 R136, RZ, RZ, R231 ;  /* 0x000000ffff887224 */ /* 0x000fe200078e00e7 */
[----:B------:R-:W-:Y:S01]  /*41e80*/  MOV R138, R229 ;  /* 0x000000e5008a7202 */ /* 0x000fe20000000f00 */
[----:B------:R-:W-:Y:S01]  /*41e90*/  IMAD.MOV.U32 R137, RZ, RZ, R230 ;  /* 0x000000ffff897224 */ /* 0x000fe200078e00e6 */
[----:B------:R-:W-:Y:S01]  /*41ea0*/  LDS R229, [R0+0x3c500] ;  /* 0x03c5000000e57984 */ /* 0x000fe20000000800 */
[----:B------:R-:W-:-:S03]  /*41eb0*/  IMAD.MOV.U32 R139, RZ, RZ, R228 ;  /* 0x000000ffff8b7224 */ /* 0x000fc600078e00e4 */
[----:B------:R-:W-:Y:S04]  /*41ec0*/  LDS R228, [R3+0x3c500] ;  /* 0x03c5000003e47984 */ /* 0x000fe80000000800 */
[----:B------:R-:W-:Y:S04]  /*41ed0*/  LDS R230, [R3+0x3e500] ;  /* 0x03e5000003e67984 */ /* 0x000fe80000000800 */
[----:B------:R-:W3:Y:S01]  /*41ee0*/  LDS R231, [R0+0x3e500] ;  /* 0x03e5000000e77984 */ /* 0x000ee20000000800 */
[----:B------:R-:W-:Y:S01]  /*41ef0*/  IMAD.MOV.U32 R144, RZ, RZ, R239 ;  /* 0x000000ffff907224 */ /* 0x000fe200078e00ef */
[----:B------:R-:W-:Y:S01]  /*41f00*/  MOV R145, R238 ;  /* 0x000000ee00917202 */ /* 0x000fe20000000f00 */
[----:B------:R-:W-:-:S02]  /*41f10*/  IMAD.MOV.U32 R146, RZ, RZ, R237 ;  /* 0x000000ffff927224 */ /* 0x000fc400078e00ed */
[----:B------:R-:W-:Y:S01]  /*41f20*/  IMAD.MOV.U32 R147, RZ, RZ, R236 ;  /* 0x000000ffff937224 */ /* 0x000fe200078e00ec */
[----:B------:R-:W-:Y:S01]  /*41f30*/  MOV R151, R252 ;  /* 0x000000fc00977202 */ /* 0x000fe20000000f00 */
[----:B------:R-:W-:Y:S04]  /*41f40*/  LDS R238, [R3+0x3e700] ;  /* 0x03e7000003ee7984 */ /* 0x000fe80000000800 */
[----:B------:R-:W-:Y:S04]  /*41f50*/  LDS R236, [R3+0x3c700] ;  /* 0x03c7000003ec7984 */ /* 0x000fe80000000800 */
[----:B------:R-:W-:Y:S04]  /*41f60*/  LDS R239, [R0+0x3e700] ;  /* 0x03e7000000ef7984 */ /* 0x000fe80000000800 */
[----:B------:R-:W4:Y:S01]  /*41f70*/  LDS R237, [R0+0x3c700] ;  /* 0x03c7000000ed7984 */ /* 0x000f220000000800 */
[C---:B-1----:R-:W-:Y:S08]  /*41f80*/  HMMA.1688.F32.TF32 R128, R232.reuse, R38, R128 ;  /* 0x00000026e880723c */ /* 0x042ff00000081080 */
[C---:B------:R-:W-:Y:S08]  /*41f90*/  HMMA.1688.F32.TF32 R132, R232.reuse, R42, R132 ;  /* 0x0000002ae884723c */ /* 0x040ff00000081084 */
[C---:B------:R-:W-:Y:S08]  /*41fa0*/  HMMA.1688.F32.TF32 R136, R232.reuse, R46, R136 ;  /* 0x0000002ee888723c */ /* 0x040ff00000081088 */
[C---:B------:R-:W-:Y:S08]  /*41fb0*/  HMMA.1688.F32.TF32 R140, R232.reuse, R50, R140 ;  /* 0x00000032e88c723c */ /* 0x040ff0000008108c */
[----:B------:R-:W-:Y:S08]  /*41fc0*/  HMMA.1688.F32.TF32 R144, R232, R54, R144 ;  /* 0x00000036e890723c */ /* 0x000ff00000081090 */
[C---:B---3--:R-:W-:Y:S08]  /*41fd0*/  HMMA.1688.F32.TF32 R80, R228.reuse, R38, R80 ;  /* 0x00000026e450723c */ /* 0x048ff00000081050 */
[C---:B------:R-:W-:Y:S08]  /*41fe0*/  HMMA.1688.F32.TF32 R208, R228.reuse, R42, R208 ;  /* 0x0000002ae4d0723c */ /* 0x040ff000000810d0 */
[C---:B------:R-:W-:Y:S08]  /*41ff0*/  HMMA.1688.F32.TF32 R148, R228.reuse, R46, R148 ;  /* 0x0000002ee494723c */ /* 0x040ff00000081094 */
[C---:B------:R-:W-:Y:S08]  /*42000*/  HMMA.1688.F32.TF32 R152, R228.reuse, R54, R152 ;  /* 0x00000036e498723c */ /* 0x040ff00000081098 */
[C---:B------:R-:W-:Y:S08]  /*42010*/  HMMA.1688.F32.TF32 R216, R228.reuse, R58, R216 ;  /* 0x0000003ae4d8723c */ /* 0x040ff000000810d8 */
[----:B------:R-:W-:Y:S08]  /*42020*/  HMMA.1688.F32.TF32 R196, R228, R62, R196 ;  /* 0x0000003ee4c4723c */ /* 0x000ff000000810c4 */
[C---:B------:R-:W-:Y:S08]  /*42030*/  HMMA.1688.F32.TF32 R240, R232.reuse, R58, R240 ;  /* 0x0000003ae8f0723c */ /* 0x040ff000000810f0 */
[C---:B------:R-:W-:Y:S08]  /*42040*/  HMMA.1688.F32.TF32 R244, R232.reuse, R62, R244 ;  /* 0x0000003ee8f4723c */ /* 0x040ff000000810f4 */
[----:B------:R-:W-:Y:S08]  /*42050*/  HMMA.1688.F32.TF32 R232, R232, R66, R248 ;  /* 0x00000042e8e8723c */ /* 0x000ff000000810f8 */
[C---:B--2---:R-:W-:Y:S08]  /*42060*/  HMMA.1688.F32.TF32 R212, R228.reuse, R50, R212 ;  /* 0x00000032e4d4723c */ /* 0x044ff000000810d4 */
[----:B------:R-:W-:Y:S01]  /*42070*/  HMMA.1688.F32.TF32 R228, R228, R66, R84 ;  /* 0x00000042e4e4723c */ /* 0x000fe20000081054 */
[----:B------:R1:W5:Y:S04]  /*42080*/  LDL.LU.64 R86, [R1+0x1978] ;  /* 0x0019780001567983 */ /* 0x0003680000300a00 */
[----:B------:R1:W5:Y:S04]  /*42090*/  LDL.LU.64 R84, [R1+0x1970] ;  /* 0x0019700001547983 */ /* 0x0003680000300a00 */
[----:B------:R-:W-:Y:S04]  /*420a0*/  STL.64 [R1+0x90], R128 ;  /* 0x0000908001007387 */ /* 0x000fe80000100a00 */
[----:B------:R2:W-:Y:S04]  /*420b0*/  STL.64 [R1+0x98], R130 ;  /* 0x0000988201007387 */ /* 0x0005e80000100a00 */
[----:B--2---:R-:W2:Y:S04]  /*420c0*/  LDL.LU.64 R130, [R1+0x1968] ;  /* 0x0019680001827983 */ /* 0x004ea80000300a00 */
[----:B------:R-:W2:Y:S04]  /*420d0*/  LDL.LU.64 R128, [R1+0x1960] ;  /* 0x0019600001807983 */ /* 0x000ea80000300a00 */
[----:B------:R-:W3:Y:S04]  /*420e0*/  LDL R40, [R1+0x39c] ;  /* 0x00039c0001287983 */ /* 0x000ee80000100800 */
        /* <DEDUP_REMOVED lines=18> */
[----:B-1----:R-:W4:Y:S04]  /*42210*/  LDL.LU.64 R242, [R1+0x1918] ;  /* 0x0019180001f27983 */ /* 0x002f280000300a00 */
[----:B------:R-:W4:Y:S04]  /*42220*/  LDL.LU.64 R240, [R1+0x1910] ;  /* 0x0019100001f07983 */ /* 0x000f280000300a00 */
[----:B------:R-:W-:Y:S04]  /*42230*/  STL.64 [R1+0xd0], R244 ;  /* 0x0000d0f401007387 */ /* 0x000fe80000100a00 */
[----:B------:R1:W-:Y:S04]  /*42240*/  STL.64 [R1+0xd8], R246 ;  /* 0x0000d8f601007387 */ /* 0x0003e80000100a00 */
[----:B-1----:R-:W3:Y:S04]  /*42250*/  LDL.LU.64 R246, [R1+0x1908] ;  /* 0x0019080001f67983 */ /* 0x002ee80000300a00 */
[----:B------:R-:W3:Y:S04]  /*42260*/  LDL.LU.64 R244, [R1+0x1900] ;  /* 0x0019000001f47983 */ /* 0x000ee80000300a00 */
[----:B------:R-:W3:Y:S04]  /*42270*/  LDL.LU.64 R250, [R1+0x18f8] ;  /* 0x0018f80001fa7983 */ /* 0x000ee80000300a00 */
[----:B------:R-:W3:Y:S04]  /*42280*/  LDL.LU.64 R248, [R1+0x18f0] ;  /* 0x0018f00001f87983 */ /* 0x000ee80000300a00 */
[----:B------:R-:W-:Y:S04]  /*42290*/  STL.64 [R1+0xc0], R232 ;  /* 0x0000c0e801007387 */ /* 0x000fe80000100a00 */
[----:B------:R4:W-:Y:S01]  /*422a0*/  STL.64 [R1+0xc8], R234 ;  /* 0x0000c8ea01007387 */ /* 0x0009e20000100a00 */
[----:B------:R-:W-:Y:S01]  /*422b0*/  IMAD.MOV.U32 R41, RZ, RZ, 0x7f ;  /* 0x0000007fff297424 */ /* 0x000fe200078e00ff */
[----:B------:R-:W-:Y:S01]  /*422c0*/  MOV R0, c[0x0][0x180] ;  /* 0x0000600000007a02 */ /* 0x000fe20000000f00 */
[----:B------:R-:W-:Y:S01]  /*422d0*/  IMAD.MOV.U32 R252, RZ, RZ, c[0x0][0x188] ;  /* 0x00006200fffc7624 */ /* 0x000fe200078e00ff */
[----:B------:R-:W-:Y:S01]  /*422e0*/  UIADD3 UR5, UR5, 0x1, URZ ;  /* 0x0000000105057890 */ /* 0x000fe2000fffe03f */
[----:B------:R-:W-:Y:S01]  /*422f0*/  BAR.SYNC.DEFER_BLOCKING 0x0 ;  /* 0x0000000000007b1d */ /* 0x000fe20000010000 */
[C---:B----4-:R-:W-:Y:S08]  /*42300*/  HMMA.1688.F32.TF32 R232, R236.reuse, R46, R240 ;  /* 0x0000002eece8723c */ /* 0x050ff000000810f0 */
[C---:B--2---:R-:W-:Y:S08]  /*42310*/  HMMA.1688.F32.TF32 R44, R236.reuse, R50, R144 ;  /* 0x00000032ec2c723c */ /* 0x044ff00000081090 */
[C---:B---3--:R-:W-:Y:S08]  /*42320*/  HMMA.1688.F32.TF32 R248, R236.reuse, R38, R248 ;  /* 0x00000026ecf8723c */ /* 0x048ff000000810f8 */
[C---:B------:R-:W-:Y:S08]  /*42330*/  HMMA.1688.F32.TF32 R36, R236.reuse, R42, R244 ;  /* 0x0000002aec24723c */ /* 0x040ff000000810f4 */
[C---:B------:R-:W-:Y:S07]  /*42340*/  HMMA.1688.F32.TF32 R48, R236.reuse, R54, R140 ;  /* 0x00000036ec30723c */ /* 0x040fee000008108c */
[----:B------:R-:W-:Y:S04]  /*42350*/  STL.64 [R1+0xa0], R248 ;  /* 0x0000a0f801007387 */ /* 0x000fe80000100a00 */
[----:B------:R-:W-:Y:S04]  /*42360*/  STL.64 [R1+0xa8], R250 ;  /* 0x0000a8fa01007387 */ /* 0x000fe80000100a00 */
[----:B------:R1:W-:Y:S04]  /*42370*/  STL.64 [R1+0x70], R36 ;  /* 0x0000702401007387 */ /* 0x0003e80000100a00 */
[----:B------:R-:W-:Y:S04]  /*42380*/  STL.64 [R1+0x78], R38 ;  /* 0x0000782601007387 */ /* 0x000fe80000100a00 */
[----:B-1----:R-:W2:Y:S04]  /*42390*/  LDL.LU R37, [R1+0x15a8] ;  /* 0x0015a80001257983 */ /* 0x002ea80000300800 */
[----:B------:R-:W-:Y:S04]  /*423a0*/  STL.64 [R1+0x60], R232 ;  /* 0x000060e801007387 */ /* 0x000fe80000100a00 */
[----:B------:R-:W-:Y:S04]  /*423b0*/  STL.64 [R1+0x68], R234 ;  /* 0x000068ea01007387 */ /* 0x000fe80000100a00 */
[----:B------:R-:W3:Y:S04]  /*423c0*/  LDL.LU R36, [R1+0x15b0] ;  /* 0x0015b00001247983 */ /* 0x000ee80000300800 */
[----:B------:R-:W-:Y:S04]  /*423d0*/  STL.64 [R1+0x40], R44 ;  /* 0x0000402c01007387 */ /* 0x000fe80000100a00 */
[----:B------:R1:W-:Y:S04]  /*423e0*/  STL.64 [R1+0x48], R46 ;  /* 0x0000482e01007387 */ /* 0x0003e80000100a00 */
[----:B------:R-:W4:Y:S01]  /*423f0*/  LDL.LU R52, [R1+0x15a0] ;  /* 0x0015a00001347983 */ /* 0x000f220000300800 */
[----:B-1----:R-:W-:Y:S03]  /*42400*/  HMMA.1688.F32.TF32 R44, R236, R58, R136 ;  /* 0x0000003aec2c723c */ /* 0x002fe60000081088 */
[----:B------:R-:W-:Y:S04]  /*42410*/  STL.64 [R1+0x20], R48 ;  /* 0x0000203001007387 */ /* 0x000fe80000100a00 */
[----:B------:R1:W-:Y:S04]  /*42420*/  STL.64 [R1+0x28], R50 ;  /* 0x0000283201007387 */ /* 0x0003e80000100a00 */
[----:B-1----:R-:W4:Y:S11]  /*42430*/  LDL.LU R51, [R1+0x15ac] ;  /* 0x0015ac0001337983 */ /* 0x002f360000300800 */
[----:B------:R-:W-:Y:S01]  /*42440*/  @!UPT UIADD3 URZ, URZ, URZ, URZ ;  /* 0x0000003f3f3ff290 */ /* 0x000fe2000fffe03f */
[----:B------:R-:W-:Y:S04]  /*42450*/  STL.64 [R1], R44 ;  /* 0x0000002c01007387 */ /* 0x000fe80000100a00 */
[----:B------:R1:W-:Y:S04]  /*42460*/  STL.64 [R1+0x8], R46 ;  /* 0x0000082e01007387 */ /* 0x0003e80000100a00 */
[----:B------:R-:W4:Y:S04]  /*42470*/  LDL.LU R50, [R1+0x1598] ;  /* 0x0015980001327983 */ /* 0x000f280000300800 */
[----:B------:R-:W4:Y:S04]  /*42480*/  LDL.LU R49, [R1+0x15a4] ;  /* 0x0015a40001317983 */ /* 0x000f280000300800 */
[----:B------:R-:W4:Y:S04]  /*42490*/  LDL.LU R48, [R1+0x1590] ;  /* 0x0015900001307983 */ /* 0x000f280000300800 */
[----:B-1----:R-:W4:Y:S04]  /*424a0*/  LDL.LU R47, [R1+0x159c] ;  /* 0x00159c00012f7983 */ /* 0x002f280000300800 */
[----:B------:R-:W4:Y:S04]  /*424b0*/  LDL.LU R39, [R1+0x1528] ;  /* 0x0015280001277983 */ /* 0x000f280000300800 */
[----:B------:R-:W4:Y:S01]  /*424c0*/  LDL.LU R38, [R1+0x1534] ;  /* 0x0015340001267983 */ /* 0x000f220000300800 */
[----:B------:R-:W-:-:S04]  /*424d0*/  IADD3 R41, R41, c[0x0][0x180], RZ ;  /* 0x0000600029297a10 */ /* 0x000fc80007ffe0ff */
[----:B------:R-:W-:-:S04]  /*424e0*/  SHF.R.S32.HI R3, RZ, 0x1f, R41 ;  /* 0x0000001fff037819 */ /* 0x000fc80000011429 */
[----:B------:R-:W-:Y:S02]  /*424f0*/  LEA.HI R3, R3, R41, RZ, 0x7 ;  /* 0x0000002903037211 */ /* 0x000fe400078f38ff */
[----:B------:R-:W1:Y:S01]  /*42500*/  S2R R41, SR_TID.X ;  /* 0x0000000000297919 */ /* 0x000e620000002100 */
[----:B------:R-:W-:Y:S01]  /*42510*/  IMAD.SHL.U32 R252, R252, 0x80, RZ ;  /* 0x00000080fcfc7824 */ /* 0x000fe200078e00ff */
[----:B------:R-:W-:Y:S02]  /*42520*/  IADD3 R0, R0, -0x180, RZ ;  /* 0xfffffe8000007810 */ /* 0x000fe40007ffe0ff */
[----:B------:R-:W-:Y:S02]  /*42530*/  SHF.R.S32.HI R3, RZ, 0x7, R3 ;  /* 0x00000007ff037819 */ /* 0x000fe40000011403 */
[----:B------:R-:W-:Y:S01]  /*42540*/  SHF.L.U32 R252, R252, 0x2, RZ ;  /* 0x00000002fcfc7819 */ /* 0x000fe200000006ff */
[----:B------:R-:W-:Y:S01]  /*42550*/  IMAD R0, R40, -0x80, R0 ;  /* 0xffffff8028007824 */ /* 0x000fe200078e0200 */
[----:B------:R-:W-:-:S04]  /*42560*/  IADD3 R3, R3, -0x3, RZ ;  /* 0xfffffffd03037810 */ /* 0x000fc80007ffe0ff */
[----:B------:R-:W-:Y:S02]  /*42570*/  ISETP.GT.AND P1, PT, R0, RZ, PT ;  /* 0x000000ff0000720c */ /* 0x000fe40003f24270 */
[----:B------:R-:W-:Y:S02]  /*42580*/  ISETP.GE.AND P0, PT, R40, R3, PT ;  /* 0x000000032800720c */ /* 0x000fe40003f06270 */
[----:B------:R-:W-:Y:S01]  /*42590*/  SEL R3, RZ, 0x4, !P1 ;  /* 0x00000004ff037807 */ /* 0x000fe20004800000 */
[----:B------:R-:W-:-:S03]  /*425a0*/  UISETP.GT.AND UP0, UPT, UR5, 0x2, UPT ;  /* 0x000000020500788c */ /* 0x000fc6000bf04270 */
[----:B------:R-:W-:Y:S01]  /*425b0*/  SEL R3, R3, RZ, !P0 ;  /* 0x000000ff03037207 */ /* 0x000fe20004000000 */
[----:B------:R-:W-:Y:S01]  /*425c0*/  USEL UR5, UR5, URZ, !UP0 ;  /* 0x0000003f05057287 */ /* 0x000fe2000c000000 */
[----:B-1----:R-:W-:Y:S02]  /*425d0*/  LOP3.LUT R45, R41, 0x7f, RZ, 0xc0, !PT ;  /* 0x0000007f292d7812 */ /* 0x002fe400078ec0ff */
[----:B------:R-:W-:-:S03]  /*425e0*/  ISETP.NE.U32.AND P1, PT, R3, RZ, PT ;  /* 0x000000ff0300720c */ /* 0x000fc60003f25070 */
[----:B------:R-:W-:Y:S02]  /*425f0*/  IMAD.U32 R3, RZ, RZ, UR5 ;  /* 0x00000005ff037e24 */ /* 0x000fe4000f8e00ff */
[----:B------:R-:W-:-:S04]  /*42600*/  IMAD.SHL.U32 R41, R45, 0x4, RZ ;  /* 0x000000042d297824 */ /* 0x000fc800078e00ff */
[----:B------:R-:W-:Y:S01]  /*42610*/  IMAD R3, R3, 0x40000, R41 ;  /* 0x0004000003037824 */ /* 0x000fe200078e0229 */
[----:B---3--:R-:W-:-:S04]  /*42620*/  IADD3 R36, P2, R36, R252, RZ ;  /* 0x000000fc24247210 */ /* 0x008fc80007f5e0ff */
[----:B--2---:R-:W-:Y:S01]  /*42630*/  IADD3.X R37, R37, R2, RZ, P2, !PT ;  /* 0x0000000225257210 */ /* 0x004fe200017fe4ff */
[----:B------:R1:W-:Y:S04]  /*42640*/  STL [R1+0x15b0], R36 ;  /* 0x0015b02401007387 */ /* 0x0003e80000100800 */
[----:B------:R2:W-:Y:S04]  /*42650*/  STL [R1+0x15a8], R37 ;  /* 0x0015a82501007387 */ /* 0x0005e80000100800 */
[----:B------:R-:W3:Y:S04]  /*42660*/  LDL.LU R46, [R1+0x1520] ;  /* 0x00152000012e7983 */ /* 0x000ee80000300800 */
[----:B------:R-:W3:Y:S04]  /*42670*/  LDL.LU R44, [R1+0x152c] ;  /* 0x00152c00012c7983 */ /* 0x000ee80000300800 */
[----:B------:R-:W3:Y:S04]  /*42680*/  LDL.LU R43, [R1+0x1518] ;  /* 0x00151800012b7983 */ /* 0x000ee80000300800 */
[----:B------:R-:W3:Y:S04]  /*42690*/  LDL.LU R42, [R1+0x1524] ;  /* 0x00152400012a7983 */ /* 0x000ee80000300800 */
[----:B------:R-:W-:Y:S01]  /*426a0*/  @!PT LDS RZ, [RZ] ;  /* 0x00000000fffff984 */ /* 0x000fe20000000800 */
[----:B------:R-:W-:Y:S01]  /*426b0*/  @!PT LDS RZ, [RZ] ;  /* 0x00000000fffff984 */ /* 0x000fe20000000800 */
[----:B------:R-:W-:Y:S01]  /*426c0*/  @!PT LDS RZ, [RZ] ;  /* 0x00000000fffff984 */ /* 0x000fe20000000800 */
[----:B------:R1:W-:Y:S01]  /*426d0*/  LDGSTS.E [R3], [R36.64], P1 ;  /* 0x0000000024037fae */ /* 0x0003e20008921848 */
[----:B----4-:R-:W-:-:S05]  /*426e0*/  IADD3 R51, P2, R51, R252, RZ ;  /* 0x000000fc33337210 */ /* 0x010fca0007f5e0ff */
[----:B------:R-:W-:Y:S01]  /*426f0*/  IMAD.X R52, R52, 0x1, R2, P2 ;  /* 0x0000000134347824 */ /* 0x000fe200010e0602 */
[----:B------:R-:W-:Y:S01]  /*42700*/  STL [R1+0x15ac], R51 ;  /* 0x0015ac3301007387 */ /* 0x000fe20000100800 */
[----:B-1----:R-:W-:Y:S02]  /*42710*/  IMAD.MOV.U32 R36, RZ, RZ, R51 ;  /* 0x000000ffff247224 */ /* 0x002fe400078e0033 */
[----:B--2---:R-:W-:Y:S01]  /*42720*/  IMAD.MOV.U32 R37, RZ, RZ, R52 ;  /* 0x000000ffff257224 */ /* 0x004fe200078e0034 */
[----:B------:R1:W-:Y:S01]  /*42730*/  STL [R1+0x15a0], R52 ;  /* 0x0015a03401007387 */ /* 0x0003e20000100800 */
[----:B------:R-:W-:-:S03]  /*42740*/  IADD3 R49, P3, R49, R252, RZ ;  /* 0x000000fc31317210 */ /* 0x000fc60007f7e0ff */
[----:B------:R2:W-:Y:S01]  /*42750*/  LDGSTS.E [R3+0x200], [R36.64], P1 ;  /* 0x0020000024037fae */ /* 0x0005e20008921848 */
[----:B------:R-:W-:-:S03]  /*42760*/  IADD3.X R50, R50, R2, RZ, P3, !PT ;  /* 0x0000000232327210 */ /* 0x000fc60001ffe4ff */
[----:B------:R-:W-:Y:S04]  /*42770*/  STL [R1+0x15a4], R49 ;  /* 0x0015a43101007387 */ /* 0x000fe80000100800 */
[----:B------:R4:W-:Y:S04]  /*42780*/  STL [R1+0x1598], R50 ;  /* 0x0015983201007387 */ /* 0x0009e80000100800 */
[----:B-1----:R-:W3:Y:S01]  /*42790*/  LDL.LU R52, [R1+0x1510] ;  /* 0x0015100001347983 */ /* 0x002ee20000300800 */
[----:B--2---:R-:W-:Y:S01]  /*427a0*/  MOV R36, R49 ;  /* 0x0000003100247202 */ /* 0x004fe20000000f00 */
[----:B------:R-:W-:-:S02]  /*427b0*/  IMAD.MOV.U32 R37, RZ, RZ, R50 ;  /* 0x000000ffff257224 */ /* 0x000fc400078e0032 */
[----:B------:R-:W2:Y:S01]  /*427c0*/  LDL.LU R51, [R1+0x151c] ;  /* 0x00151c0001337983 */ /* 0x000ea20000300800 */
[----:B------:R-:W-:-:S03]  /*427d0*/  ISETP.GT.AND P2, PT, R0, 0x4, PT ;  /* 0x000000040000780c */ /* 0x000fc60003f44270 */
[----:B----4-:R-:W2:Y:S04]  /*427e0*/  LDL.LU R50, [R1+0x14a8] ;  /* 0x0014a80001327983 */ /* 0x010ea80000300800 */
[----:B------:R-:W2:Y:S01]  /*427f0*/  LDL.LU R49, [R1+0x14b4] ;  /* 0x0014b40001317983 */ /* 0x000ea20000300800 */
[----:B------:R-:W-:-:S03]  /*42800*/  IADD3 R47, P3, R47, R252, RZ ;  /* 0x000000fc2f2f7210 */ /* 0x000fc60007f7e0ff */
[----:B------:R1:W-:Y:S01]  /*42810*/  LDGSTS.E [R3+0x400], [R36.64], P1 ;  /* 0x0040000024037fae */ /* 0x0003e20008921848 */
[----:B------:R-:W-:Y:S01]  /*42820*/  IADD3 R38, P4, R38, R252, RZ ;  /* 0x000000fc26267210 */ /* 0x000fe20007f9e0ff */
[----:B------:R-:W-:-:S03]  /*42830*/  IMAD.X R48, R48, 0x1, R2, P3 ;  /* 0x0000000130307824 */ /* 0x000fc600018e0602 */
[----:B------:R-:W-:Y:S02]  /*42840*/  IADD3.X R39, R39, R2, RZ, P4, !PT ;  /* 0x0000000227277210 */ /* 0x000fe400027fe4ff */
[----:B-1----:R-:W-:-:S04]  /*42850*/  SEL R36, RZ, 0x4, !P2 ;  /* 0x00000004ff247807 */ /* 0x002fc80005000000 */
[----:B------:R-:W-:Y:S01]  /*42860*/  SEL R36, R36, RZ, !P0 ;  /* 0x000000ff24247207 */ /* 0x000fe20004000000 */
[----:B------:R-:W-:Y:S01]  /*42870*/  STL [R1+0x159c], R47 ;  /* 0x00159c2f01007387 */ /* 0x000fe20000100800 */
[----:B------:R-:W-:Y:S02]  /*42880*/  IMAD.MOV.U32 R37, RZ, RZ, R48 ;  /* 0x000000ffff257224 */ /* 0x000fe400078e0030 */
[----:B------:R-:W-:Y:S01]  /*42890*/  ISETP.NE.U32.AND P2, PT, R36, RZ, PT ;  /* 0x000000ff2400720c */ /* 0x000fe20003f45070 */
[----:B------:R-:W-:Y:S01]  /*428a0*/  IMAD.MOV.U32 R36, RZ, RZ, R47 ;  /* 0x000000ffff247224 */ /* 0x000fe200078e002f */
[----:B------:R1:W-:Y:S04]  /*428b0*/  STL [R1+0x1590], R48 ;  /* 0x0015903001007387 */ /* 0x0003e80000100800 */
[----:B------:R-:W-:Y:S04]  /*428c0*/  STL [R1+0x1534], R38 ;  /* 0x0015342601007387 */ /* 0x000fe80000100800 */
[----:B------:R1:W-:Y:S04]  /*428d0*/  STL [R1+0x1528], R39 ;  /* 0x0015282701007387 */ /* 0x0003e80000100800 */
[----:B-1----:R-:W2:Y:S04]  /*428e0*/  LDL.LU R48, [R1+0x14a0] ;  /* 0x0014a00001307983 */ /* 0x002ea80000300800 */
[----:B------:R1:W-:Y:S04]  /*428f0*/  LDGSTS.E [R3+0x600], [R36.64], P1 ;  /* 0x0060000024037fae */ /* 0x0003e80008921848 */
[----:B------:R-:W2:Y:S01]  /*42900*/  LDL.LU R47, [R1+0x14ac] ;  /* 0x0014ac00012f7983 */ /* 0x000ea20000300800 */
[----:B-1----:R-:W-:Y:S01]  /*42910*/  IMAD.MOV.U32 R37, RZ, RZ, R39 ;  /* 0x000000ffff257224 */ /* 0x002fe200078e0027 */
[----:B------:R-:W-:-:S02]  /*42920*/  MOV R36, R38 ;  /* 0x0000002600247202 */ /* 0x000fc40000000f00 */
[----:B------:R-:W2:Y:S04]  /*42930*/  LDL.LU R39, [R1+0x1498] ;  /* 0x0014980001277983 */ /* 0x000ea80000300800 */
[----:B------:R-:W2:Y:S04]  /*42940*/  LDL.LU R38, [R1+0x14a4] ;  /* 0x0014a40001267983 */ /* 0x000ea80000300800 */
[----:B------:R1:W-:Y:S01]  /*42950*/  LDGSTS.E [R3+0x2000], [R36.64], P2 ;  /* 0x0200000024037fae */ /* 0x0003e20009121848 */
[----:B---3--:R-:W-:-:S05]  /*42960*/  IADD3 R44, P1, R44, R252, RZ ;  /* 0x000000fc2c2c7210 */ /* 0x008fca0007f3e0ff */
[----:B------:R-:W-:Y:S01]  /*42970*/  IMAD.X R46, R46, 0x1, R2, P1 ;  /* 0x000000012e2e7824 */ /* 0x000fe200008e0602 */
[----:B------:R-:W-:Y:S01]  /*42980*/  IADD3 R42, P3, R42, R252, RZ ;  /* 0x000000fc2a2a7210 */ /* 0x000fe20007f7e0ff */
[----:B------:R-:W-:Y:S01]  /*42990*/  STL [R1+0x152c], R44 ;  /* 0x00152c2c01007387 */ /* 0x000fe20000100800 */
[----:B-1----:R-:W-:Y:S02]  /*429a0*/  IMAD.MOV.U32 R36, RZ, RZ, R44 ;  /* 0x000000ffff247224 */ /* 0x002fe400078e002c */
[----:B------:R-:W-:Y:S01]  /*429b0*/  IADD3.X R43, R43, R2, RZ, P3, !PT ;  /* 0x000000022b2b7210 */ /* 0x000fe20001ffe4ff */
[----:B------:R-:W-:Y:S01]  /*429c0*/  IMAD.MOV.U32 R37, RZ, RZ, R46 ;  /* 0x000000ffff257224 */ /* 0x000fe200078e002e */
[----:B------:R1:W-:Y:S04]  /*429d0*/  STL [R1+0x1520], R46 ;  /* 0x0015202e01007387 */ /* 0x0003e80000100800 */
[----:B------:R-:W-:Y:S04]  /*429e0*/  STL [R1+0x1524], R42 ;  /* 0x0015242a01007387 */ /* 0x000fe80000100800 */
[----:B------:R3:W-:Y:S04]  /*429f0*/  STL [R1+0x1518], R43 ;  /* 0x0015182b01007387 */ /* 0x0007e80000100800 */
[----:B-1----:R-:W4:Y:S01]  /*42a00*/  LDL.LU R46, [R1+0x1490] ;  /* 0x00149000012e7983 */ /* 0x002f220000300800 */
[----:B------:R-:W-:-:S03]  /*42a10*/  ISETP.GT.AND P1, PT, R0, 0x8, PT ;  /* 0x000000080000780c */ /* 0x000fc60003f24270 */
[----:B------:R1:W-:Y:S04]  /*42a20*/  LDGSTS.E [R3+0x2200], [R36.64], P2 ;  /* 0x0220000024037fae */ /* 0x0003e80009121848 */
[----:B------:R-:W4:Y:S01]  /*42a30*/  LDL.LU R44, [R1+0x149c] ;  /* 0x00149c00012c7983 */ /* 0x000f220000300800 */
[----:B-1----:R-:W-:Y:S01]  /*42a40*/  MOV R36, R42 ;  /* 0x0000002a00247202 */ /* 0x002fe20000000f00 */
[----:B------:R-:W-:Y:S02]  /*42a50*/  IMAD.MOV.U32 R37, RZ, RZ, R43 ;  /* 0x000000ffff257224 */ /* 0x000fe400078e002b */
[----:B---3--:R-:W3:Y:S04]  /*42a60*/  LDL.LU R43, [R1+0x13d4] ;  /* 0x0013d400012b7983 */ /* 0x008ee80000300800 */
[----:B------:R-:W3:Y:S04]  /*42a70*/  LDL.LU R42, [R1+0x13d8] ;  /* 0x0013d800012a7983 */ /* 0x000ee80000300800 */
[----:B------:R1:W-:Y:S01]  /*42a80*/  LDGSTS.E [R3+0x2400], [R36.64], P2 ;  /* 0x0240000024037fae */ /* 0x0003e20009121848 */
[----:B--2---:R-:W-:-:S05]  /*42a90*/  IADD3 R51, P3, R51, R252, RZ ;  /* 0x000000fc33337210 */ /* 0x004fca0007f7e0ff */
[----:B------:R-:W-:Y:S01]  /*42aa0*/  IMAD.X R52, R52, 0x1, R2, P3 ;  /* 0x0000000134347824 */ /* 0x000fe200018e0602 */
[----:B-1----:R-:W-:Y:S02]  /*42ab0*/  SEL R36, RZ, 0x4, !P1 ;  /* 0x00000004ff247807 */ /* 0x002fe40004800000 */
[----:B------:R-:W-:Y:S02]  /*42ac0*/  IADD3 R49, P4, R49, R252, RZ ;  /* 0x000000fc31317210 */ /* 0x000fe40007f9e0ff */
[----:B------:R-:W-:Y:S02]  /*42ad0*/  SEL R36, R36, RZ, !P0 ;  /* 0x000000ff24247207 */ /* 0x000fe40004000000 */
[----:B------:R-:W-:Y:S01]  /*42ae0*/  IADD3.X R50, R50, R2, RZ, P4, !PT ;  /* 0x0000000232327210 */ /* 0x000fe200027fe4ff */
[----:B------:R-:W-:Y:S01]  /*42af0*/  STL [R1+0x151c], R51 ;  /* 0x00151c3301007387 */ /* 0x000fe20000100800 */
[----:B------:R-:W-:Y:S01]  /*42b00*/  ISETP.NE.U32.AND P1, PT, R36, RZ, PT ;  /* 0x000000ff2400720c */ /* 0x000fe20003f25070 */
[----:B------:R-:W-:-:S02]  /*42b10*/  IMAD.MOV.U32 R36, RZ, RZ, R51 ;  /* 0x000000ffff247224 */ /* 0x000fc400078e0033 */
[----:B------:R-:W-:Y:S01]  /*42b20*/  IMAD.MOV.U32 R37, RZ, RZ, R52 ;  /* 0x000000ffff257224 */ /* 0x000fe200078e0034 */
[----:B------:R1:W-:Y:S04]  /*42b30*/  STL [R1+0x1510], R52 ;  /* 0x0015103401007387 */ /* 0x0003e80000100800 */
[----:B------:R-:W-:Y:S04]  /*42b40*/  STL [R1+0x14b4], R49 ;  /* 0x0014b43101007387 */ /* 0x000fe80000100800 */
[----:B------:R2:W-:Y:S04]  /*42b50*/  STL [R1+0x14a8], R50 ;  /* 0x0014a83201007387 */ /* 0x0005e80000100800 */
[----:B-1----:R-:W3:Y:S04]  /*42b60*/  LDL.LU R52, [R1+0x13dc] ;  /* 0x0013dc0001347983 */ /* 0x002ee80000300800 */
[----:B------:R1:W-:Y:S04]  /*42b70*/  LDGSTS.E [R3+0x2600], [R36.64], P2 ;  /* 0x0260000024037fae */ /* 0x0003e80009121848 */
[----:B------:R-:W3:Y:S01]  /*42b80*/  LDL.LU R51, [R1+0x13e0] ;  /* 0x0013e00001337983 */ /* 0x000ee20000300800 */
[----:B-1----:R-:W-:Y:S01]  /*42b90*/  IMAD.MOV.U32 R37, RZ, RZ, R50 ;  /* 0x000000ffff257224 */ /* 0x002fe200078e0032 */
[----:B------:R-:W-:-:S02]  /*42ba0*/  MOV R36, R49 ;  /* 0x0000003100247202 */ /* 0x000fc40000000f00 */
[----:B--2---:R-:W2:Y:S04]  /*42bb0*/  LDL.LU R50, [R1+0x13e4] ;  /* 0x0013e40001327983 */ /* 0x004ea80000300800 */
[----:B------:R-:W2:Y:S01]  /*42bc0*/  LDL.LU R49, [R1+0x13e8] ;  /* 0x0013e80001317983 */ /* 0x000ea20000300800 */
[----:B------:R-:W-:-:S03]  /*42bd0*/  IADD3 R47, P2, R47, R252, RZ ;  /* 0x000000fc2f2f7210 */ /* 0x000fc60007f5e0ff */
[----:B------:R1:W-:Y:S02]  /*42be0*/  LDGSTS.E [R3+0x4000], [R36.64], P1 ;  /* 0x0400000024037fae */ /* 0x0003e40008921848 */
[----:B------:R-:W-:Y:S01]  /*42bf0*/  IMAD.X R48, R48, 0x1, R2, P2 ;  /* 0x0000000130307824 */ /* 0x000fe200010e0602 */
[----:B------:R-:W-:Y:S01]  /*42c00*/  IADD3 R38, P3, R38, R252, RZ ;  /* 0x000000fc26267210 */ /* 0x000fe20007f7e0ff */
[----:B------:R-:W-:Y:S03]  /*42c10*/  STL [R1+0x14ac], R47 ;  /* 0x0014ac2f01007387 */ /* 0x000fe60000100800 */
[----:B------:R-:W-:Y:S01]  /*42c20*/  IADD3.X R39, R39, R2, RZ, P3, !PT ;  /* 0x0000000227277210 */ /* 0x000fe20001ffe4ff */
[----:B-1----:R-:W-:Y:S01]  /*42c30*/  IMAD.MOV.U32 R36, RZ, RZ, R47 ;  /* 0x000000ffff247224 */ /* 0x002fe200078e002f */
[----:B------:R1:W-:Y:S01]  /*42c40*/  STL [R1+0x14a0], R48 ;  /* 0x0014a03001007387 */ /* 0x0003e20000100800 */
[----:B------:R-:W-:-:S03]  /*42c50*/  IMAD.MOV.U32 R37, RZ, RZ, R48 ;  /* 0x000000ffff257224 */ /* 0x000fc600078e0030 */
        /* <DEDUP_REMOVED lines=8> */
[----:B------:R-:W2:Y:S01]  /*42ce0*/  LDL.LU R38, [R1+0x1358] ;  /* 0x0013580001267983 */ /* 0x000ea20000300800 */
[----:B------:R-:W-:-:S03]  /*42cf0*/  ISETP.GT.AND P2, PT, R0, 0xc, PT ;  /* 0x0000000c0000780c */ /* 0x000fc60003f44270 */
[----:B------:R1:W-:Y:S02]  /*42d00*/  LDGSTS.E [R3+0x4400], [R36.64], P1 ;  /* 0x0440000024037fae */ /* 0x0003e40008921848 */
[----:B-1----:R-:W-:-:S04]  /*42d10*/  SEL R36, RZ, 0x4, !P2 ;  /* 0x00000004ff247807 */ /* 0x002fc80005000000 */
[----:B------:R-:W-:-:S04]  /*42d20*/  SEL R36, R36, RZ, !P0 ;  /* 0x000000ff24247207 */ /* 0x000fc80004000000 */
[----:B------:R-:W-:Y:S02]  /*42d30*/  ISETP.NE.U32.AND P2, PT, R36, RZ, PT ;  /* 0x000000ff2400720c */ /* 0x000fe40003f45070 */
[----:B----4-:R-:W-:-:S05]  /*42d40*/  IADD3 R44, P3, R44, R252, RZ ;  /* 0x000000fc2c2c7210 */ /* 0x010fca0007f7e0ff */
[----:B------:R-:W-:Y:S01]  /*42d50*/  IMAD.X R46, R46, 0x1, R2, P3 ;  /* 0x000000012e2e7824 */ /* 0x000fe200018e0602 */
[----:B------:R-:W-:Y:S01]  /*42d60*/  STL [R1+0x149c], R44 ;  /* 0x00149c2c01007387 */ /* 0x000fe20000100800 */
[----:B------:R-:W-:Y:S02]  /*42d70*/  IMAD.MOV.U32 R36, RZ, RZ, R44 ;  /* 0x000000ffff247224 */ /* 0x000fe400078e002c */
[----:B------:R-:W-:Y:S01]  /*42d80*/  IMAD.MOV.U32 R37, RZ, RZ, R46 ;  /* 0x000000ffff257224 */ /* 0x000fe200078e002e */
[----:B---3--:R-:W-:Y:S01]  /*42d90*/  IADD3 R42, P4, R42, R252, RZ ;  /* 0x000000fc2a2a7210 */ /* 0x008fe20007f9e0ff */
[----:B------:R1:W-:Y:S03]  /*42da0*/  STL [R1+0x1490], R46 ;  /* 0x0014902e01007387 */ /* 0x0003e60000100800 */
[----:B------:R-:W-:Y:S01]  /*42db0*/  IADD3.X R43, R43, R2, RZ, P4, !PT ;  /* 0x000000022b2b7210 */ /* 0x000fe200027fe4ff */
[----:B------:R-:W-:Y:S04]  /*42dc0*/  STL [R1+0x13d8], R42 ;  /* 0x0013d82a01007387 */ /* 0x000fe80000100800 */
[----:B------:R3:W-:Y:S04]  /*42dd0*/  STL [R1+0x13d4], R43 ;  /* 0x0013d42b01007387 */ /* 0x0007e80000100800 */
[----:B-1----:R-:W4:Y:S04]  /*42de0*/  LDL.LU R46, [R1+0x135c] ;  /* 0x00135c00012e7983 */ /* 0x002f280000300800 */
[----:B------:R1:W-:Y:S04]  /*42df0*/  LDGSTS.E [R3+0x4600], [R36.64], P1 ;  /* 0x0460000024037fae */ /* 0x0003e80008921848 */
[----:B------:R-:W4:Y:S01]  /*42e00*/  LDL.LU R44, [R1+0x1360] ;  /* 0x00136000012c7983 */ /* 0x000f220000300800 */
[----:B-1----:R-:W-:Y:S01]  /*42e10*/  IMAD.MOV.U32 R37, RZ, RZ, R43 ;  /* 0x000000ffff257224 */ /* 0x002fe200078e002b */
[----:B------:R-:W-:-:S02]  /*42e20*/  MOV R36, R42 ;  /* 0x0000002a00247202 */ /* 0x000fc40000000f00 */
[----:B---3--:R-:W3:Y:S04]  /*42e30*/  LDL.LU R43, [R1+0x1364] ;  /* 0x00136400012b7983 */ /* 0x008ee80000300800 */
[----:B------:R-:W3:Y:S04]  /*42e40*/  LDL.LU R42, [R1+0x1368] ;  /* 0x00136800012a7983 */ /* 0x000ee80000300800 */
[----:B------:R1:W-:Y:S01]  /*42e50*/  LDGSTS.E [R3+0x6000], [R36.64], P2 ;  /* 0x0600000024037fae */ /* 0x0003e20009121848 */
[----:B------:R-:W-:-:S05]  /*42e60*/  IADD3 R51, P1, R51, R252, RZ ;  /* 0x000000fc33337210 */ /* 0x000fca0007f3e0ff */
[----:B------:R-:W-:Y:S01]  /*42e70*/  IMAD.X R52, R52, 0x1, R2, P1 ;  /* 0x0000000134347824 */ /* 0x000fe200008e0602 */
[----:B------:R-:W-:Y:S01]  /*42e80*/  STL [R1+0x13e0], R51 ;  /* 0x0013e03301007387 */ /* 0x000fe20000100800 */
[----:B-1----:R-:W-:Y:S01]  /*42e90*/  IMAD.MOV.U32 R36, RZ, RZ, R51 ;  /* 0x000000ffff247224 */ /* 0x002fe200078e0033 */
[----:B--2---:R-:W-:Y:S01]  /*42ea0*/  IADD3 R49, P3, R49, R252, RZ ;  /* 0x000000fc31317210 */ /* 0x004fe20007f7e0ff */
[----:B------:R-:W-:-:S03]  /*42eb0*/  IMAD.MOV.U32 R37, RZ, RZ, R52 ;  /* 0x000000ffff257224 */ /* 0x000fc600078e0034 */
[----:B------:R-:W-:Y:S01]  /*42ec0*/  IADD3.X R50, R50, R2, RZ, P3, !PT ;  /* 0x0000000232327210 */ /* 0x000fe20001ffe4ff */
[----:B------:R1:W-:Y:S04]  /*42ed0*/  STL [R1+0x13dc], R52 ;  /* 0x0013dc3401007387 */ /* 0x0003e80000100800 */
[----:B------:R-:W-:Y:S04]  /*42ee0*/  STL [R1+0x13e8], R49 ;  /* 0x0013e83101007387 */ /* 0x000fe80000100800 */
[----:B------:R2:W-:Y:S04]  /*42ef0*/  STL [R1+0x13e4], R50 ;  /* 0x0013e43201007387 */ /* 0x0005e80000100800 */
[----:B-1----:R-:W3:Y:S01]  /*42f00*/  LDL.LU R52, [R1+0x136c] ;  /* 0x00136c0001347983 */ /* 0x002ee20000300800 */
[----:B------:R-:W-:-:S03]  /*42f10*/  ISETP.GT.AND P1, PT, R0, 0x10, PT ;  /* 0x000000100000780c */ /* 0x000fc60003f24270 */
[----:B------:R1:W-:Y:S04]  /*42f20*/  LDGSTS.E [R3+0x6200], [R36.64], P2 ;  /* 0x0620000024037fae */ /* 0x0003e80009121848 */
[----:B------:R-:W3:Y:S01]  /*42f30*/  LDL.LU R51, [R1+0x1370] ;  /* 0x0013700001337983 */ /* 0x000ee20000300800 */
[----:B-1----:R-:W-:Y:S01]  /*42f40*/  MOV R36, R49 ;  /* 0x0000003100247202 */ /* 0x002fe20000000f00 */
[----:B------:R-:W-:Y:S02]  /*42f50*/  IMAD.MOV.U32 R37, RZ, RZ, R50 ;  /* 0x000000ffff257224 */ /* 0x000fe400078e0032 */
[----:B--2---:R-:W2:Y:S04]  /*42f60*/  LDL.LU R50, [R1+0x12d4] ;  /* 0x0012d40001327983 */ /* 0x004ea80000300800 */
[----:B------:R-:W2:Y:S01]  /*42f70*/  LDL.LU R49, [R1+0x12d8] ;  /* 0x0012d80001317983 */ /* 0x000ea20000300800 */
[----:B------:R-:W-:-:S03]  /*42f80*/  IADD3 R47, P3, R47, R252, RZ ;  /* 0x000000fc2f2f7210 */ /* 0x000fc60007f7e0ff */
[----:B------:R1:W-:Y:S02]  /*42f90*/  LDGSTS.E [R3+0x6400], [R36.64], P2 ;  /* 0x0640000024037fae */ /* 0x0003e40009121848 */
[----:B------:R-:W-:Y:S01]  /*42fa0*/  IMAD.X R48, R48, 0x1, R2, P3 ;  /* 0x0000000130307824 */ /* 0x000fe200018e0602 */
[----:B------:R-:W-:Y:S02]  /*42fb0*/  IADD3 R38, P4, R38, R252, RZ ;  /* 0x000000fc26267210 */ /* 0x000fe40007f9e0ff */
[----:B-1----:R-:W-:-:S04]  /*42fc0*/  SEL R36, RZ, 0x4, !P1 ;  /* 0x00000004ff247807 */ /* 0x002fc80004800000 */
[----:B------:R-:W-:Y:S02]  /*42fd0*/  SEL R36, R36, RZ, !P0 ;  /* 0x000000ff24247207 */ /* 0x000fe40004000000 */
[----:B------:R-:W-:Y:S01]  /*42fe0*/  IADD3.X R39, R39, R2, RZ, P4, !PT ;  /* 0x0000000227277210 */ /* 0x000fe200027fe4ff */
[----:B------:R-:W-:Y:S01]  /*42ff0*/  STL [R1+0x13f0], R47 ;  /* 0x0013f02f01007387 */ /* 0x000fe20000100800 */
[----:B------:R-:W-:Y:S01]  /*43000*/  ISETP.NE.U32.AND P1, PT, R36, RZ, PT ;  /* 0x000000ff2400720c */ /* 0x000fe20003f25070 */
[----:B------:R-:W-:Y:S02]  /*43010*/  IMAD.MOV.U32 R36, RZ, RZ, R47 ;  /* 0x000000ffff247224 */ /* 0x000fe400078e002f */
        /* <DEDUP_REMOVED lines=12> */
[----:B----4-:R-:W-:-:S05]  /*430e0*/  IADD3 R44, P2, R44, R252, RZ ;  /* 0x000000fc2c2c7210 */ /* 0x010fca0007f5e0ff */
[----:B------:R-:W-:Y:S01]  /*430f0*/  IMAD.X R46, R46, 0x1, R2, P2 ;  /* 0x000000012e2e7824 */ /* 0x000fe200010e0602 */
[----:B------:R-:W-:Y:S01]  /*43100*/  STL [R1+0x1360], R44 ;  /* 0x0013602c01007387 */ /* 0x000fe20000100800 */
[----:B-1----:R-:W-:Y:S01]  /*43110*/  IMAD.MOV.U32 R36, RZ, RZ, R44 ;  /* 0x000000ffff247224 */ /* 0x002fe200078e002c */
[----:B---3--:R-:W-:Y:S01]  /*43120*/  IADD3 R42, P3, R42, R252, RZ ;  /* 0x000000fc2a2a7210 */ /* 0x008fe20007f7e0ff */
[----:B------:R-:W-:-:S03]  /*43130*/  IMAD.MOV.U32 R37, RZ, RZ, R46 ;  /* 0x000000ffff257224 */ /* 0x000fc600078e002e */
[----:B------:R-:W-:Y:S01]  /*43140*/  IADD3.X R43, R43, R2, RZ, P3, !PT ;  /* 0x000000022b2b7210 */ /* 0x000fe20001ffe4ff */
        /* <DEDUP_REMOVED lines=12> */
[----:B------:R-:W-:-:S02]  /*43210*/  IADD3 R51, P3, R51, R252, RZ ;  /* 0x000000fc33337210 */ /* 0x000fc40007f7e0ff */
[----:B-1----:R-:W-:-:S03]  /*43220*/  SEL R36, RZ, 0x4, !P2 ;  /* 0x00000004ff247807 */ /* 0x002fc60005000000 */
[----:B------:R-:W-:Y:S01]  /*43230*/  IMAD.X R52, R52, 0x1, R2, P3 ;  /* 0x0000000134347824 */ /* 0x000fe200018e0602 */
[----:B------:R-:W-:Y:S01]  /*43240*/  SEL R36, R36, RZ, !P0 ;  /* 0x000000ff24247207 */ /* 0x000fe20004000000 */
[----:B------:R-:W-:Y:S01]  /*43250*/  STL [R1+0x1370], R51 ;  /* 0x0013703301007387 */ /* 0x000fe20000100800 */
[----:B--2---:R-:W-:Y:S01]  /*43260*/  IADD3 R49, P4, R49, R252, RZ ;  /* 0x000000fc31317210 */ /* 0x004fe20007f9e0ff */
[----:B------:R-:W-:Y:S01]  /*43270*/  IMAD.MOV.U32 R37, RZ, RZ, R52 ;  /* 0x000000ffff257224 */ /* 0x000fe200078e0034 */
[----:B------:R-:W-:Y:S02]  /*43280*/  ISETP.NE.U32.AND P2, PT, R36, RZ, PT ;  /* 0x000000ff2400720c */ /* 0x000fe40003f45070 */
[----:B------:R-:W-:Y:S01]  /*43290*/  IADD3.X R50, R50, R2, RZ, P4, !PT ;  /* 0x0000000232327210 */ /* 0x000fe200027fe4ff */
        /* <DEDUP_REMOVED lines=10> */
[----:B------:R-:W2:Y:S04]  /*43340*/  LDL.LU R49, [R1+0x1268] ;  /* 0x0012680001317983 */ /* 0x000ea80000300800 */
[----:B------:R1:W-:Y:S01]  /*43350*/  LDGSTS.E [R3+0xa000], [R36.64], P2 ;  /* 0x0a00000024037fae */ /* 0x0003e20009121848 */
[----:B------:R-:W-:-:S05]  /*43360*/  IADD3 R47, P1, R47, R252, RZ ;  /* 0x000000fc2f2f7210 */ /* 0x000fca0007f3e0ff */
[----:B------:R-:W-:Y:S01]  /*43370*/  IMAD.X R48, R48, 0x1, R2, P1 ;  /* 0x0000000130307824 */ /* 0x000fe200008e0602 */
[----:B------:R-:W-:Y:S01]  /*43380*/  STL [R1+0x12e0], R47 ;  /* 0x0012e02f01007387 */ /* 0x000fe20000100800 */
[----:B-1----:R-:W-:Y:S01]  /*43390*/  IMAD.MOV.U32 R36, RZ, RZ, R47 ;  /* 0x000000ffff247224 */ /* 0x002fe200078e002f */
[----:B------:R-:W-:Y:S01]  /*433a0*/  IADD3 R38, P3, R38, R252, RZ ;  /* 0x000000fc26267210 */ /* 0x000fe20007f7e0ff */
[----:B------:R-:W-:-:S03]  /*433b0*/  IMAD.MOV.U32 R37, RZ, RZ, R48 ;  /* 0x000000ffff257224 */ /* 0x000fc600078e0030 */
[----:B------:R-:W-:Y:S01]  /*433c0*/  IADD3.X R39, R39, R2, RZ, P3, !PT ;  /* 0x0000000227277210 */ /* 0x000fe20001ffe4ff */
        /* <DEDUP_REMOVED lines=50> */
[----:B------:R-:W2:Y:S04]  /*436f0*/  LDL.LU R49, [R1+0x428] ;  /* 0x0004280001317983 */ /* 0x000ea80000300800 */
[----:B------:R1:W-:Y:S01]  /*43700*/  LDGSTS.E [R3+0xc400], [R36.64], P1 ;  /* 0x0c40000024037fae */ /* 0x0003e20008921848 */
[----:B------:R-:W-:-:S02]  /*43710*/  IADD3 R47, P3, R47, R252, RZ ;  /* 0x000000fc2f2f7210 */ /* 0x000fc40007f7e0ff */
[----:B-1----:R-:W-:-:S03]  /*43720*/  SEL R36, RZ, 0x4, !P2 ;  /* 0x00000004ff247807 */ /* 0x002fc60005000000 */
[----:B------:R-:W-:Y:S01]  /*43730*/  IMAD.X R48, R48, 0x1, R2, P3 ;  /* 0x0000000130307824 */ /* 0x000fe200018e0602 */
[----:B------:R-:W-:Y:S02]  /*43740*/  SEL R36, R36, RZ, !P0 ;  /* 0x000000ff24247207 */ /* 0x000fe40004000000 */
[----:B------:R-:W-:Y:S01]  /*43750*/  IADD3 R38, P4, R38, R252, RZ ;  /* 0x000000fc26267210 */ /* 0x000fe20007f9e0ff */
[----:B------:R-:W-:Y:S01]  /*43760*/  STL [R1+0x1270], R47 ;  /* 0x0012702f01007387 */ /* 0x000fe20000100800 */
[----:B------:R-:W-:Y:S02]  /*43770*/  ISETP.NE.U32.AND P2, PT, R36, RZ, PT ;  /* 0x000000ff2400720c */ /* 0x000fe40003f45070 */
[----:B------:R-:W-:Y:S01]  /*43780*/  IADD3.X R39, R39, R2, RZ, P4, !PT ;  /* 0x0000000227277210 */ /* 0x000fe200027fe4ff */
[----:B------:R-:W-:Y:S01]  /*43790*/  IMAD.MOV.U32 R36, RZ, RZ, R47 ;  /* 0x000000ffff247224 */ /* 0x000fe200078e002f */
        /* <DEDUP_REMOVED lines=30> */
[----:B------:R1:W-:Y:S02]  /*43980*/  LDGSTS.E [R3+0xe400], [R36.64], P2 ;  /* 0x0e40000024037fae */ /* 0x0003e40009121848 */
[----:B-1----:R-:W-:-:S02]  /*43990*/  SEL R36, RZ, 0x4, !P1 ;  /* 0x00000004ff247807 */ /* 0x002fc40004800000 */
[----:B------:R-:W-:Y:S02]  /*439a0*/  IADD3 R51, P3, R51, R252, RZ ;  /* 0x000000fc33337210 */ /* 0x000fe40007f7e0ff */
[----:B------:R-:W-:-:S03]  /*439b0*/  SEL R36, R36, RZ, !P0 ;  /* 0x000000ff24247207 */ /* 0x000fc60004000000 */
[----:B------:R-:W-:Y:S01]  /*439c0*/  IMAD.X R52, R52, 0x1, R2, P3 ;  /* 0x0000000134347824 */ /* 0x000fe200018e0602 */
[----:B------:R-:W-:Y:S01]  /*439d0*/  ISETP.NE.U32.AND P1, PT, R36, RZ, PT ;  /* 0x000000ff2400720c */ /* 0x000fe20003f25070 */
[----:B------:R-:W-:Y:S01]  /*439e0*/  STL [R1+0x3c0], R51 ;  /* 0x0003c03301007387 */ /* 0x000fe20000100800 */
[----:B------:R-:W-:Y:S01]  /*439f0*/  IMAD.MOV.U32 R36, RZ, RZ, R51 ;  /* 0x000000ffff247224 */ /* 0x000fe200078e0033 */
[----:B--2---:R-:W-:Y:S01]  /*43a00*/  IADD3 R49, P4, R49, R252, RZ ;  /* 0x000000fc31317210 */ /* 0x004fe20007f9e0ff */
[----:B------:R-:W-:-:S03]  /*43a10*/  IMAD.MOV.U32 R37, RZ, RZ, R52 ;  /* 0x000000ffff257224 */ /* 0x000fc600078e0034 */
[----:B------:R-:W-:Y:S01]  /*43a20*/  IADD3.X R50, R50, R2, RZ, P4, !PT ;  /* 0x0000000232327210 */ /* 0x000fe200027fe4ff */
        /* <DEDUP_REMOVED lines=230> */
[----:B-1----:R-:W-:-:S04]  /*44890*/  SEL R36, RZ, 0x4, !P1 ;  /* 0x00000004ff247807 */ /* 0x002fc80004800000 */
[----:B------:R-:W-:Y:S02]  /*448a0*/  SEL R36, R36, RZ, !P0 ;  /* 0x000000ff24247207 */ /* 0x000fe40004000000 */
[----:B------:R-:W-:Y:S02]  /*448b0*/  IADD3 R51, P3, R51, R252, RZ ;  /* 0x000000fc33337210 */ /* 0x000fe40007f7e0ff */
[----:B------:R-:W-:-:S03]  /*448c0*/  ISETP.NE.U32.AND P1, PT, R36, RZ, PT ;  /* 0x000000ff2400720c */ /* 0x000fc60003f25070 */
[----:B------:R-:W-:Y:S01]  /*448d0*/  IMAD.X R52, R52, 0x1, R2, P3 ;  /* 0x0000000134347824 */ /* 0x000fe200018e0602 */
[----:B------:R-:W-:Y:S01]  /*448e0*/  STL [R1+0x6d4], R51 ;  /* 0x0006d43301007387 */ /* 0x000fe20000100800 */
[----:B------:R-:W-:Y:S02]  /*448f0*/  IMAD.MOV.U32 R36, RZ, RZ, R51 ;  /* 0x000000ffff247224 */ /* 0x000fe400078e0033 */
[----:B------:R-:W-:Y:S01]  /*44900*/  IMAD.MOV.U32 R37, RZ, RZ, R52 ;  /* 0x000000ffff257224 */ /* 0x000fe200078e0034 */
[----:B--2---:R-:W-:Y:S01]  /*44910*/  IADD3 R49, P4, R49, R252, RZ ;  /* 0x000000fc31317210 */ /* 0x004fe20007f9e0ff */
[----:B------:R1:W-:Y:S03]  /*44920*/  STL [R1+0x6d0], R52 ;  /* 0x0006d03401007387 */ /* 0x0003e60000100800 */
[----:B------:R-:W-:Y:S01]  /*44930*/  IADD3.X R50, R50, R2, RZ, P4, !PT ;  /* 0x0000000232327210 */ /* 0x000fe200027fe4ff */
        /* <DEDUP_REMOVED lines=155> */
[----:B------:R-:W-:Y:S01]  /*452f0*/  IMAD.MOV.U32 R36, RZ, RZ, R44 ;  /* 0x000000ffff247224 */ /* 0x000fe200078e002c */
[----:B---3--:R-:W-:Y:S02]  /*45300*/  IADD3 R42, P4, R42, R252, RZ ;  /* 0x000000fc2a2a7210 */ /* 0x008fe40007f9e0ff */
[----:B------:R1:W-:Y:S02]  /*45310*/  STL [R1+0x8d0], R46 ;  /* 0x0008d02e01007387 */ /* 0x0003e40000100800 */
[----:B------:R-:W-:Y:S01]  /*45320*/  IADD3.X R43, R43, R2, RZ, P4, !PT ;  /* 0x000000022b2b7210 */ /* 0x000fe200027fe4ff */
[----:B------:R-:W-:Y:S01]  /*45330*/  IMAD.MOV.U32 R37, RZ, RZ, R46 ;  /* 0x000000ffff257224 */ /* 0x000fe200078e002e */
[----:B------:R-:W-:Y:S04]  /*45340*/  STL [R1+0x93c], R42 ;  /* 0x00093c2a01007387 */ /* 0x000fe80000100800 */
[----:B------:R3:W-:Y:S04]  /*45350*/  STL [R1+0x938], R43 ;  /* 0x0009382b01007387 */ /* 0x0007e80000100800 */
[----:B-1----:R-:W4:Y:S04]  /*45360*/  LDL.LU R46, [R1+0x9c0] ;  /* 0x0009c000012e7983 */ /* 0x002f280000300800 */
[----:B------:R-:W4:Y:S04]  /*45370*/  LDL.LU R44, [R1+0x9c4] ;  /* 0x0009c400012c7983 */ /* 0x000f280000300800 */
[----:B------:R1:W-:Y:S02]  /*45380*/  LDGSTS.E [R3+0x22600], [R36.64], P2 ;  /* 0x2260000024037fae */ /* 0x0003e40009121848 */
[----:B-1----:R-:W-:Y:S01]  /*45390*/  IMAD.MOV.U32 R37, RZ, RZ, R43 ;  /* 0x000000ffff257224 */ /* 0x002fe200078e002b */
[----:B------:R-:W-:Y:S01]  /*453a0*/  MOV R36, R42 ;  /* 0x0000002a00247202 */ /* 0x000fe20000000f00 */
        /* <DEDUP_REMOVED lines=19> */
[----:B--2---:R-:W3:Y:S04]  /*454e0*/  LDL.LU R50, [R1+0xa38] ;  /* 0x000a380001327983 */ /* 0x004ee80000300800 */
[----:B------:R-:W3:Y:S04]  /*454f0*/  LDL.LU R49, [R1+0xa3c] ;  /* 0x000a3c0001317983 */ /* 0x000ee80000300800 */
[----:B------:R1:W-:Y:S02]  /*45500*/  LDGSTS.E [R3+0x24400], [R36.64], P1 ;  /* 0x2440000024037fae */ /* 0x0003e40008921848 */
[----:B-1----:R-:W-:-:S02]  /*45510*/  SEL R36, RZ, 0x4, !P2 ;  /* 0x00000004ff247807 */ /* 0x002fc40005000000 */
[----:B------:R-:W-:Y:S02]  /*45520*/  IADD3 R47, P3, R47, R252, RZ ;  /* 0x000000fc2f2f7210 */ /* 0x000fe40007f7e0ff */
[----:B------:R-:W-:-:S03]  /*45530*/  SEL R36, R36, RZ, !P0 ;  /* 0x000000ff24247207 */ /* 0x000fc60004000000 */
[----:B------:R-:W-:Y:S01]  /*45540*/  IMAD.X R48, R48, 0x1, R2, P3 ;  /* 0x0000000130307824 */ /* 0x000fe200018e0602 */
[----:B------:R-:W-:Y:S02]  /*45550*/  ISETP.NE.U32.AND P2, PT, R36, RZ, PT ;  /* 0x000000ff2400720c */ /* 0x000fe40003f45070 */
[----:B------:R-:W-:Y:S01]  /*45560*/  IADD3 R38, P4, R38, R252, RZ ;  /* 0x000000fc26267210 */ /* 0x000fe20007f9e0ff */
[----:B------:R-:W-:Y:S01]  /*45570*/  STL [R1+0x954], R47 ;  /* 0x0009542f01007387 */ /* 0x000fe20000100800 */
[----:B------:R-:W-:Y:S02]  /*45580*/  IMAD.MOV.U32 R36, RZ, RZ, R47 ;  /* 0x000000ffff247224 */ /* 0x000fe400078e002f */
        /* <DEDUP_REMOVED lines=10> */
[----:B------:R-:W3:Y:S04]  /*45630*/  LDL.LU R39, [R1+0xa48] ;  /* 0x000a480001277983 */ /* 0x000ee80000300800 */
[----:B------:R-:W3:Y:S04]  /*45640*/  LDL.LU R38, [R1+0xa4c] ;  /* 0x000a4c0001267983 */ /* 0x000ee80000300800 */
[----:B------:R1:W-:Y:S01]  /*45650*/  LDGSTS.E [R3+0x26000], [R36.64], P2 ;  /* 0x2600000024037fae */ /* 0x0003e20009121848 */
[----:B----4-:R-:W-:-:S05]  /*45660*/  IADD3 R44, P1, R44, R252, RZ ;  /* 0x000000fc2c2c7210 */ /* 0x010fca0007f3e0ff */
[----:B------:R-:W-:Y:S01]  /*45670*/  IMAD.X R46, R46, 0x1, R2, P1 ;  /* 0x000000012e2e7824 */ /* 0x000fe200008e0602 */
[----:B------:R-:W-:Y:S01]  /*45680*/  STL [R1+0x9c4], R44 ;  /* 0x0009c42c01007387 */ /* 0x000fe20000100800 */
[----:B-1----:R-:W-:Y:S02]  /*45690*/  IMAD.MOV.U32 R36, RZ, RZ, R44 ;  /* 0x000000ffff247224 */ /* 0x002fe400078e002c */
[----:B------:R-:W-:Y:S01]  /*456a0*/  IMAD.MOV.U32 R37, RZ, RZ, R46 ;  /* 0x000000ffff257224 */ /* 0x000fe200078e002e */
[----:B------:R1:W-:Y:S01]  /*456b0*/  STL [R1+0x9c0], R46 ;  /* 0x0009c02e01007387 */ /* 0x0003e20000100800 */
[----:B---3--:R-:W-:-:S03]  /*456c0*/  IADD3 R42, P3, R42, R252, RZ ;  /* 0x000000fc2a2a7210 */ /* 0x008fc60007f7e0ff */
[----:B------:R3:W-:Y:S01]  /*456d0*/  LDGSTS.E [R3+0x26200], [R36.64], P2 ;  /* 0x2620000024037fae */ /* 0x0007e20009121848 */
[----:B------:R-:W-:-:S03]  /*456e0*/  IADD3.X R43, R43, R2, RZ, P3, !PT ;  /* 0x000000022b2b7210 */ /* 0x000fc60001ffe4ff */
[----:B------:R-:W-:Y:S04]  /*456f0*/  STL [R1+0x9cc], R42 ;  /* 0x0009cc2a01007387 */ /* 0x000fe80000100800 */
[----:B------:R4:W-:Y:S01]  /*45700*/  STL [R1+0x9c8], R43 ;  /* 0x0009c82b01007387 */ /* 0x0009e20000100800 */
[----:B------:R-:W-:-:S03]  /*45710*/  ISETP.GT.AND P1, PT, R0, 0x50, PT ;  /* 0x000000500000780c */ /* 0x000fc60003f24270 */
[----:B-1----:R-:W2:Y:S01]  /*45720*/  LDL.LU R46, [R1+0xa50] ;  /* 0x000a5000012e7983 */ /* 0x002ea20000300800 */
[----:B---3--:R-:W-:Y:S01]  /*45730*/  MOV R36, R42 ;  /* 0x0000002a00247202 */ /* 0x008fe20000000f00 */
[----:B------:R-:W-:Y:S02]  /*45740*/  IMAD.MOV.U32 R37, RZ, RZ, R43 ;  /* 0x000000ffff257224 */ /* 0x000fe400078e002b */
[----:B------:R-:W3:Y:S04]  /*45750*/  LDL.LU R44, [R1+0xa54] ;  /* 0x000a5400012c7983 */ /* 0x000ee80000300800 */
[----:B----4-:R-:W4:Y:S04]  /*45760*/  LDL.LU R43, [R1+0xab8] ;  /* 0x000ab800012b7983 */ /* 0x010f280000300800 */
[----:B------:R-:W4:Y:S04]  /*45770*/  LDL.LU R42, [R1+0xabc] ;  /* 0x000abc00012a7983 */ /* 0x000f280000300800 */
[----:B------:R1:W-:Y:S02]  /*45780*/  LDGSTS.E [R3+0x26400], [R36.64], P2 ;  /* 0x2640000024037fae */ /* 0x0003e40009121848 */
[----:B-1----:R-:W-:-:S04]  /*45790*/  SEL R36, RZ, 0x4, !P1 ;  /* 0x00000004ff247807 */ /* 0x002fc80004800000 */
[----:B------:R-:W-:-:S04]  /*457a0*/  SEL R36, R36, RZ, !P0 ;  /* 0x000000ff24247207 */ /* 0x000fc80004000000 */
[----:B------:R-:W-:Y:S02]  /*457b0*/  ISETP.NE.U32.AND P1, PT, R36, RZ, PT ;  /* 0x000000ff2400720c */ /* 0x000fe40003f25070 */
[----:B------:R-:W-:-:S05]  /*457c0*/  IADD3 R51, P3, R51, R252, RZ ;  /* 0x000000fc33337210 */ /* 0x000fca0007f7e0ff */
[----:B------:R-:W-:Y:S01]  /*457d0*/  IMAD.X R52, R52, 0x1, R2, P3 ;  /* 0x0000000134347824 */ /* 0x000fe200018e0602 */
[----:B------:R-:W-:Y:S01]  /*457e0*/  STL [R1+0x9d4], R51 ;  /* 0x0009d43301007387 */ /* 0x000fe20000100800 */
[----:B------:R-:W-:Y:S02]  /*457f0*/  IMAD.MOV.U32 R36, RZ, RZ, R51 ;  /* 0x000000ffff247224 */ /* 0x000fe400078e0033 */
[----:B------:R-:W-:Y:S01]  /*45800*/  IMAD.MOV.U32 R37, RZ, RZ, R52 ;  /* 0x000000ffff257224 */ /* 0x000fe200078e0034 */
[----:B------:R-:W-:Y:S01]  /*45810*/  IADD3 R49, P4, R49, R252, RZ ;  /* 0x000000fc31317210 */ /* 0x000fe20007f9e0ff */
        /* <DEDUP_REMOVED lines=9> */
[----:B------:R-:W4:Y:S04]  /*458b0*/  LDL.LU R50, [R1+0xac8] ;  /* 0x000ac80001327983 */ /* 0x000f280000300800 */
[----:B------:R-:W4:Y:S04]  /*458c0*/  LDL.LU R49, [R1+0xacc] ;  /* 0x000acc0001317983 */ /* 0x000f280000300800 */
        /* <DEDUP_REMOVED lines=17> */
[----:B------:R-:W4:Y:S01]  /*459e0*/  LDL.LU R38, [R1+0xb3c] ;  /* 0x000b3c0001267983 */ /* 0x000f220000300800 */
[----:B------:R-:W-:-:S03]  /*459f0*/  ISETP.GT.AND P2, PT, R0, 0x54, PT ;  /* 0x000000540000780c */ /* 0x000fc60003f44270 */
[----:B------:R1:W-:Y:S02]  /*45a00*/  LDGSTS.E [R3+0x28400], [R36.64], P1 ;  /* 0x2840000024037fae */ /* 0x0003e40008921848 */
[----:B-1----:R-:W-:-:S04]  /*45a10*/  SEL R36, RZ, 0x4, !P2 ;  /* 0x00000004ff247807 */ /* 0x002fc80005000000 */
[----:B------:R-:W-:-:S04]  /*45a20*/  SEL R36, R36, RZ, !P0 ;  /* 0x000000ff24247207 */ /* 0x000fc80004000000 */
[----:B------:R-:W-:Y:S02]  /*45a30*/  ISETP.NE.U32.AND P2, PT, R36, RZ, PT ;  /* 0x000000ff2400720c */ /* 0x000fe40003f45070 */
[----:B---3--:R-:W-:-:S05]  /*45a40*/  IADD3 R44, P3, R44, R252, RZ ;  /* 0x000000fc2c2c7210 */ /* 0x008fca0007f7e0ff */
[----:B--2---:R-:W-:Y:S01]  /*45a50*/  IMAD.X R46, R46, 0x1, R2, P3 ;  /* 0x000000012e2e7824 */ /* 0x004fe200018e0602 */
[----:B----4-:R-:W-:Y:S01]  /*45a60*/  IADD3 R42, P4, R42, R252, RZ ;  /* 0x000000fc2a2a7210 */ /* 0x010fe20007f9e0ff */
        /* <DEDUP_REMOVED lines=9> */
[----:B------:R-:W4:Y:S01]  /*45b00*/  LDL.LU R44, [R1+0xb44] ;  /* 0x000b4400012c7983 */ /* 0x000f220000300800 */
        /* <DEDUP_REMOVED lines=15> */
[----:B-1----:R-:W2:Y:S01]  /*45c00*/  LDL.LU R52, [R1+0xb50] ;  /* 0x000b500001347983 */ /* 0x002ea20000300800 */
[----:B------:R-:W-:-:S03]  /*45c10*/  ISETP.GT.AND P1, PT, R0, 0x58, PT ;  /* 0x000000580000780c */ /* 0x000fc60003f24270 */
[----:B------:R1:W-:Y:S04]  /*45c20*/  LDGSTS.E [R3+0x2a200], [R36.64], P2 ;  /* 0x2a20000024037fae */ /* 0x0003e80009121848 */
[----:B------:R-:W2:Y:S01]  /*45c30*/  LDL.LU R51, [R1+0xb54] ;  /* 0x000b540001337983 */ /* 0x000ea20000300800 */
[----:B-1----:R-:W-:Y:S01]  /*45c40*/  MOV R36, R49 ;  /* 0x0000003100247202 */ /* 0x002fe20000000f00 */
[----:B------:R-:W-:Y:S02]  /*45c50*/  IMAD.MOV.U32 R37, RZ, RZ, R50 ;  /* 0x000000ffff257224 */ /* 0x000fe400078e0032 */
[----:B------:R-:W2:Y:S04]  /*45c60*/  LDL.LU R50, [R1+0xbb8] ;  /* 0x000bb80001327983 */ /* 0x000ea80000300800 */
[----:B------:R-:W2:Y:S04]  /*45c70*/  LDL.LU R49, [R1+0xbbc] ;  /* 0x000bbc0001317983 */ /* 0x000ea80000300800 */
        /* <DEDUP_REMOVED lines=23> */
[----:B---3--:R-:W-:Y:S01]  /*45df0*/  IMAD.X R46, R46, 0x1, R2, P2 ;  /* 0x000000012e2e7824 */ /* 0x008fe200010e0602 */
        /* <DEDUP_REMOVED lines=10> */
[----:B------:R-:W4:Y:S01]  /*45ea0*/  LDL.LU R44, [R1+0xbd4] ;  /* 0x000bd400012c7983 */ /* 0x000f220000300800 */
[----:B------:R-:W-:Y:S01]  /*45eb0*/  ISETP.GT.AND P2, PT, R0, 0x5c, PT ;  /* 0x0000005c0000780c */ /* 0x000fe20003f44270 */
[----:B-1----:R-:W-:Y:S01]  /*45ec0*/  IMAD.MOV.U32 R37, RZ, RZ, R43 ;  /* 0x000000ffff257224 */ /* 0x002fe200078e002b */
[----:B------:R-:W-:Y:S01]  /*45ed0*/  MOV R36, R42 ;  /* 0x0000002a00247202 */ /* 0x000fe20000000f00 */
[----:B--2---:R-:W2:Y:S04]  /*45ee0*/  LDL.LU R43, [R1+0xc38] ;  /* 0x000c3800012b7983 */ /* 0x004ea80000300800 */
[----:B------:R-:W2:Y:S04]  /*45ef0*/  LDL.LU R42, [R1+0xc3c] ;  /* 0x000c3c00012a7983 */ /* 0x000ea80000300800 */
[----:B------:R1:W-:Y:S02]  /*45f00*/  LDGSTS.E [R3+0x2c400], [R36.64], P1 ;  /* 0x2c40000024037fae */ /* 0x0003e40008921848 */
[----:B-1----:R-:W-:-:S04]  /*45f10*/  SEL R36, RZ, 0x4, !P2 ;  /* 0x00000004ff247807 */ /* 0x002fc80005000000 */
[----:B------:R-:W-:Y:S02]  /*45f20*/  SEL R36, R36, RZ, !P0 ;  /* 0x000000ff24247207 */ /* 0x000fe40004000000 */
[----:B------:R-:W-:-:S05]  /*45f30*/  IADD3 R51, P3, R51, R252, RZ ;  /* 0x000000fc33337210 */ /* 0x000fca0007f7e0ff */
[----:B------:R-:W-:Y:S01]  /*45f40*/  IMAD.X R52, R52, 0x1, R2, P3 ;  /* 0x0000000134347824 */ /* 0x000fe200018e0602 */
[----:B------:R-:W-:Y:S01]  /*45f50*/  STL [R1+0xb54], R51 ;  /* 0x000b543301007387 */ /* 0x000fe20000100800 */
[----:B------:R-:W-:Y:S02]  /*45f60*/  ISETP.NE.U32.AND P2, PT, R36, RZ, PT ;  /* 0x000000ff2400720c */ /* 0x000fe40003f45070 */
[----:B------:R-:W-:Y:S01]  /*45f70*/  IADD3 R49, P4, R49, R252, RZ ;  /* 0x000000fc31317210 */ /* 0x000fe20007f9e0ff */
[----:B------:R1:W-:Y:S03]  /*45f80*/  STL [R1+0xb50], R52 ;  /* 0x000b503401007387 */ /* 0x0003e60000100800 */
[----:B------:R-:W-:Y:S01]  /*45f90*/  IADD3.X R50, R50, R2, RZ, P4, !PT ;  /* 0x0000000232327210 */ /* 0x000fe200027fe4ff */
[----:B------:R-:W-:Y:S01]  /*45fa0*/  STL [R1+0xbbc], R49 ;  /* 0x000bbc3101007387 */ /* 0x000fe20000100800 */
[----:B------:R-:W-:-:S02]  /*45fb0*/  IMAD.MOV.U32 R36, RZ, RZ, R51 ;  /* 0x000000ffff247224 */ /* 0x000fc400078e0033 */
[----:B------:R-:W-:Y:S01]  /*45fc0*/  IMAD.MOV.U32 R37, RZ, RZ, R52 ;  /* 0x000000ffff257224 */ /* 0x000fe200078e0034 */
[----:B------:R1:W-:Y:S04]  /*45fd0*/  STL [R1+0xbb8], R50 ;  /* 0x000bb83201007387 */ /* 0x0003e80000100800 */
[----:B-1----:R-:W2:Y:S04]  /*45fe0*/  LDL.LU R52, [R1+0xc40] ;  /* 0x000c400001347983 */ /* 0x002ea80000300800 */
[----:B------:R-:W2:Y:S04]  /*45ff0*/  LDL.LU R51, [R1+0xc44] ;  /* 0x000c440001337983 */ /* 0x000ea80000300800 */
[----:B------:R1:W-:Y:S02]  /*46000*/  LDGSTS.E [R3+0x2c600], [R36.64], P1 ;  /* 0x2c60000024037fae */ /* 0x0003e40008921848 */
[----:B-1----:R-:W-:Y:S01]  /*46010*/  IMAD.MOV.U32 R37, RZ, RZ, R50 ;  /* 0x000000ffff257224 */ /* 0x002fe200078e0032 */
[----:B------:R-:W-:Y:S01]  /*46020*/  MOV R36, R49 ;  /* 0x0000003100247202 */ /* 0x000fe20000000f00 */
[----:B------:R-:W2:Y:S04]  /*46030*/  LDL.LU R50, [R1+0xc48] ;  /* 0x000c480001327983 */ /* 0x000ea80000300800 */
        /* <DEDUP_REMOVED lines=25> */
[----:B---3--:R-:W-:Y:S01]  /*461d0*/  IMAD.X R46, R46, 0x1, R2, P3 ;  /* 0x000000012e2e7824 */ /* 0x008fe200018e0602 */
        /* <DEDUP_REMOVED lines=17> */
[----:B------:R-:W-:Y:S02]  /*462f0*/  IMAD.X R52, R52, 0x1, R2, P2 ;  /* 0x0000000134347824 */ /* 0x000fe400010e0602 */
[----:B-1----:R-:W-:Y:S02]  /*46300*/  IMAD.MOV.U32 R36, RZ, RZ, R51 ;  /* 0x000000ffff247224 */ /* 0x002fe400078e0033 */
[----:B------:R-:W-:Y:S01]  /*46310*/  IMAD.MOV.U32 R37, RZ, RZ, R52 ;  /* 0x000000ffff257224 */ /* 0x000fe200078e0034 */
[----:B------:R-:W-:Y:S04]  /*46320*/  STL [R1+0xc44], R51 ;  /* 0x000c443301007387 */ /* 0x000fe80000100800 */
[----:B------:R1:W-:Y:S01]  /*46330*/  STL [R1+0xc40], R52 ;  /* 0x000c403401007387 */ /* 0x0003e20000100800 */
[----:B------:R-:W-:-:S03]  /*46340*/  IADD3 R49, P3, R49, R252, RZ ;  /* 0x000000fc31317210 */ /* 0x000fc60007f7e0ff */
[----:B------:R1:W-:Y:S01]  /*46350*/  LDGSTS.E [R3+0x30200], [R36.64], P1 ;  /* 0x3020000024037fae */ /* 0x0003e20008921848 */
[----:B------:R-:W-:-:S03]  /*46360*/  IADD3.X R50, R50, R2, RZ, P3, !PT ;  /* 0x0000000232327210 */ /* 0x000fc60001ffe4ff */
[----:B------:R-:W-:Y:S01]  /*46370*/  STL [R1+0xc4c], R49 ;  /* 0x000c4c3101007387 */ /* 0x000fe20000100800 */
[----:B------:R-:W-:-:S03]  /*46380*/  ISETP.GT.AND P2, PT, R0, 0x64, PT ;  /* 0x000000640000780c */ /* 0x000fc60003f44270 */
[----:B------:R1:W-:Y:S02]  /*46390*/  STL [R1+0xc48], R50 ;  /* 0x000c483201007387 */ /* 0x0003e40000100800 */
[----:B-1----:R-:W-:Y:S01]  /*463a0*/  MOV R36, R49 ;  /* 0x0000003100247202 */ /* 0x002fe20000000f00 */
[----:B------:R-:W-:Y:S01]  /*463b0*/  IMAD.MOV.U32 R37, RZ, RZ, R50 ;  /* 0x000000ffff257224 */ /* 0x000fe200078e0032 */
[----:B------:R-:W2:Y:S04]  /*463c0*/  LDL.LU R52, [R1+0xcd0] ;  /* 0x000cd00001347983 */ /* 0x000ea80000300800 */
[----:B------:R-:W2:Y:S04]  /*463d0*/  LDL.LU R51, [R1+0xcd4] ;  /* 0x000cd40001337983 */ /* 0x000ea80000300800 */
[----:B------:R-:W2:Y:S04]  /*463e0*/  LDL.LU R50, [R1+0xd38] ;  /* 0x000d380001327983 */ /* 0x000ea80000300800 */
[----:B------:R-:W2:Y:S04]  /*463f0*/  LDL.LU R49, [R1+0xd3c] ;  /* 0x000d3c0001317983 */ /* 0x000ea80000300800 */
[----:B------:R1:W-:Y:S02]  /*46400*/  LDGSTS.E [R3+0x30400], [R36.64], P1 ;  /* 0x3040000024037fae */ /* 0x0003e40008921848 */
[----:B-1----:R-:W-:-:S04]  /*46410*/  SEL R36, RZ, 0x4, !P2 ;  /* 0x00000004ff247807 */ /* 0x002fc80005000000 */
[----:B------:R-:W-:-:S04]  /*46420*/  SEL R36, R36, RZ, !P0 ;  /* 0x000000ff24247207 */ /* 0x000fc80004000000 */
[----:B------:R-:W-:Y:S02]  /*46430*/  ISETP.NE.U32.AND P2, PT, R36, RZ, PT ;  /* 0x000000ff2400720c */ /* 0x000fe40003f45070 */
[----:B------:R-:W-:-:S05]  /*46440*/  IADD3 R47, P3, R47, R252, RZ ;  /* 0x000000fc2f2f7210 */ /* 0x000fca0007f7e0ff */
[----:B------:R-:W-:Y:S01]  /*46450*/  IMAD.X R48, R48, 0x1, R2, P3 ;  /* 0x0000000130307824 */ /* 0x000fe200018e0602 */
        /* <DEDUP_REMOVED lines=39> */
[----:B------:R-:W-:Y:S01]  /*466d0*/  IADD3 R49, P4, R49, R252, RZ ;  /* 0x000000fc31317210 */ /* 0x000fe20007f9e0ff */
[----:B------:R-:W-:Y:S03]  /*466e0*/  STL [R1+0xcd4], R51 ;  /* 0x000cd43301007387 */ /* 0x000fe60000100800 */
[----:B------:R-:W-:Y:S01]  /*466f0*/  IADD3.X R50, R50, R2, RZ, P4, !PT ;  /* 0x0000000232327210 */ /* 0x000fe200027fe4ff */
[----:B------:R1:W-:Y:S01]  /*46700*/  STL [R1+0xcd0], R52 ;  /* 0x000cd03401007387 */ /* 0x0003e20000100800 */
[----:B------:R-:W-:Y:S01]  /*46710*/  ISETP.NE.U32.AND P1, PT, R36, RZ, PT ;  /* 0x000000ff2400720c */ /* 0x000fe20003f25070 */
[----:B------:R-:W-:Y:S02]  /*46720*/  IMAD.MOV.U32 R36, RZ, RZ, R51 ;  /* 0x000000ffff247224 */ /* 0x000fe400078e0033 */
[----:B------:R-:W-:Y:S01]  /*46730*/  IMAD.MOV.U32 R37, RZ, RZ, R52 ;  /* 0x000000ffff257224 */ /* 0x000fe200078e0034 */
[----:B------:R-:W-:Y:S04]  /*46740*/  STL [R1+0xd3c], R49 ;  /* 0x000d3c3101007387 */ /* 0x000fe80000100800 */
        /* <DEDUP_REMOVED lines=74> */
[----:B------:R-:W-:-:S03]  /*46bf0*/  IADD3 R38, P4, R38, R252, RZ ;  /* 0x000000fc26267210 */ /* 0x000fc60007f9e0ff */
[----:B------:R1:W-:Y:S01]  /*46c00*/  STL [R1+0xdd0], R48 ;  /* 0x000dd03001007387 */ /* 0x0003e20000100800 */
[----:B------:R-:W-:-:S03]  /*46c10*/  IADD3.X R39, R39, R2, RZ, P4, !PT ;  /* 0x0000000227277210 */ /* 0x000fc600027fe4ff */
[----:B------:R-:W-:Y:S01]  /*46c20*/  STL [R1+0xe3c], R38 ;  /* 0x000e3c2601007387 */ /* 0x000fe20000100800 */
[----:B------:R-:W-:Y:S02]  /*46c30*/  IMAD.MOV.U32 R36, RZ, RZ, R47 ;  /* 0x000000ffff247224 */ /* 0x000fe400078e002f */
        /* <DEDUP_REMOVED lines=29> */
[----:B-1----:R-:W-:-:S02]  /*46e10*/  SEL R36, RZ, 0x4, !P2 ;  /* 0x00000004ff247807 */ /* 0x002fc40005000000 */
[----:B------:R-:W-:Y:S02]  /*46e20*/  IADD3 R51, P3, R51, R252, RZ ;  /* 0x000000fc33337210 */ /* 0x000fe40007f7e0ff */
[----:B------:R-:W-:-:S03]  /*46e30*/  SEL R36, R36, RZ, !P0 ;  /* 0x000000ff24247207 */ /* 0x000fc60004000000 */
[----:B------:R-:W-:Y:S01]  /*46e40*/  IMAD.X R52, R52, 0x1, R2, P3 ;  /* 0x0000000134347824 */ /* 0x000fe200018e0602 */
[----:B------:R-:W-:Y:S01]  /*46e50*/  IADD3 R49, P4, R49, R252, RZ ;  /* 0x000000fc31317210 */ /* 0x000fe20007f9e0ff */
[----:B------:R-:W-:Y:S01]  /*46e60*/  STL [R1+0xe54], R51 ;  /* 0x000e543301007387 */ /* 0x000fe20000100800 */
[----:B------:R-:W-:Y:S02]  /*46e70*/  ISETP.NE.U32.AND P2, PT, R36, RZ, PT ;  /* 0x000000ff2400720c */ /* 0x000fe40003f45070 */
[----:B------:R-:W-:Y:S01]  /*46e80*/  IADD3.X R50, R50, R2, RZ, P4, !PT ;  /* 0x0000000232327210 */ /* 0x000fe200027fe4ff */
[----:B------:R1:W-:Y:S01]  /*46e90*/  STL [R1+0xe50], R52 ;  /* 0x000e503401007387 */ /* 0x0003e20000100800 */
[----:B------:R-:W-:Y:S02]  /*46ea0*/  IMAD.MOV.U32 R36, RZ, RZ, R51 ;  /* 0x000000ffff247224 */ /* 0x000fe400078e0033 */
[----:B------:R-:W-:Y:S01]  /*46eb0*/  IMAD.MOV.U32 R37, RZ, RZ, R52 ;  /* 0x000000ffff257224 */ /* 0x000fe200078e0034 */
[----:B------:R-:W-:Y:S04]  /*46ec0*/  STL [R1+0xebc], R49 ;  /* 0x000ebc3101007387 */ /* 0x000fe80000100800 */
[----:B------:R-:W-:Y:S04]  /*46ed0*/  STL [R1+0xeb8], R50 ;  /* 0x000eb83201007387 */ /* 0x000fe80000100800 */
[----:B------:R-:W2:Y:S04]  /*46ee0*/  LDL.LU R54, [R1+0xf40] ;  /* 0x000f400001367983 */ /* 0x000ea80000300800 */
[----:B------:R-:W2:Y:S04]  /*46ef0*/  LDL.LU R53, [R1+0xf44] ;  /* 0x000f440001357983 */ /* 0x000ea80000300800 */
[----:B------:R1:W-:Y:S04]  /*46f00*/  LDGSTS.E [R3+0x38600], [R36.64], P1 ;  /* 0x3860000024037fae */ /* 0x0003e80008921848 */
[----:B-1----:R-:W2:Y:S04]  /*46f10*/  LDL.LU R52, [R1+0xf48] ;  /* 0x000f480001347983 */ /* 0x002ea80000300800 */
[----:B------:R-:W2:Y:S01]  /*46f20*/  LDL.LU R51, [R1+0xf4c] ;  /* 0x000f4c0001337983 */ /* 0x000ea20000300800 */
[----:B------:R-:W-:Y:S01]  /*46f30*/  MOV R36, R49 ;  /* 0x0000003100247202 */ /* 0x000fe20000000f00 */
[----:B------:R-:W-:-:S05]  /*46f40*/  IMAD.MOV.U32 R37, RZ, RZ, R50 ;  /* 0x000000ffff257224 */ /* 0x000fca00078e0032 */
[----:B------:R1:W-:Y:S01]  /*46f50*/  LDGSTS.E [R3+0x3a000], [R36.64], P2 ;  /* 0x3a00000024037fae */ /* 0x0003e20009121848 */
[----:B------:R-:W-:-:S05]  /*46f60*/  IADD3 R47, P1, R47, R252, RZ ;  /* 0x000000fc2f2f7210 */ /* 0x000fca0007f3e0ff */
[----:B------:R-:W-:Y:S02]  /*46f70*/  IMAD.X R48, R48, 0x1, R2, P1 ;  /* 0x0000000130307824 */ /* 0x000fe400008e0602 */
[----:B-1----:R-:W-:Y:S02]  /*46f80*/  IMAD.MOV.U32 R36, RZ, RZ, R47 ;  /* 0x000000ffff247224 */ /* 0x002fe400078e002f */
[----:B------:R-:W-:Y:S01]  /*46f90*/  IMAD.MOV.U32 R37, RZ, RZ, R48 ;  /* 0x000000ffff257224 */ /* 0x000fe200078e0030 */
[----:B------:R-:W-:Y:S04]  /*46fa0*/  STL [R1+0xec4], R47 ;  /* 0x000ec42f01007387 */ /* 0x000fe80000100800 */
[----:B------:R-:W-:Y:S04]  /*46fb0*/  STL [R1+0xec0], R48 ;  /* 0x000ec03001007387 */ /* 0x000fe80000100800 */
[----:B------:R1:W-:Y:S01]  /*46fc0*/  LDGSTS.E [R3+0x3a200], [R36.64], P2 ;  /* 0x3a20000024037fae */ /* 0x0003e20009121848 */
[----:B------:R-:W-:-:S04]  /*46fd0*/  IADD3 R38, P3, R38, R252, RZ ;  /* 0x000000fc26267210 */ /* 0x000fc80007f7e0ff */
[----:B------:R-:W-:Y:S01]  /*46fe0*/  IADD3.X R39, R39, R2, RZ, P3, !PT ;  /* 0x0000000227277210 */ /* 0x000fe20001ffe4ff */
[----:B------:R-:W-:Y:S01]  /*46ff0*/  STL [R1+0xecc], R38 ;  /* 0x000ecc2601007387 */ /* 0x000fe20000100800 */
[----:B-1----:R-:W-:-:S03]  /*47000*/  MOV R36, R38 ;  /* 0x0000002600247202 */ /* 0x002fc60000000f00 */
[----:B------:R1:W-:Y:S01]  /*47010*/  STL [R1+0xec8], R39 ;  /* 0x000ec82701007387 */ /* 0x0003e20000100800 */
[----:B------:R-:W-:Y:S01]  /*47020*/  IMAD.MOV.U32 R37, RZ, RZ, R39 ;  /* 0x000000ffff257224 */ /* 0x000fe200078e0027 */
[----:B------:R-:W-:-:S04]  /*47030*/  ISETP.GT.AND P1, PT, R0, 0x78, PT ;  /* 0x000000780000780c */ /* 0x000fc80003f24270 */
[----:B------:R1:W-:Y:S04]  /*47040*/  LDGSTS.E [R3+0x3a400], [R36.64], P2 ;  /* 0x3a40000024037fae */ /* 0x0003e80009121848 */
[----:B-1----:R-:W2:Y:S04]  /*47050*/  LDL.LU R39, [R1+0xf50] ;  /* 0x000f500001277983 */ /* 0x002ea80000300800 */
[----:B------:R-:W2:Y:S04]  /*47060*/  LDL.LU R38, [R1+0xf54] ;  /* 0x000f540001267983 */ /* 0x000ea80000300800 */
[----:B------:R-:W2:Y:S04]  /*47070*/  LDL.LU R50, [R1+0xfb8] ;  /* 0x000fb80001327983 */ /* 0x000ea80000300800 */
[----:B------:R-:W2:Y:S04]  /*47080*/  LDL.LU R49, [R1+0xfbc] ;  /* 0x000fbc0001317983 */ /* 0x000ea80000300800 */
[----:B------:R-:W2:Y:S04]  /*47090*/  LDL.LU R48, [R1+0xfc0] ;  /* 0x000fc00001307983 */ /* 0x000ea80000300800 */
[----:B------:R-:W2:Y:S01]  /*470a0*/  LDL.LU R47, [R1+0xfc4] ;  /* 0x000fc400012f7983 */ /* 0x000ea20000300800 */
[----:B------:R-:W-:-:S04]  /*470b0*/  SEL R36, RZ, 0x4, !P1 ;  /* 0x00000004ff247807 */ /* 0x000fc80004800000 */
        /* <DEDUP_REMOVED lines=17> */
[----:B--2---:R-:W3:Y:S04]  /*471d0*/  LDL.LU R43, [R1+0xfd0] ;  /* 0x000fd000012b7983 */ /* 0x004ee80000300800 */
[----:B------:R-:W3:Y:S04]  /*471e0*/  LDL.LU R42, [R1+0xfd4] ;  /* 0x000fd400012a7983 */ /* 0x000ee80000300800 */
[----:B------:R1:W-:Y:S01]  /*471f0*/  LDGSTS.E [R3+0x3c000], [R36.64], P1 ;  /* 0x3c00000024037fae */ /* 0x0003e20008921848 */
[----:B------:R-:W-:-:S05]  /*47200*/  IADD3 R53, P2, R53, R252, RZ ;  /* 0x000000fc35357210 */ /* 0x000fca0007f5e0ff */
[----:B------:R-:W-:Y:S02]  /*47210*/  IMAD.X R54, R54, 0x1, R2, P2 ;  /* 0x0000000136367824 */ /* 0x000fe400010e0602 */
[----:B-1----:R-:W-:Y:S02]  /*47220*/  IMAD.MOV.U32 R36, RZ, RZ, R53 ;  /* 0x000000ffff247224 */ /* 0x002fe400078e0035 */
[----:B------:R-:W-:Y:S01]  /*47230*/  IMAD.MOV.U32 R37, RZ, RZ, R54 ;  /* 0x000000ffff257224 */ /* 0x000fe200078e0036 */
[----:B------:R-:W-:-:S04]  /*47240*/  IADD3 R51, P3, R51, R252, RZ ;  /* 0x000000fc33337210 */ /* 0x000fc80007f7e0ff */
[----:B------:R1:W-:Y:S01]  /*47250*/  LDGSTS.E [R3+0x3c200], [R36.64], P1 ;  /* 0x3c20000024037fae */ /* 0x0003e20008921848 */
[----:B------:R-:W-:Y:S02]  /*47260*/  IADD3.X R52, R52, R2, RZ, P3, !PT ;  /* 0x0000000234347210 */ /* 0x000fe40001ffe4ff */
[----:B------:R-:W-:Y:S02]  /*47270*/  ISETP.GT.AND P2, PT, R0, 0x7c, PT ;  /* 0x0000007c0000780c */ /* 0x000fe40003f44270 */
[----:B-1----:R-:W-:Y:S01]  /*47280*/  MOV R36, R51 ;  /* 0x0000003300247202 */ /* 0x002fe20000000f00 */
[----:B------:R-:W-:Y:S01]  /*47290*/  IMAD.MOV.U32 R37, RZ, RZ, R52 ;  /* 0x000000ffff257224 */ /* 0x000fe200078e0034 */
[----:B------:R-:W-:Y:S04]  /*472a0*/  STL [R1+0xf44], R53 ;  /* 0x000f443501007387 */ /* 0x000fe80000100800 */
[----:B------:R1:W-:Y:S04]  /*472b0*/  LDGSTS.E [R3+0x3c400], [R36.64], P1 ;  /* 0x3c40000024037fae */ /* 0x0003e80008921848 */
[----:B------:R-:W-:Y:S01]  /*472c0*/  STL [R1+0xf40], R54 ;  /* 0x000f403601007387 */ /* 0x000fe20000100800 */
[----:B-1----:R-:W-:-:S03]  /*472d0*/  SEL R36, RZ, 0x4, !P2 ;  /* 0x00000004ff247807 */ /* 0x002fc60005000000 */
[----:B------:R-:W-:Y:S01]  /*472e0*/  STL [R1+0xf4c], R51 ;  /* 0x000f4c3301007387 */ /* 0x000fe20000100800 */
[----:B------:R-:W-:-:S03]  /*472f0*/  SEL R36, R36, RZ, !P0 ;  /* 0x000000ff24247207 */ /* 0x000fc60004000000 */
[----:B------:R-:W-:Y:S01]  /*47300*/  STL [R1+0xf48], R52 ;  /* 0x000f483401007387 */ /* 0x000fe20000100800 */
[----:B------:R-:W-:Y:S02]  /*47310*/  ISETP.NE.U32.AND P2, PT, R36, RZ, PT ;  /* 0x000000ff2400720c */ /* 0x000fe40003f45070 */
[----:B------:R-:W-:-:S05]  /*47320*/  IADD3 R38, P3, R38, R252, RZ ;  /* 0x000000fc26267210 */ /* 0x000fca0007f7e0ff */
[----:B------:R-:W-:Y:S01]  /*47330*/  IMAD.X R39, R39, 0x1, R2, P3 ;  /* 0x0000000127277824 */ /* 0x000fe200018e0602 */
[----:B------:R-:W-:Y:S01]  /*47340*/  STL [R1+0xf54], R38 ;  /* 0x000f542601007387 */ /* 0x000fe20000100800 */
[----:B------:R-:W-:Y:S02]  /*47350*/  MOV R36, R38 ;  /* 0x0000002600247202 */ /* 0x000fe40000000f00 */
[----:B------:R-:W-:Y:S01]  /*47360*/  IMAD.MOV.U32 R37, RZ, RZ, R39 ;  /* 0x000000ffff257224 */ /* 0x000fe200078e0027 */
[----:B------:R1:W-:Y:S04]  /*47370*/  STL [R1+0xf50], R39 ;  /* 0x000f502701007387 */ /* 0x0003e80000100800 */
[----:B------:R1:W-:Y:S04]  /*47380*/  LDGSTS.E [R3+0x3c600], [R36.64], P1 ;  /* 0x3c60000024037fae */ /* 0x0003e80008921848 */
[----:B-1----:R-:W2:Y:S04]  /*47390*/  LDL.LU R39, [R1+0x1588] ;  /* 0x0015880001277983 */ /* 0x002ea80000300800 */
[----:B------:R-:W2:Y:S01]  /*473a0*/  LDL.LU R38, [R1+0x1594] ;  /* 0x0015940001267983 */ /* 0x000ea20000300800 */
[----:B------:R-:W-:-:S02]  /*473b0*/  IADD3 R49, P1, R49, R252, RZ ;  /* 0x000000fc31317210 */ /* 0x000fc40007f3e0ff */
[----:B------:R-:W-:-:S03]  /*473c0*/  IADD3 R47, P3, R47, R252, RZ ;  /* 0x000000fc2f2f7210 */ /* 0x000fc60007f7e0ff */
[----:B------:R-:W-:Y:S01]  /*473d0*/  IMAD.X R50, R50, 0x1, R2, P1 ;  /* 0x0000000132327824 */ /* 0x000fe200008e0602 */
[----:B------:R-:W-:Y:S01]  /*473e0*/  IADD3.X R48, R48, R2, RZ, P3, !PT ;  /* 0x0000000230307210 */ /* 0x000fe20001ffe4ff */
[----:B------:R-:W-:Y:S04]  /*473f0*/  STL [R1+0xfbc], R49 ;  /* 0x000fbc3101007387 */ /* 0x000fe80000100800 */
[----:B------:R1:W-:Y:S04]  /*47400*/  STL [R1+0xfb8], R50 ;  /* 0x000fb83201007387 */ /* 0x0003e80000100800 */
[----:B------:R-:W-:Y:S01]  /*47410*/  STL [R1+0xfc4], R47 ;  /* 0x000fc42f01007387 */ /* 0x000fe20000100800 */
[----:B------:R-:W-:-:S03]  /*47420*/  IMAD.MOV.U32 R37, RZ, RZ, R50 ;  /* 0x000000ffff257224 */ /* 0x000fc600078e0032 */
[----:B------:R1:W-:Y:S01]  /*47430*/  STL [R1+0xfc0], R48 ;  /* 0x000fc03001007387 */ /* 0x0003e20000100800 */
[----:B------:R-:W-:-:S03]  /*47440*/  IMAD.MOV.U32 R36, RZ, RZ, R49 ;  /* 0x000000ffff247224 */ /* 0x000fc600078e0031 */
[----:B------:R-:W2:Y:S04]  /*47450*/  LDL.LU R52, [R1+0x1580] ;  /* 0x0015800001347983 */ /* 0x000ea80000300800 */
[----:B------:R-:W2:Y:S04]  /*47460*/  LDL.LU R51, [R1+0x158c] ;  /* 0x00158c0001337983 */ /* 0x000ea80000300800 */
[----:B-1----:R-:W2:Y:S04]  /*47470*/  LDL.LU R50, [R1+0x1578] ;  /* 0x0015780001327983 */ /* 0x002ea80000300800 */
[----:B------:R-:W2:Y:S04]  /*47480*/  LDL.LU R49, [R1+0x1584] ;  /* 0x0015840001317983 */ /* 0x000ea80000300800 */
[----:B------:R1:W-:Y:S02]  /*47490*/  LDGSTS.E [R3+0x3e000], [R36.64], P2 ;  /* 0x3e00000024037fae */ /* 0x0003e40009121848 */
[----:B-1----:R-:W-:Y:S01]  /*474a0*/  MOV R36, R47 ;  /* 0x0000002f00247202 */ /* 0x002fe20000000f00 */
[----:B------:R-:W-:-:S05]  /*474b0*/  IMAD.MOV.U32 R37, RZ, RZ, R48 ;  /* 0x000000ffff257224 */ /* 0x000fca00078e0030 */
[----:B------:R1:W-:Y:S01]  /*474c0*/  LDGSTS.E [R3+0x3e200], [R36.64], P2 ;  /* 0x3e20000024037fae */ /* 0x0003e20009121848 */
[----:B----4-:R-:W-:-:S05]  /*474d0*/  IADD3 R44, P1, R44, R252, RZ ;  /* 0x000000fc2c2c7210 */ /* 0x010fca0007f3e0ff */
[----:B---3--:R-:W-:Y:S01]  /*474e0*/  IMAD.X R46, R46, 0x1, R2, P1 ;  /* 0x000000012e2e7824 */ /* 0x008fe200008e0602 */
[----:B------:R-:W-:Y:S01]  /*474f0*/  STL [R1+0xfcc], R44 ;  /* 0x000fcc2c01007387 */ /* 0x000fe20000100800 */
[----:B------:R-:W-:-:S03]  /*47500*/  IADD3 R42, P3, R42, R252, RZ ;  /* 0x000000fc2a2a7210 */ /* 0x000fc60007f7e0ff */
[----:B------:R3:W-:Y:S01]  /*47510*/  STL [R1+0xfc8], R46 ;  /* 0x000fc82e01007387 */ /* 0x0007e20000100800 */
[----:B------:R-:W-:-:S03]  /*47520*/  IADD3.X R43, R43, R2, RZ, P3, !PT ;  /* 0x000000022b2b7210 */ /* 0x000fc60001ffe4ff */
[----:B------:R-:W-:Y:S01]  /*47530*/  STL [R1+0xfd4], R42 ;  /* 0x000fd42a01007387 */ /* 0x000fe20000100800 */
[----:B-1----:R-:W-:-:S03]  /*47540*/  IMAD.MOV.U32 R37, RZ, RZ, R46 ;  /* 0x000000ffff257224 */ /* 0x002fc600078e002e */
[----:B------:R1:W-:Y:S01]  /*47550*/  STL [R1+0xfd0], R43 ;  /* 0x000fd02b01007387 */ /* 0x0003e20000100800 */
[----:B------:R-:W-:-:S03]  /*47560*/  IMAD.MOV.U32 R36, RZ, RZ, R44 ;  /* 0x000000ffff247224 */ /* 0x000fc600078e002c */
[----:B------:R-:W4:Y:S04]  /*47570*/  LDL.LU R48, [R1+0x1570] ;  /* 0x0015700001307983 */ /* 0x000f280000300800 */
[----:B------:R-:W4:Y:S04]  /*47580*/  LDL.LU R47, [R1+0x157c] ;  /* 0x00157c00012f7983 */ /* 0x000f280000300800 */
[----:B---3--:R-:W4:Y:S04]  /*47590*/  LDL.LU R46, [R1+0x1508] ;  /* 0x00150800012e7983 */ /* 0x008f280000300800 */
[----:B------:R-:W4:Y:S04]  /*475a0*/  LDL.LU R44, [R1+0x1514] ;  /* 0x00151400012c7983 */ /* 0x000f280000300800 */
[----:B------:R1:W-:Y:S02]  /*475b0*/  LDGSTS.E [R3+0x3e400], [R36.64], P2 ;  /* 0x3e40000024037fae */ /* 0x0003e40009121848 */
[----:B-1----:R-:W-:Y:S01]  /*475c0*/  MOV R36, R42 ;  /* 0x0000002a00247202 */ /* 0x002fe20000000f00 */
[----:B------:R-:W-:-:S05]  /*475d0*/  IMAD.MOV.U32 R37, RZ, RZ, R43 ;  /* 0x000000ffff257224 */ /* 0x000fca00078e002b */
[----:B------:R1:W-:Y:S01]  /*475e0*/  LDGSTS.E [R3+0x3e600], [R36.64], P2 ;  /* 0x3e60000024037fae */ /* 0x0003e20009121848 */
[----:B--2---:R-:W-:-:S05]  /*475f0*/  IADD3 R38, P2, R38, R252, RZ ;  /* 0x000000fc26267210 */ /* 0x004fca0007f5e0ff */
[----:B------:R-:W-:Y:S01]  /*47600*/  IMAD.X R39, R39, 0x1, R2, P2 ;  /* 0x0000000127277824 */ /* 0x000fe200010e0602 */
[----:B------:R-:W-:Y:S04]  /*47610*/  STL [R1+0x1594], R38 ;  /* 0x0015942601007387 */ /* 0x000fe80000100800 */
[----:B------:R2:W-:Y:S01]  /*47620*/  STL [R1+0x1588], R39 ;  /* 0x0015882701007387 */ /* 0x0005e20000100800 */
[----:B-1----:R-:W-:-:S03]  /*47630*/  IMAD.MOV.U32 R37, RZ, RZ, R39 ;  /* 0x000000ffff257224 */ /* 0x002fc600078e0027 */
[----:B------:R-:W3:Y:S01]  /*47640*/  LDL.LU R43, [R1+0x1500] ;  /* 0x00150000012b7983 */ /* 0x000ee20000300800 */
[----:B------:R-:W-:-:S03]  /*47650*/  MOV R36, R38 ;  /* 0x0000002600247202 */ /* 0x000fc60000000f00 */
[----:B------:R-:W3:Y:S04]  /*47660*/  LDL.LU R42, [R1+0x150c] ;  /* 0x00150c00012a7983 */ /* 0x000ee80000300800 */
[----:B--2---:R-:W3:Y:S04]  /*47670*/  LDL.LU R39, [R1+0x14f8] ;  /* 0x0014f80001277983 */ /* 0x004ee80000300800 */
[----:B------:R-:W3:Y:S01]  /*47680*/  LDL.LU R38, [R1+0x1504] ;  /* 0x0015040001267983 */ /* 0x000ee20000300800 */
[----:B------:R-:W-:-:S04]  /*47690*/  ISETP.GT.AND P1, PT, R0, 0x1, PT ;  /* 0x000000010000780c */ /* 0x000fc80003f24270 */
[----:B------:R-:W-:Y:S01]  /*476a0*/  SEL R3, RZ, 0x4, !P1 ;  /* 0x00000004ff037807 */ /* 0x000fe20004800000 */
[----:B------:R-:W-:-:S03]  /*476b0*/  IMAD.SHL.U32 R57, R45, 0x4, RZ ;  /* 0x000000042d397824 */ /* 0x000fc600078e00ff */
[----:B------:R-:W-:-:S04]  /*476c0*/  SEL R3, R3, RZ, !P0 ;  /* 0x000000ff03037207 */ /* 0x000fc80004000000 */
[----:B------:R-:W-:Y:S02]  /*476d0*/  ISETP.NE.U32.AND P1, PT, R3, RZ, PT ;  /* 0x000000ff0300720c */ /* 0x000fe40003f25070 */
[----:B------:R-:W-:Y:S02]  /*476e0*/  LOP3.LUT R54, R57, 0x20, RZ, 0x3c, !PT ;  /* 0x0000002039367812 */ /* 0x000fe400078e3cff */
[----:B------:R-:W-:Y:S02]  /*476f0*/  MOV R3, UR5 ;  /* 0x0000000500037c02 */ /* 0x000fe40008000f00 */
[-C--:B------:R-:W-:Y:S02]  /*47700*/  IADD3 R51, P2, R51, R252.reuse, RZ ;  /* 0x000000fc33337210 */ /* 0x080fe40007f5e0ff */
[----:B------:R-:W-:Y:S01]  /*47710*/  IADD3 R49, P3, R49, R252, RZ ;  /* 0x000000fc31317210 */ /* 0x000fe20007f7e0ff */
[----:B------:R-:W-:Y:S02]  /*47720*/  IMAD R3, R3, 0x40000, R54 ;  /* 0x0004000003037824 */ /* 0x000fe400078e0236 */
[----:B------:R-:W-:Y:S01]  /*47730*/  IMAD.X R52, R52, 0x1, R2, P2 ;  /* 0x0000000134347824 */ /* 0x000fe200010e0602 */
[----:B------:R-:W-:Y:S01]  /*47740*/  IADD3.X R50, R50, R2, RZ, P3, !PT ;  /* 0x0000000232327210 */ /* 0x000fe20001ffe4ff */
[----:B------:R-:W-:Y:S04]  /*47750*/  STL [R1+0x158c], R51 ;  /* 0x00158c3301007387 */ /* 0x000fe80000100800 */
[----:B------:R1:W-:Y:S04]  /*47760*/  LDGSTS.E [R3+0x800], [R36.64], P1 ;  /* 0x0080000024037fae */ /* 0x0003e80008921848 */
[----:B------:R1:W-:Y:S04]  /*47770*/  STL [R1+0x1580], R52 ;  /* 0x0015803401007387 */ /* 0x0003e80000100800 */
[----:B------:R-:W-:Y:S01]  /*47780*/  STL [R1+0x1584], R49 ;  /* 0x0015843101007387 */ /* 0x000fe20000100800 */
[----:B-1----:R-:W-:-:S02]  /*47790*/  IMAD.MOV.U32 R36, RZ, RZ, R51 ;  /* 0x000000ffff247224 */ /* 0x002fc400078e0033 */
[----:B------:R-:W-:Y:S01]  /*477a0*/  IMAD.MOV.U32 R37, RZ, RZ, R52 ;  /* 0x000000ffff257224 */ /* 0x000fe200078e0034 */
[----:B------:R1:W-:Y:S04]  /*477b0*/  STL [R1+0x1578], R50 ;  /* 0x0015783201007387 */ /* 0x0003e80000100800 */
[----:B------:R-:W3:Y:S01]  /*477c0*/  LDL.LU R52, [R1+0x14f0] ;  /* 0x0014f00001347983 */ /* 0x000ee20000300800 */
[----:B------:R-:W-:-:S03]  /*477d0*/  ISETP.GT.AND P2, PT, R0, 0x5, PT ;  /* 0x000000050000780c */ /* 0x000fc60003f44270 */
[----:B------:R1:W-:Y:S04]  /*477e0*/  LDGSTS.E [R3+0xa00], [R36.64], P1 ;  /* 0x00a0000024037fae */ /* 0x0003e80008921848 */
[----:B------:R-:W3:Y:S01]  /*477f0*/  LDL.LU R51, [R1+0x14fc] ;  /* 0x0014fc0001337983 */ /* 0x000ee20000300800 */
[----:B-1----:R-:W-:Y:S01]  /*47800*/  MOV R36, R49 ;  /* 0x0000003100247202 */ /* 0x002fe20000000f00 */
[----:B------:R-:W-:Y:S02]  /*47810*/  IMAD.MOV.U32 R37, RZ, RZ, R50 ;  /* 0x000000ffff257224 */ /* 0x000fe400078e0032 */
[----:B------:R-:W3:Y:S04]  /*47820*/  LDL.LU R50, [R1+0x1488] ;  /* 0x0014880001327983 */ /* 0x000ee80000300800 */
[----:B------:R-:W3:Y:S04]  /*47830*/  LDL.LU R49, [R1+0x1494] ;  /* 0x0014940001317983 */ /* 0x000ee80000300800 */
[----:B------:R1:W-:Y:S02]  /*47840*/  LDGSTS.E [R3+0xc00], [R36.64], P1 ;  /* 0x00c0000024037fae */ /* 0x0003e40008921848 */
[----:B-1----:R-:W-:-:S04]  /*47850*/  SEL R36, RZ, 0x4, !P2 ;  /* 0x00000004ff247807 */ /* 0x002fc80005000000 */
[----:B------:R-:W-:-:S04]  /*47860*/  SEL R36, R36, RZ, !P0 ;  /* 0x000000ff24247207 */ /* 0x000fc80004000000 */
[----:B------:R-:W-:Y:S02]  /*47870*/  ISETP.NE.U32.AND P2, PT, R36, RZ, PT ;  /* 0x000000ff2400720c */ /* 0x000fe40003f45070 */
[----:B----4-:R-:W-:-:S05]  /*47880*/  IADD3 R47, P3, R47, R252, RZ ;  /* 0x000000fc2f2f7210 */ /* 0x010fca0007f7e0ff */
[----:B------:R-:W-:Y:S01]  /*47890*/  IMAD.X R48, R48, 0x1, R2, P3 ;  /* 0x0000000130307824 */ /* 0x000fe200018e0602 */
        /* <DEDUP_REMOVED lines=13> */
[----:B----4-:R-:W2:Y:S04]  /*47970*/  LDL.LU R46, [R1+0x1478] ;  /* 0x00147800012e7983 */ /* 0x010ea80000300800 */
        /* <DEDUP_REMOVED lines=17> */
[----:B---3--:R-:W4:Y:S04]  /*47a90*/  LDL.LU R39, [R1+0x13f4] ;  /* 0x0013f40001277983 */ /* 0x008f280000300800 */
[----:B------:R-:W4:Y:S01]  /*47aa0*/  LDL.LU R38, [R1+0x13f8] ;  /* 0x0013f80001267983 */ /* 0x000f220000300800 */
[----:B------:R-:W-:-:S03]  /*47ab0*/  ISETP.GT.AND P1, PT, R0, 0x9, PT ;  /* 0x000000090000780c */ /* 0x000fc60003f24270 */
[----:B------:R1:W-:Y:S02]  /*47ac0*/  LDGSTS.E [R3+0x2c00], [R36.64], P2 ;  /* 0x02c0000024037fae */ /* 0x0003e40009121848 */
[----:B-1----:R-:W-:Y:S02]  /*47ad0*/  SEL R36, RZ, 0x4, !P1 ;  /* 0x00000004ff247807 */ /* 0x002fe40004800000 */
        /* <DEDUP_REMOVED lines=20> */
[----:B--2---:R-:W-:-:S05]  /*47c20*/  IADD3 R47, P2, R47, R252, RZ ;  /* 0x000000fc2f2f7210 */ /* 0x004fca0007f5e0ff */
        /* <DEDUP_REMOVED lines=14> */
[----:B--2---:R-:W3:Y:S04]  /*47d10*/  LDL.LU R46, [R1+0x1374] ;  /* 0x00137400012e7983 */ /* 0x004ee80000300800 */
[----:B------:R-:W3:Y:S01]  /*47d20*/  LDL.LU R44, [R1+0x1378] ;  /* 0x00137800012c7983 */ /* 0x000ee20000300800 */
        /* <DEDUP_REMOVED lines=42> */
[----:B-1----:R-:W-:-:S04]  /*47fd0*/  SEL R36, RZ, 0x4, !P1 ;  /* 0x00000004ff247807 */ /* 0x002fc80004800000 */
[----:B------:R-:W-:-:S04]  /*47fe0*/  SEL R36, R36, RZ, !P0 ;  /* 0x000000ff24247207 */ /* 0x000fc80004000000 */
[----:B------:R-:W-:Y:S02]  /*47ff0*/  ISETP.NE.U32.AND P1, PT, R36, RZ, PT ;  /* 0x000000ff2400720c */ /* 0x000fe40003f25070 */
[----:B---3--:R-:W-:-:S05]  /*48000*/  IADD3 R47, P3, R47, R252, RZ ;  /* 0x000000fc2f2f7210 */ /* 0x008fca0007f7e0ff */
        /* <DEDUP_REMOVED lines=73> */
[----:B------:R-:W2:Y:S01]  /*484a0*/  LDL.LU R44, [R1+0x3c8] ;  /* 0x0003c800012c7983 */ /* 0x000ea20000300800 */
[----:B------:R-:W-:-:S03]  /*484b0*/  ISETP.GT.AND P1, PT, R0, 0x19, PT ;  /* 0x000000190000780c */ /* 0x000fc60003f24270 */
        /* <DEDUP_REMOVED lines=38> */
[----:B------:R-:W4:Y:S04]  /*48720*/  LDL.LU R50, [R1+0x444] ;  /* 0x0004440001327983 */ /* 0x000f280000300800 */
[----:B------:R-:W4:Y:S04]  /*48730*/  LDL.LU R49, [R1+0x448] ;  /* 0x0004480001317983 */ /* 0x000f280000300800 */
[----:B------:R1:W-:Y:S02]  /*48740*/  LDGSTS.E [R3+0xcc00], [R36.64], P1 ;  /* 0x0cc0000024037fae */ /* 0x0003e40008921848 */
[----:B-1----:R-:W-:-:S04]  /*48750*/  SEL R36, RZ, 0x4, !P2 ;  /* 0x00000004ff247807 */ /* 0x002fc80005000000 */
[----:B------:R-:W-:-:S04]  /*48760*/  SEL R36, R36, RZ, !P0 ;  /* 0x000000ff24247207 */ /* 0x000fc80004000000 */
[----:B------:R-:W-:Y:S02]  /*48770*/  ISETP.NE.U32.AND P2, PT, R36, RZ, PT ;  /* 0x000000ff2400720c */ /* 0x000fe40003f45070 */
[----:B--2---:R-:W-:-:S05]  /*48780*/  IADD3 R47, P3, R47, R252, RZ ;  /* 0x000000fc2f2f7210 */ /* 0x004fca0007f7e0ff */
        /* <DEDUP_REMOVED lines=43> */
[----:B------:R-:W-:Y:S02]  /*48a40*/  IADD3 R49, P4, R49, R252, RZ ;  /* 0x000000fc31317210 */ /* 0x000fe40007f9e0ff */
[----:B------:R1:W-:Y:S02]  /*48a50*/  STL [R1+0x3dc], R52 ;  /* 0x0003dc3401007387 */ /* 0x0003e40000100800 */
[----:B------:R-:W-:Y:S01]  /*48a60*/  IADD3.X R50, R50, R2, RZ, P4, !PT ;  /* 0x0000000232327210 */ /* 0x000fe200027fe4ff */
        /* <DEDUP_REMOVED lines=11> */
[----:B---3--:R-:W-:-:S05]  /*48b20*/  IADD3 R47, P2, R47, R252, RZ ;  /* 0x000000fc2f2f7210 */ /* 0x008fca0007f5e0ff */
        /* <DEDUP_REMOVED lines=39> */
[----:B------:R-:W-:-:S05]  /*48da0*/  IADD3 R51, P1, R51, R252, RZ ;  /* 0x000000fc33337210 */ /* 0x000fca0007f3e0ff */
[----:B------:R-:W-:Y:S01]  /*48db0*/  IMAD.X R52, R52, 0x1, R2, P1 ;  /* 0x0000000134347824 */ /* 0x000fe200008e0602 */
[----:B------:R-:W-:Y:S01]  /*48dc0*/  STL [R1+0x4d0], R51 ;  /* 0x0004d03301007387 */ /* 0x000fe20000100800 */
[----:B-1----:R-:W-:-:S03]  /*48dd0*/  IMAD.MOV.U32 R36, RZ, RZ, R51 ;  /* 0x000000ffff247224 */ /* 0x002fc600078e0033 */
[----:B------:R-:W-:Y:S01]  /*48de0*/  MOV R37, R52 ;  /* 0x0000003400257202 */ /* 0x000fe20000000f00 */
[----:B------:R1:W-:Y:S01]  /*48df0*/  STL [R1+0x4cc], R52 ;  /* 0x0004cc3401007387 */ /* 0x0003e20000100800 */
[----:B------:R-:W-:-:S03]  /*48e00*/  IADD3 R49, P3, R49, R252, RZ ;  /* 0x000000fc31317210 */ /* 0x000fc60007f7e0ff */
[----:B------:R1:W-:Y:S01]  /*48e10*/  LDGSTS.E [R3+0x12a00], [R36.64], P2 ;  /* 0x12a0000024037fae */ /* 0x0003e20009121848 */
[----:B------:R-:W-:-:S03]  /*48e20*/  IADD3.X R50, R50, R2, RZ, P3, !PT ;  /* 0x0000000232327210 */ /* 0x000fc60001ffe4ff */
[----:B------:R-:W-:Y:S04]  /*48e30*/  STL [R1+0x4d8], R49 ;  /* 0x0004d83101007387 */ /* 0x000fe80000100800 */
[----:B------:R1:W-:Y:S04]  /*48e40*/  STL [R1+0x4d4], R50 ;  /* 0x0004d43201007387 */ /* 0x0003e80000100800 */
[----:B-1----:R-:W3:Y:S01]  /*48e50*/  LDL.LU R52, [R1+0x55c] ;  /* 0x00055c0001347983 */ /* 0x002ee20000300800 */
[----:B------:R-:W-:Y:S01]  /*48e60*/  IMAD.MOV.U32 R36, RZ, RZ, R49 ;  /* 0x000000ffff247224 */ /* 0x000fe200078e0031 */
[----:B------:R-:W-:-:S02]  /*48e70*/  MOV R37, R50 ;  /* 0x0000003200257202 */ /* 0x000fc40000000f00 */
[----:B------:R-:W3:Y:S01]  /*48e80*/  LDL.LU R51, [R1+0x560] ;  /* 0x0005600001337983 */ /* 0x000ee20000300800 */
[----:B------:R-:W-:-:S03]  /*48e90*/  ISETP.GT.AND P1, PT, R0, 0x29, PT ;  /* 0x000000290000780c */ /* 0x000fc60003f24270 */
        /* <DEDUP_REMOVED lines=10> */
[----:B------:R-:W-:Y:S02]  /*48f40*/  IADD3 R44, P4, R44, R252, RZ ;  /* 0x000000fc2c2c7210 */ /* 0x000fe40007f9e0ff */
[----:B------:R1:W-:Y:S02]  /*48f50*/  STL [R1+0x4dc], R48 ;  /* 0x0004dc3001007387 */ /* 0x0003e40000100800 */
[----:B------:R-:W-:Y:S02]  /*48f60*/  IADD3.X R46, R46, R2, RZ, P4, !PT ;  /* 0x000000022e2e7210 */ /* 0x000fe400027fe4ff */
[----:B------:R-:W-:Y:S01]  /*48f70*/  STL [R1+0x548], R44 ;  /* 0x0005482c01007387 */ /* 0x000fe20000100800 */
[----:B------:R-:W-:-:S03]  /*48f80*/  MOV R37, R48 ;  /* 0x0000003000257202 */ /* 0x000fc60000000f00 */
[----:B------:R4:W-:Y:S04]  /*48f90*/  STL [R1+0x544], R46 ;  /* 0x0005442e01007387 */ /* 0x0009e80000100800 */
[----:B-1----:R-:W2:Y:S04]  /*48fa0*/  LDL.LU R48, [R1+0x5cc] ;  /* 0x0005cc0001307983 */ /* 0x002ea80000300800 */
[----:B------:R-:W2:Y:S04]  /*48fb0*/  LDL.LU R47, [R1+0x5d0] ;  /* 0x0005d000012f7983 */ /* 0x000ea80000300800 */
[----:B------:R1:W-:Y:S02]  /*48fc0*/  LDGSTS.E [R3+0x12e00], [R36.64], P2 ;  /* 0x12e0000024037fae */ /* 0x0003e40009121848 */
[----:B-1----:R-:W-:Y:S01]  /*48fd0*/  MOV R37, R46 ;  /* 0x0000002e00257202 */ /* 0x002fe20000000f00 */
[----:B------:R-:W-:Y:S01]  /*48fe0*/  IMAD.MOV.U32 R36, RZ, RZ, R44 ;  /* 0x000000ffff247224 */ /* 0x000fe200078e002c */
[----:B----4-:R-:W2:Y:S04]  /*48ff0*/  LDL.LU R46, [R1+0x5d4] ;  /* 0x0005d400012e7983 */ /* 0x010ea80000300800 */
[----:B------:R-:W2:Y:S04]  /*49000*/  LDL.LU R44, [R1+0x5d8] ;  /* 0x0005d800012c7983 */ /* 0x000ea80000300800 */
[----:B------:R1:W-:Y:S01]  /*49010*/  LDGSTS.E [R3+0x14800], [R36.64], P1 ;  /* 0x1480000024037fae */ /* 0x0003e20008921848 */
[----:B---3--:R-:W-:-:S05]  /*49020*/  IADD3 R42, P2, R42, R252, RZ ;  /* 0x000000fc2a2a7210 */ /* 0x008fca0007f5e0ff */
[----:B------:R-:W-:Y:S01]  /*49030*/  IMAD.X R43, R43, 0x1, R2, P2 ;  /* 0x000000012b2b7824 */ /* 0x000fe200010e0602 */
[----:B------:R-:W-:Y:S01]  /*49040*/  STL [R1+0x550], R42 ;  /* 0x0005502a01007387 */ /* 0x000fe20000100800 */
[----:B-1----:R-:W-:Y:S01]  /*49050*/  IMAD.MOV.U32 R36, RZ, RZ, R42 ;  /* 0x000000ffff247224 */ /* 0x002fe200078e002a */
[----:B------:R-:W-:Y:S02]  /*49060*/  IADD3 R38, P3, R38, R252, RZ ;  /* 0x000000fc26267210 */ /* 0x000fe40007f7e0ff */
[----:B------:R1:W-:Y:S02]  /*49070*/  STL [R1+0x54c], R43 ;  /* 0x00054c2b01007387 */ /* 0x0003e40000100800 */
[----:B------:R-:W-:Y:S02]  /*49080*/  IADD3.X R39, R39, R2, RZ, P3, !PT ;  /* 0x0000000227277210 */ /* 0x000fe40001ffe4ff */
[----:B------:R-:W-:Y:S01]  /*49090*/  STL [R1+0x558], R38 ;  /* 0x0005582601007387 */ /* 0x000fe20000100800 */
[----:B------:R-:W-:-:S03]  /*490a0*/  MOV R37, R43 ;  /* 0x0000002b00257202 */ /* 0x000fc60000000f00 */
[----:B------:R3:W-:Y:S04]  /*490b0*/  STL [R1+0x554], R39 ;  /* 0x0005542701007387 */ /* 0x0007e80000100800 */
[----:B-1----:R-:W4:Y:S04]  /*490c0*/  LDL.LU R43, [R1+0x5dc] ;  /* 0x0005dc00012b7983 */ /* 0x002f280000300800 */
[----:B------:R-:W4:Y:S04]  /*490d0*/  LDL.LU R42, [R1+0x5e8] ;  /* 0x0005e800012a7983 */ /* 0x000f280000300800 */
[----:B------:R1:W-:Y:S02]  /*490e0*/  LDGSTS.E [R3+0x14a00], [R36.64], P1 ;  /* 0x14a0000024037fae */ /* 0x0003e40008921848 */
[----:B-1----:R-:W-:Y:S01]  /*490f0*/  MOV R37, R39 ;  /* 0x0000002700257202 */ /* 0x002fe20000000f00 */
[----:B------:R-:W-:Y:S01]  /*49100*/  IMAD.MOV.U32 R36, RZ, RZ, R38 ;  /* 0x000000ffff247224 */ /* 0x000fe200078e0026 */
[----:B---3--:R-:W3:Y:S04]  /*49110*/  LDL.LU R39, [R1+0x64c] ;  /* 0x00064c0001277983 */ /* 0x008ee80000300800 */
[----:B------:R-:W3:Y:S01]  /*49120*/  LDL.LU R38, [R1+0x650] ;  /* 0x0006500001267983 */ /* 0x000ee20000300800 */
[----:B------:R-:W-:-:S03]  /*49130*/  ISETP.GT.AND P2, PT, R0, 0x2d, PT ;  /* 0x0000002d0000780c */ /* 0x000fc60003f44270 */
[----:B------:R1:W-:Y:S01]  /*49140*/  LDGSTS.E [R3+0x14c00], [R36.64], P1 ;  /* 0x14c0000024037fae */ /* 0x0003e20008921848 */
[----:B------:R-:W-:Y:S02]  /*49150*/  IADD3 R51, P3, R51, R252, RZ ;  /* 0x000000fc33337210 */ /* 0x000fe40007f7e0ff */
[----:B-1----:R-:W-:-:S03]  /*49160*/  SEL R36, RZ, 0x4, !P2 ;  /* 0x00000004ff247807 */ /* 0x002fc60005000000 */
[----:B------:R-:W-:Y:S01]  /*49170*/  IMAD.X R52, R52, 0x1, R2, P3 ;  /* 0x0000000134347824 */ /* 0x000fe200018e0602 */
[----:B------:R-:W-:Y:S02]  /*49180*/  IADD3 R49, P4, R49, R252, RZ ;  /* 0x000000fc31317210 */ /* 0x000fe40007f9e0ff */
[----:B------:R-:W-:Y:S02]  /*49190*/  SEL R36, R36, RZ, !P0 ;  /* 0x000000ff24247207 */ /* 0x000fe40004000000 */
[----:B------:R-:W-:Y:S01]  /*491a0*/  IADD3.X R50, R50, R2, RZ, P4, !PT ;  /* 0x0000000232327210 */ /* 0x000fe200027fe4ff */
[----:B------:R-:W-:Y:S01]  /*491b0*/  STL [R1+0x560], R51 ;  /* 0x0005603301007387 */ /* 0x000fe20000100800 */
[----:B------:R-:W-:Y:S01]  /*491c0*/  ISETP.NE.U32.AND P2, PT, R36, RZ, PT ;  /* 0x000000ff2400720c */ /* 0x000fe20003f45070 */
[----:B------:R-:W-:Y:S01]  /*491d0*/  IMAD.MOV.U32 R36, RZ, RZ, R51 ;  /* 0x000000ffff247224 */ /* 0x000fe200078e0033 */
[----:B------:R-:W-:Y:S01]  /*491e0*/  MOV R37, R52 ;  /* 0x0000003400257202 */ /* 0x000fe20000000f00 */
[----:B------:R1:W-:Y:S04]  /*491f0*/  STL [R1+0x55c], R52 ;  /* 0x00055c3401007387 */ /* 0x0003e80000100800 */
[----:B------:R-:W-:Y:S04]  /*49200*/  STL [R1+0x5c8], R49 ;  /* 0x0005c83101007387 */ /* 0x000fe80000100800 */
[----:B------:R1:W-:Y:S04]  /*49210*/  STL [R1+0x5c4], R50 ;  /* 0x0005c43201007387 */ /* 0x0003e80000100800 */
[----:B-1----:R-:W3:Y:S04]  /*49220*/  LDL.LU R52, [R1+0x654] ;  /* 0x0006540001347983 */ /* 0x002ee80000300800 */
[----:B------:R-:W3:Y:S04]  /*49230*/  LDL.LU R51, [R1+0x664] ;  /* 0x0006640001337983 */ /* 0x000ee80000300800 */
[----:B------:R1:W-:Y:S02]  /*49240*/  LDGSTS.E [R3+0x14e00], [R36.64], P1 ;  /* 0x14e0000024037fae */ /* 0x0003e40008921848 */
[----:B-1----:R-:W-:Y:S01]  /*49250*/  MOV R37, R50 ;  /* 0x0000003200257202 */ /* 0x002fe20000000f00 */
[----:B------:R-:W-:Y:S01]  /*49260*/  IMAD.MOV.U32 R36, RZ, RZ, R49 ;  /* 0x000000ffff247224 */ /* 0x000fe200078e0031 */
[----:B------:R-:W3:Y:S04]  /*49270*/  LDL.LU R50, [R1+0x668] ;  /* 0x0006680001327983 */ /* 0x000ee80000300800 */
[----:B------:R-:W3:Y:S04]  /*49280*/  LDL.LU R49, [R1+0x66c] ;  /* 0x00066c0001317983 */ /* 0x000ee80000300800 */
[----:B------:R1:W-:Y:S01]  /*49290*/  LDGSTS.E [R3+0x16800], [R36.64], P2 ;  /* 0x1680000024037fae */ /* 0x0003e20009121848 */
[----:B--2---:R-:W-:-:S05]  /*492a0*/  IADD3 R47, P1, R47, R252, RZ ;  /* 0x000000fc2f2f7210 */ /* 0x004fca0007f3e0ff */
[----:B------:R-:W-:Y:S01]  /*492b0*/  IMAD.X R48, R48, 0x1, R2, P1 ;  /* 0x0000000130307824 */ /* 0x000fe200008e0602 */
[----:B------:R-:W-:Y:S01]  /*492c0*/  STL [R1+0x5d0], R47 ;  /* 0x0005d02f01007387 */ /* 0x000fe20000100800 */
[----:B-1----:R-:W-:-:S03]  /*492d0*/  IMAD.MOV.U32 R36, RZ, RZ, R47 ;  /* 0x000000ffff247224 */ /* 0x002fc600078e002f */
[----:B------:R-:W-:Y:S01]  /*492e0*/  MOV R37, R48 ;  /* 0x0000003000257202 */ /* 0x000fe20000000f00 */
[----:B------:R1:W-:Y:S04]  /*492f0*/  STL [R1+0x5cc], R48 ;  /* 0x0005cc3001007387 */ /* 0x0003e80000100800 */
[----:B------:R2:W-:Y:S01]  /*49300*/  LDGSTS.E [R3+0x16a00], [R36.64], P2 ;  /* 0x16a0000024037fae */ /* 0x0005e20009121848 */
[----:B------:R-:W-:-:S04]  /*49310*/  IADD3 R44, P3, R44, R252, RZ ;  /* 0x000000fc2c2c7210 */ /* 0x000fc80007f7e0ff */
[----:B------:R-:W-:Y:S01]  /*49320*/  IADD3.X R46, R46, R2, RZ, P3, !PT ;  /* 0x000000022e2e7210 */ /* 0x000fe20001ffe4ff */
[----:B------:R-:W-:Y:S04]  /*49330*/  STL [R1+0x5d8], R44 ;  /* 0x0005d82c01007387 */ /* 0x000fe80000100800 */
[----:B------:R1:W-:Y:S01]  /*49340*/  STL [R1+0x5d4], R46 ;  /* 0x0005d42e01007387 */ /* 0x0003e20000100800 */
[----:B--2---:R-:W-:-:S03]  /*49350*/  MOV R37, R46 ;  /* 0x0000002e00257202 */ /* 0x004fc60000000f00 */
[----:B-1----:R-:W2:Y:S01]  /*49360*/  LDL.LU R48, [R1+0x670] ;  /* 0x0006700001307983 */ /* 0x002ea20000300800 */
[----:B------:R-:W-:-:S03]  /*49370*/  IMAD.MOV.U32 R36, RZ, RZ, R44 ;  /* 0x000000ffff247224 */ /* 0x000fc600078e002c */
[----:B------:R-:W2:Y:S04]  /*49380*/  LDL.LU R47, [R1+0x674] ;  /* 0x00067400012f7983 */ /* 0x000ea80000300800 */
        /* <DEDUP_REMOVED lines=10> */
[----:B------:R-:W-:-:S03]  /*49430*/  IMAD.MOV.U32 R36, RZ, RZ, R42 ;  /* 0x000000ffff247224 */ /* 0x000fc600078e002a */
[----:B------:R-:W-:Y:S01]  /*49440*/  MOV R37, R43 ;  /* 0x0000002b00257202 */ /* 0x000fe20000000f00 */
[----:B------:R1:W-:Y:S04]  /*49450*/  STL [R1+0x5dc], R43 ;  /* 0x0005dc2b01007387 */ /* 0x0003e80000100800 */
[----:B------:R4:W-:Y:S01]  /*49460*/  LDGSTS.E [R3+0x16e00], [R36.64], P2 ;  /* 0x16e0000024037fae */ /* 0x0009e20009121848 */
[----:B---3--:R-:W-:-:S04]  /*49470*/  IADD3 R38, P4, R38, R252, RZ ;  /* 0x000000fc26267210 */ /* 0x008fc80007f9e0ff */
[----:B------:R-:W-:Y:S01]  /*49480*/  IADD3.X R39, R39, R2, RZ, P4, !PT ;  /* 0x0000000227277210 */ /* 0x000fe200027fe4ff */
[----:B------:R-:W-:Y:S04]  /*49490*/  STL [R1+0x650], R38 ;  /* 0x0006502601007387 */ /* 0x000fe80000100800 */
[----:B------:R3:W-:Y:S01]  /*494a0*/  STL [R1+0x64c], R39 ;  /* 0x00064c2701007387 */ /* 0x0007e20000100800 */
[----:B----4-:R-:W-:-:S03]  /*494b0*/  MOV R37, R39 ;  /* 0x0000002700257202 */ /* 0x010fc60000000f00 */
[----:B-1----:R-:W4:Y:S01]  /*494c0*/  LDL.LU R43, [R1+0x6e0] ;  /* 0x0006e000012b7983 */ /* 0x002f220000300800 */
[----:B------:R-:W-:-:S03]  /*494d0*/  IMAD.MOV.U32 R36, RZ, RZ, R38 ;  /* 0x000000ffff247224 */ /* 0x000fc600078e0026 */
[----:B------:R-:W4:Y:S04]  /*494e0*/  LDL.LU R42, [R1+0x6e4] ;  /* 0x0006e400012a7983 */ /* 0x000f280000300800 */
[----:B---3--:R-:W4:Y:S04]  /*494f0*/  LDL.LU R39, [R1+0x6e8] ;  /* 0x0006e80001277983 */ /* 0x008f280000300800 */
[----:B------:R-:W4:Y:S04]  /*49500*/  LDL.LU R38, [R1+0x6ec] ;  /* 0x0006ec0001267983 */ /* 0x000f280000300800 */
        /* <DEDUP_REMOVED lines=12> */
[----:B-1----:R-:W4:Y:S01]  /*495d0*/  LDL.LU R52, [R1+0x6f0] ;  /* 0x0006f00001347983 */ /* 0x002f220000300800 */
[----:B------:R-:W-:Y:S01]  /*495e0*/  IMAD.MOV.U32 R36, RZ, RZ, R49 ;  /* 0x000000ffff247224 */ /* 0x000fe200078e0031 */
[----:B------:R-:W-:-:S02]  /*495f0*/  MOV R37, R50 ;  /* 0x0000003200257202 */ /* 0x000fc40000000f00 */
[----:B------:R-:W4:Y:S01]  /*49600*/  LDL.LU R51, [R1+0x6f4] ;  /* 0x0006f40001337983 */ /* 0x000f220000300800 */
[----:B------:R-:W-:-:S03]  /*49610*/  ISETP.GT.AND P2, PT, R0, 0x35, PT ;  /* 0x000000350000780c */ /* 0x000fc60003f44270 */
        /* <DEDUP_REMOVED lines=8> */
[----:B------:R-:W-:Y:S01]  /*496a0*/  IADD3 R44, P4, R44, R252, RZ ;  /* 0x000000fc2c2c7210 */ /* 0x000fe20007f9e0ff */
[----:B------:R-:W-:Y:S03]  /*496b0*/  STL [R1+0x674], R47 ;  /* 0x0006742f01007387 */ /* 0x000fe60000100800 */
[----:B------:R-:W-:Y:S01]  /*496c0*/  IADD3.X R46, R46, R2, RZ, P4, !PT ;  /* 0x000000022e2e7210 */ /* 0x000fe200027fe4ff */
[----:B------:R1:W-:Y:S01]  /*496d0*/  STL [R1+0x670], R48 ;  /* 0x0006703001007387 */ /* 0x0003e20000100800 */
[----:B------:R-:W-:Y:S01]  /*496e0*/  IMAD.MOV.U32 R36, RZ, RZ, R47 ;  /* 0x000000ffff247224 */ /* 0x000fe200078e002f */
[----:B------:R-:W-:Y:S02]  /*496f0*/  MOV R37, R48 ;  /* 0x0000003000257202 */ /* 0x000fe40000000f00 */
[----:B------:R-:W-:Y:S04]  /*49700*/  STL [R1+0x6dc], R44 ;  /* 0x0006dc2c01007387 */ /* 0x000fe80000100800 */
[----:B------:R2:W-:Y:S04]  /*49710*/  STL [R1+0x6d8], R46 ;  /* 0x0006d82e01007387 */ /* 0x0005e80000100800 */
[----:B-1----:R-:W3:Y:S04]  /*49720*/  LDL.LU R48, [R1+0x760] ;  /* 0x0007600001307983 */ /* 0x002ee80000300800 */
[----:B------:R-:W3:Y:S04]  /*49730*/  LDL.LU R47, [R1+0x764] ;  /* 0x00076400012f7983 */ /* 0x000ee80000300800 */
[----:B------:R1:W-:Y:S02]  /*49740*/  LDGSTS.E [R3+0x18e00], [R36.64], P1 ;  /* 0x18e0000024037fae */ /* 0x0003e40008921848 */
[----:B-1----:R-:W-:Y:S01]  /*49750*/  MOV R37, R46 ;  /* 0x0000002e00257202 */ /* 0x002fe20000000f00 */
[----:B------:R-:W-:Y:S01]  /*49760*/  IMAD.MOV.U32 R36, RZ, RZ, R44 ;  /* 0x000000ffff247224 */ /* 0x000fe200078e002c */
[----:B--2---:R-:W2:Y:S04]  /*49770*/  LDL.LU R46, [R1+0x768] ;  /* 0x00076800012e7983 */ /* 0x004ea80000300800 */
[----:B------:R-:W2:Y:S04]  /*49780*/  LDL.LU R44, [R1+0x76c] ;  /* 0x00076c00012c7983 */ /* 0x000ea80000300800 */
[----:B------:R1:W-:Y:S01]  /*49790*/  LDGSTS.E [R3+0x1a800], [R36.64], P2 ;  /* 0x1a80000024037fae */ /* 0x0003e20009121848 */
[----:B----4-:R-:W-:-:S05]  /*497a0*/  IADD3 R42, P1, R42, R252, RZ ;  /* 0x000000fc2a2a7210 */ /* 0x010fca0007f3e0ff */
[----:B------:R-:W-:Y:S01]  /*497b0*/  IMAD.X R43, R43, 0x1, R2, P1 ;  /* 0x000000012b2b7824 */ /* 0x000fe200008e0602 */
[----:B------:R-:W-:Y:S01]  /*497c0*/  IADD3 R38, P3, R38, R252, RZ ;  /* 0x000000fc26267210 */ /* 0x000fe20007f7e0ff */
[----:B------:R-:W-:Y:S03]  /*497d0*/  STL [R1+0x6e4], R42 ;  /* 0x0006e42a01007387 */ /* 0x000fe60000100800 */
[----:B------:R-:W-:Y:S01]  /*497e0*/  IADD3.X R39, R39, R2, RZ, P3, !PT ;  /* 0x0000000227277210 */ /* 0x000fe20001ffe4ff */
[----:B------:R4:W-:Y:S01]  /*497f0*/  STL [R1+0x6e0], R43 ;  /* 0x0006e02b01007387 */ /* 0x0009e20000100800 */
[----:B-1----:R-:W-:Y:S01]  /*49800*/  IMAD.MOV.U32 R36, RZ, RZ, R42 ;  /* 0x000000ffff247224 */ /* 0x002fe200078e002a */
[----:B------:R-:W-:Y:S02]  /*49810*/  MOV R37, R43 ;  /* 0x0000002b00257202 */ /* 0x000fe40000000f00 */
[----:B------:R-:W-:Y:S04]  /*49820*/  STL [R1+0x6ec], R38 ;  /* 0x0006ec2601007387 */ /* 0x000fe80000100800 */
[----:B------:R1:W-:Y:S04]  /*49830*/  STL [R1+0x6e8], R39 ;  /* 0x0006e82701007387 */ /* 0x0003e80000100800 */
[----:B----4-:R-:W4:Y:S04]  /*49840*/  LDL.LU R43, [R1+0x770] ;  /* 0x00077000012b7983 */ /* 0x010f280000300800 */
[----:B------:R-:W4:Y:S04]  /*49850*/  LDL.LU R42, [R1+0x774] ;  /* 0x00077400012a7983 */ /* 0x000f280000300800 */
[----:B------:R1:W-:Y:S02]  /*49860*/  LDGSTS.E [R3+0x1aa00], [R36.64], P2 ;  /* 0x1aa0000024037fae */ /* 0x0003e40009121848 */
[----:B-1----:R-:W-:Y:S01]  /*49870*/  MOV R37, R39 ;  /* 0x0000002700257202 */ /* 0x002fe20000000f00 */
[----:B------:R-:W-:Y:S01]  /*49880*/  IMAD.MOV.U32 R36, RZ, RZ, R38 ;  /* 0x000000ffff247224 */ /* 0x000fe200078e0026 */
[----:B------:R-:W4:Y:S04]  /*49890*/  LDL.LU R39, [R1+0x7d8] ;  /* 0x0007d80001277983 */ /* 0x000f280000300800 */
[----:B------:R-:W4:Y:S01]  /*498a0*/  LDL.LU R38, [R1+0x7dc] ;  /* 0x0007dc0001267983 */ /* 0x000f220000300800 */
[----:B------:R-:W-:-:S03]  /*498b0*/  ISETP.GT.AND P1, PT, R0, 0x39, PT ;  /* 0x000000390000780c */ /* 0x000fc60003f24270 */
[----:B------:R1:W-:Y:S02]  /*498c0*/  LDGSTS.E [R3+0x1ac00], [R36.64], P2 ;  /* 0x1ac0000024037fae */ /* 0x0003e40009121848 */
[----:B-1----:R-:W-:Y:S02]  /*498d0*/  SEL R36, RZ, 0x4, !P1 ;  /* 0x00000004ff247807 */ /* 0x002fe40004800000 */
        /* <DEDUP_REMOVED lines=8> */
[----:B------:R-:W-:Y:S01]  /*49960*/  IMAD.MOV.U32 R36, RZ, RZ, R51 ;  /* 0x000000ffff247224 */ /* 0x000fe200078e0033 */
[----:B------:R-:W-:Y:S02]  /*49970*/  MOV R37, R52 ;  /* 0x0000003400257202 */ /* 0x000fe40000000f00 */
[----:B------:R-:W-:Y:S04]  /*49980*/  STL [R1+0x75c], R49 ;  /* 0x00075c3101007387 */ /* 0x000fe80000100800 */
[----:B------:R1:W-:Y:S04]  /*49990*/  STL [R1+0x758], R50 ;  /* 0x0007583201007387 */ /* 0x0003e80000100800 */
[----:B-1----:R-:W4:Y:S04]  /*499a0*/  LDL.LU R52, [R1+0x7e0] ;  /* 0x0007e00001347983 */ /* 0x002f280000300800 */
[----:B------:R-:W4:Y:S04]  /*499b0*/  LDL.LU R51, [R1+0x7e4] ;  /* 0x0007e40001337983 */ /* 0x000f280000300800 */
[----:B------:R1:W-:Y:S02]  /*499c0*/  LDGSTS.E [R3+0x1ae00], [R36.64], P2 ;  /* 0x1ae0000024037fae */ /* 0x0003e40009121848 */
[----:B-1----:R-:W-:Y:S01]  /*499d0*/  MOV R37, R50 ;  /* 0x0000003200257202 */ /* 0x002fe20000000f00 */
[----:B------:R-:W-:Y:S01]  /*499e0*/  IMAD.MOV.U32 R36, RZ, RZ, R49 ;  /* 0x000000ffff247224 */ /* 0x000fe200078e0031 */
[----:B------:R-:W4:Y:S04]  /*499f0*/  LDL.LU R50, [R1+0x7e8] ;  /* 0x0007e80001327983 */ /* 0x000f280000300800 */
[----:B------:R-:W4:Y:S04]  /*49a00*/  LDL.LU R49, [R1+0x7ec] ;  /* 0x0007ec0001317983 */ /* 0x000f280000300800 */
[----:B------:R1:W-:Y:S01]  /*49a10*/  LDGSTS.E [R3+0x1c800], [R36.64], P1 ;  /* 0x1c80000024037fae */ /* 0x0003e20008921848 */
[----:B---3--:R-:W-:-:S05]  /*49a20*/  IADD3 R47, P2, R47, R252, RZ ;  /* 0x000000fc2f2f7210 */ /* 0x008fca0007f5e0ff */
[----:B------:R-:W-:Y:S01]  /*49a30*/  IMAD.X R48, R48, 0x1, R2, P2 ;  /* 0x0000000130307824 */ /* 0x000fe200010e0602 */
[----:B------:R-:W-:Y:S01]  /*49a40*/  STL [R1+0x764], R47 ;  /* 0x0007642f01007387 */ /* 0x000fe20000100800 */
[----:B-1----:R-:W-:-:S03]  /*49a50*/  IMAD.MOV.U32 R36, RZ, RZ, R47 ;  /* 0x000000ffff247224 */ /* 0x002fc600078e002f */
[----:B------:R-:W-:Y:S01]  /*49a60*/  MOV R37, R48 ;  /* 0x0000003000257202 */ /* 0x000fe20000000f00 */
[----:B------:R1:W-:Y:S04]  /*49a70*/  STL [R1+0x760], R48 ;  /* 0x0007603001007387 */ /* 0x0003e80000100800 */
[----:B------:R3:W-:Y:S01]  /*49a80*/  LDGSTS.E [R3+0x1ca00], [R36.64], P1 ;  /* 0x1ca0000024037fae */ /* 0x0007e20008921848 */
[----:B--2---:R-:W-:-:S04]  /*49a90*/  IADD3 R44, P3, R44, R252, RZ ;  /* 0x000000fc2c2c7210 */ /* 0x004fc80007f7e0ff */
[----:B------:R-:W-:Y:S01]  /*49aa0*/  IADD3.X R46, R46, R2, RZ, P3, !PT ;  /* 0x000000022e2e7210 */ /* 0x000fe20001ffe4ff */
[----:B------:R-:W-:Y:S04]  /*49ab0*/  STL [R1+0x76c], R44 ;  /* 0x00076c2c01007387 */ /* 0x000fe80000100800 */
[----:B------:R2:W-:Y:S01]  /*49ac0*/  STL [R1+0x768], R46 ;  /* 0x0007682e01007387 */ /* 0x0005e20000100800 */
[----:B---3--:R-:W-:-:S03]  /*49ad0*/  MOV R37, R46 ;  /* 0x0000002e00257202 */ /* 0x008fc60000000f00 */
[----:B-1----:R-:W3:Y:S01]  /*49ae0*/  LDL.LU R48, [R1+0x7f0] ;  /* 0x0007f00001307983 */ /* 0x002ee20000300800 */
[----:B------:R-:W-:-:S03]  /*49af0*/  IMAD.MOV.U32 R36, RZ, RZ, R44 ;  /* 0x000000ffff247224 */ /* 0x000fc600078e002c */
[----:B------:R-:W3:Y:S04]  /*49b00*/  LDL.LU R47, [R1+0x7f4] ;  /* 0x0007f400012f7983 */ /* 0x000ee80000300800 */
[----:B--2---:R-:W2:Y:S04]  /*49b10*/  LDL.LU R46, [R1+0x858] ;  /* 0x00085800012e7983 */ /* 0x004ea80000300800 */
        /* <DEDUP_REMOVED lines=13> */
[----:B------:R-:W-:-:S04]  /*49bf0*/  IADD3 R38, P4, R38, R252, RZ ;  /* 0x000000fc26267210 */ /* 0x000fc80007f9e0ff */
[----:B------:R-:W-:Y:S01]  /*49c00*/  IADD3.X R39, R39, R2, RZ, P4, !PT ;  /* 0x0000000227277210 */ /* 0x000fe200027fe4ff */
[----:B------:R-:W-:Y:S04]  /*49c10*/  STL [R1+0x7dc], R38 ;  /* 0x0007dc2601007387 */ /* 0x000fe80000100800 */
[----:B------:R4:W-:Y:S02]  /*49c20*/  STL [R1+0x7d8], R39 ;  /* 0x0007d82701007387 */ /* 0x0009e40000100800 */
[----:B----4-:R-:W-:Y:S02]  /*49c30*/  MOV R37, R39 ;  /* 0x0000002700257202 */ /* 0x010fe40000000f00 */
[----:B-1----:R-:W4:Y:S01]  /*49c40*/  LDL.LU R43, [R1+0x860] ;  /* 0x00086000012b7983 */ /* 0x002f220000300800 */
[----:B------:R-:W-:-:S03]  /*49c50*/  IMAD.MOV.U32 R36, RZ, RZ, R38 ;  /* 0x000000ffff247224 */ /* 0x000fc600078e0026 */
[----:B------:R-:W4:Y:S04]  /*49c60*/  LDL.LU R42, [R1+0x864] ;  /* 0x00086400012a7983 */ /* 0x000f280000300800 */
[----:B------:R-:W4:Y:S04]  /*49c70*/  LDL.LU R39, [R1+0x868] ;  /* 0x0008680001277983 */ /* 0x000f280000300800 */
        /* <DEDUP_REMOVED lines=24> */
[----:B---3--:R-:W-:-:S05]  /*49e00*/  IADD3 R47, P3, R47, R252, RZ ;  /* 0x000000fc2f2f7210 */ /* 0x008fca0007f7e0ff */
[----:B------:R-:W-:Y:S01]  /*49e10*/  IMAD.X R48, R48, 0x1, R2, P3 ;  /* 0x0000000130307824 */ /* 0x000fe200018e0602 */
[----:B--2---:R-:W-:Y:S01]  /*49e20*/  IADD3 R44, P4, R44, R252, RZ ;  /* 0x000000fc2c2c7210 */ /* 0x004fe20007f9e0ff */
        /* <DEDUP_REMOVED lines=273> */
[----:B------:R1:W-:Y:S01]  /*4af40*/  LDGSTS.E [R3+0x2cc00], [R36.64], P1 ;  /* 0x2cc0000024037fae */ /* 0x0003e20008921848 */
[----:B------:R-:W-:Y:S02]  /*4af50*/  IADD3 R51, P3, R51, R252, RZ ;  /* 0x000000fc33337210 */ /* 0x000fe40007f7e0ff */
[----:B-1----:R-:W-:-:S03]  /*4af60*/  SEL R36, RZ, 0x4, !P2 ;  /* 0x00000004ff247807 */ /* 0x002fc60005000000 */
[----:B------:R-:W-:Y:S01]  /*4af70*/  IMAD.X R52, R52, 0x1, R2, P3 ;  /* 0x0000000134347824 */ /* 0x000fe200018e0602 */
[----:B------:R-:W-:Y:S01]  /*4af80*/  IADD3 R49, P4, R49, R252, RZ ;  /* 0x000000fc31317210 */ /* 0x000fe20007f9e0ff */
[----:B------:R-:W-:Y:S01]  /*4af90*/  STL [R1+0xb74], R51 ;  /* 0x000b743301007387 */ /* 0x000fe20000100800 */
[----:B------:R-:W-:Y:S02]  /*4afa0*/  SEL R36, R36, RZ, !P0 ;  /* 0x000000ff24247207 */ /* 0x000fe40004000000 */
[----:B------:R-:W-:Y:S01]  /*4afb0*/  IADD3.X R50, R50, R2, RZ, P4, !PT ;  /* 0x0000000232327210 */ /* 0x000fe200027fe4ff */
[----:B------:R1:W-:Y:S01]  /*4afc0*/  STL [R1+0xb70], R52 ;  /* 0x000b703401007387 */ /* 0x0003e20000100800 */
[----:B------:R-:W-:Y:S01]  /*4afd0*/  ISETP.NE.U32.AND P2, PT, R36, RZ, PT ;  /* 0x000000ff2400720c */ /* 0x000fe20003f45070 */
[----:B------:R-:W-:Y:S01]  /*4afe0*/  IMAD.MOV.U32 R36, RZ, RZ, R51 ;  /* 0x000000ffff247224 */ /* 0x000fe200078e0033 */
[----:B------:R-:W-:Y:S01]  /*4aff0*/  MOV R37, R52 ;  /* 0x0000003400257202 */ /* 0x000fe20000000f00 */
        /* <DEDUP_REMOVED lines=51> */
[----:B------:R-:W-:Y:S02]  /*4b330*/  IMAD.X R52, R52, 0x1, R2, P2 ;  /* 0x0000000134347824 */ /* 0x000fe400010e0602 */
[----:B-1----:R-:W-:-:S03]  /*4b340*/  IMAD.MOV.U32 R36, RZ, RZ, R51 ;  /* 0x000000ffff247224 */ /* 0x002fc600078e0033 */
[----:B------:R-:W-:Y:S01]  /*4b350*/  MOV R37, R52 ;  /* 0x0000003400257202 */ /* 0x000fe20000000f00 */
        /* <DEDUP_REMOVED lines=8> */
[----:B-1----:R-:W-:Y:S01]  /*4b3e0*/  IMAD.MOV.U32 R36, RZ, RZ, R49 ;  /* 0x000000ffff247224 */ /* 0x002fe200078e0031 */
[----:B------:R-:W-:Y:S01]  /*4b3f0*/  MOV R37, R50 ;  /* 0x0000003200257202 */ /* 0x000fe20000000f00 */
[----:B------:R-:W4:Y:S04]  /*4b400*/  LDL.LU R52, [R1+0xcf0] ;  /* 0x000cf00001347983 */ /* 0x000f280000300800 */
[----:B------:R-:W4:Y:S04]  /*4b410*/  LDL.LU R51, [R1+0xcf4] ;  /* 0x000cf40001337983 */ /* 0x000f280000300800 */
        /* <DEDUP_REMOVED lines=48> */
[----:B------:R-:W-:Y:S03]  /*4b720*/  STL [R1+0xcf4], R51 ;  /* 0x000cf43301007387 */ /* 0x000fe60000100800 */
        /* <DEDUP_REMOVED lines=65> */
[----:B------:R1:W-:Y:S01]  /*4bb40*/  STL [R1+0xde8], R50 ;  /* 0x000de83201007387 */ /* 0x0003e20000100800 */
[----:B------:R-:W-:-:S03]  /*4bb50*/  ISETP.GT.AND P1, PT, R0, 0x71, PT ;  /* 0x000000710000780c */ /* 0x000fc60003f24270 */
[----:B-1----:R-:W4:Y:S01]  /*4bb60*/  LDL.LU R52, [R1+0xe70] ;  /* 0x000e700001347983 */ /* 0x002f220000300800 */
[----:B------:R-:W-:Y:S01]  /*4bb70*/  IMAD.MOV.U32 R36, RZ, RZ, R49 ;  /* 0x000000ffff247224 */ /* 0x000fe200078e0031 */
[----:B------:R-:W-:Y:S02]  /*4bb80*/  MOV R37, R50 ;  /* 0x0000003200257202 */ /* 0x000fe40000000f00 */
        /* <DEDUP_REMOVED lines=13> */
[----:B------:R-:W-:Y:S01]  /*4bc60*/  MOV R37, R48 ;  /* 0x0000003000257202 */ /* 0x000fe20000000f00 */
[----:B------:R-:W-:Y:S02]  /*4bc70*/  IMAD.MOV.U32 R36, RZ, RZ, R47 ;  /* 0x000000ffff247224 */ /* 0x000fe400078e002f */
        /* <DEDUP_REMOVED lines=41> */
[----:B------:R-:W-:Y:S04]  /*4bf10*/  STL [R1+0xed8], R50 ;  /* 0x000ed83201007387 */ /* 0x000fe80000100800 */
[----:B------:R-:W4:Y:S04]  /*4bf20*/  LDL.LU R55, [R1+0xf60] ;  /* 0x000f600001377983 */ /* 0x000f280000300800 */
[----:B------:R-:W4:Y:S04]  /*4bf30*/  LDL.LU R53, [R1+0xf64] ;  /* 0x000f640001357983 */ /* 0x000f280000300800 */
[----:B------:R1:W-:Y:S04]  /*4bf40*/  LDGSTS.E [R3+0x38e00], [R36.64], P1 ;  /* 0x38e0000024037fae */ /* 0x0003e80008921848 */
[----:B-1----:R-:W4:Y:S04]  /*4bf50*/  LDL.LU R52, [R1+0xf68] ;  /* 0x000f680001347983 */ /* 0x002f280000300800 */
[----:B------:R-:W4:Y:S01]  /*4bf60*/  LDL.LU R51, [R1+0xf6c] ;  /* 0x000f6c0001337983 */ /* 0x000f220000300800 */
[----:B------:R-:W-:Y:S01]  /*4bf70*/  IMAD.MOV.U32 R36, RZ, RZ, R49 ;  /* 0x000000ffff247224 */ /* 0x000fe200078e0031 */
[----:B------:R-:W-:-:S05]  /*4bf80*/  MOV R37, R50 ;  /* 0x0000003200257202 */ /* 0x000fca0000000f00 */
[----:B------:R1:W-:Y:S01]  /*4bf90*/  LDGSTS.E [R3+0x3a800], [R36.64], P2 ;  /* 0x3a80000024037fae */ /* 0x0003e20009121848 */
[----:B---3--:R-:W-:-:S05]  /*4bfa0*/  IADD3 R47, P1, R47, R252, RZ ;  /* 0x000000fc2f2f7210 */ /* 0x008fca0007f3e0ff */
[----:B------:R-:W-:Y:S02]  /*4bfb0*/  IMAD.X R48, R48, 0x1, R2, P1 ;  /* 0x0000000130307824 */ /* 0x000fe400008e0602 */
[----:B-1----:R-:W-:-:S03]  /*4bfc0*/  IMAD.MOV.U32 R36, RZ, RZ, R47 ;  /* 0x000000ffff247224 */ /* 0x002fc600078e002f */
[----:B------:R-:W-:Y:S01]  /*4bfd0*/  MOV R37, R48 ;  /* 0x0000003000257202 */ /* 0x000fe20000000f00 */
[----:B------:R-:W-:Y:S04]  /*4bfe0*/  STL [R1+0xee4], R47 ;  /* 0x000ee42f01007387 */ /* 0x000fe80000100800 */
[----:B------:R-:W-:Y:S04]  /*4bff0*/  STL [R1+0xee0], R48 ;  /* 0x000ee03001007387 */ /* 0x000fe80000100800 */
[----:B------:R1:W-:Y:S01]  /*4c000*/  LDGSTS.E [R3+0x3aa00], [R36.64], P2 ;  /* 0x3aa0000024037fae */ /* 0x0003e20009121848 */
[----:B--2---:R-:W-:-:S04]  /*4c010*/  IADD3 R44, P3, R44, R252, RZ ;  /* 0x000000fc2c2c7210 */ /* 0x004fc80007f7e0ff */
[----:B------:R-:W-:Y:S01]  /*4c020*/  IADD3.X R46, R46, R2, RZ, P3, !PT ;  /* 0x000000022e2e7210 */ /* 0x000fe20001ffe4ff */
[----:B------:R-:W-:Y:S04]  /*4c030*/  STL [R1+0xeec], R44 ;  /* 0x000eec2c01007387 */ /* 0x000fe80000100800 */
[----:B------:R2:W-:Y:S01]  /*4c040*/  STL [R1+0xee8], R46 ;  /* 0x000ee82e01007387 */ /* 0x0005e20000100800 */
[----:B-1----:R-:W-:Y:S01]  /*4c050*/  MOV R37, R46 ;  /* 0x0000002e00257202 */ /* 0x002fe20000000f00 */
[----:B------:R-:W-:Y:S01]  /*4c060*/  IMAD.MOV.U32 R36, RZ, RZ, R44 ;  /* 0x000000ffff247224 */ /* 0x000fe200078e002c */
[----:B------:R-:W-:-:S04]  /*4c070*/  ISETP.GT.AND P1, PT, R0, 0x79, PT ;  /* 0x000000790000780c */ /* 0x000fc80003f24270 */
[----:B------:R1:W-:Y:S04]  /*4c080*/  LDGSTS.E [R3+0x3ac00], [R36.64], P2 ;  /* 0x3ac0000024037fae */ /* 0x0003e80009121848 */
[----:B--2---:R-:W2:Y:S04]  /*4c090*/  LDL.LU R46, [R1+0xf70] ;  /* 0x000f7000012e7983 */ /* 0x004ea80000300800 */
[----:B------:R-:W3:Y:S04]  /*4c0a0*/  LDL.LU R44, [R1+0xf74] ;  /* 0x000f7400012c7983 */ /* 0x000ee80000300800 */
[----:B------:R-:W2:Y:S04]  /*4c0b0*/  LDL.LU R50, [R1+0xfd8] ;  /* 0x000fd80001327983 */ /* 0x000ea80000300800 */
[----:B------:R-:W2:Y:S04]  /*4c0c0*/  LDL.LU R49, [R1+0xfdc] ;  /* 0x000fdc0001317983 */ /* 0x000ea80000300800 */
[----:B------:R-:W2:Y:S04]  /*4c0d0*/  LDL.LU R48, [R1+0xfe0] ;  /* 0x000fe00001307983 */ /* 0x000ea80000300800 */
[----:B------:R-:W2:Y:S01]  /*4c0e0*/  LDL.LU R47, [R1+0xfe4] ;  /* 0x000fe400012f7983 */ /* 0x000ea20000300800 */
        /* <DEDUP_REMOVED lines=24> */
[----:B------:R-:W-:Y:S02]  /*4c270*/  MOV R37, R55 ;  /* 0x0000003700257202 */ /* 0x000fe40000000f00 */
[----:B------:R-:W-:-:S03]  /*4c280*/  IADD3 R51, P3, R51, R252, RZ ;  /* 0x000000fc33337210 */ /* 0x000fc60007f7e0ff */
[----:B------:R1:W-:Y:S01]  /*4c290*/  LDGSTS.E [R3+0x3ca00], [R36.64], P1 ;  /* 0x3ca0000024037fae */ /* 0x0003e20008921848 */
[----:B------:R-:W-:Y:S02]  /*4c2a0*/  IADD3.X R52, R52, R2, RZ, P3, !PT ;  /* 0x0000000234347210 */ /* 0x000fe40001ffe4ff */
[----:B------:R-:W-:Y:S01]  /*4c2b0*/  ISETP.GT.AND P2, PT, R0, 0x7d, PT ;  /* 0x0000007d0000780c */ /* 0x000fe20003f44270 */
[----:B-1----:R-:W-:Y:S01]  /*4c2c0*/  IMAD.MOV.U32 R36, RZ, RZ, R51 ;  /* 0x000000ffff247224 */ /* 0x002fe200078e0033 */
[----:B------:R-:W-:Y:S01]  /*4c2d0*/  MOV R37, R52 ;  /* 0x0000003400257202 */ /* 0x000fe20000000f00 */
        /* <DEDUP_REMOVED lines=8> */
[----:B---3--:R-:W-:-:S05]  /*4c360*/  IADD3 R44, P3, R44, R252, RZ ;  /* 0x000000fc2c2c7210 */ /* 0x008fca0007f7e0ff */
[----:B--2---:R-:W-:Y:S01]  /*4c370*/  IMAD.X R46, R46, 0x1, R2, P3 ;  /* 0x000000012e2e7824 */ /* 0x004fe200018e0602 */
[----:B------:R-:W-:Y:S01]  /*4c380*/  STL [R1+0xf74], R44 ;  /* 0x000f742c01007387 */ /* 0x000fe20000100800 */
[----:B------:R-:W-:Y:S02]  /*4c390*/  MOV R36, R44 ;  /* 0x0000002c00247202 */ /* 0x000fe40000000f00 */
[----:B------:R-:W-:Y:S01]  /*4c3a0*/  IMAD.MOV.U32 R37, RZ, RZ, R46 ;  /* 0x000000ffff257224 */ /* 0x000fe200078e002e */
[----:B------:R1:W-:Y:S04]  /*4c3b0*/  STL [R1+0xf70], R46 ;  /* 0x000f702e01007387 */ /* 0x0003e80000100800 */
[----:B------:R2:W-:Y:S04]  /*4c3c0*/  LDGSTS.E [R3+0x3ce00], [R36.64], P1 ;  /* 0x3ce0000024037fae */ /* 0x0005e80008921848 */
[----:B-1----:R-:W3:Y:S04]  /*4c3d0*/  LDL.LU R46, [R1+0x1568] ;  /* 0x00156800012e7983 */ /* 0x002ee80000300800 */
[----:B------:R-:W3:Y:S01]  /*4c3e0*/  LDL.LU R44, [R1+0x1574] ;  /* 0x00157400012c7983 */ /* 0x000ee20000300800 */
[----:B------:R-:W-:-:S02]  /*4c3f0*/  IADD3 R49, P1, R49, R252, RZ ;  /* 0x000000fc31317210 */ /* 0x000fc40007f3e0ff */
[----:B------:R-:W-:Y:S02]  /*4c400*/  IADD3 R47, P3, R47, R252, RZ ;  /* 0x000000fc2f2f7210 */ /* 0x000fe40007f7e0ff */
[----:B------:R-:W-:Y:S01]  /*4c410*/  IADD3.X R50, R50, R2, RZ, P1, !PT ;  /* 0x0000000232327210 */ /* 0x000fe20000ffe4ff */
[----:B------:R-:W-:Y:S02]  /*4c420*/  STL [R1+0xfdc], R49 ;  /* 0x000fdc3101007387 */ /* 0x000fe40000100800 */
[----:B------:R-:W-:Y:S02]  /*4c430*/  IMAD.X R48, R48, 0x1, R2, P3 ;  /* 0x0000000130307824 */ /* 0x000fe400018e0602 */
[----:B------:R1:W-:Y:S04]  /*4c440*/  STL [R1+0xfd8], R50 ;  /* 0x000fd83201007387 */ /* 0x0003e80000100800 */
[----:B------:R-:W-:Y:S01]  /*4c450*/  STL [R1+0xfe4], R47 ;  /* 0x000fe42f01007387 */ /* 0x000fe20000100800 */
[----:B--2---:R-:W-:-:S03]  /*4c460*/  IMAD.MOV.U32 R37, RZ, RZ, R50 ;  /* 0x000000ffff257224 */ /* 0x004fc600078e0032 */
[----:B------:R-:W-:Y:S01]  /*4c470*/  STL [R1+0xfe0], R48 ;  /* 0x000fe03001007387 */ /* 0x000fe20000100800 */
[----:B------:R-:W-:-:S03]  /*4c480*/  MOV R36, R49 ;  /* 0x0000003100247202 */ /* 0x000fc60000000f00 */
        /* <DEDUP_REMOVED lines=8> */
[----:B----4-:R-:W-:-:S04]  /*4c510*/  IADD3 R42, P1, R42, R252, RZ ;  /* 0x000000fc2a2a7210 */ /* 0x010fc80007f3e0ff */
[----:B------:R-:W-:Y:S02]  /*4c520*/  IADD3.X R43, R43, R2, RZ, P1, !PT ;  /* 0x000000022b2b7210 */ /* 0x000fe40000ffe4ff */
[----:B------:R-:W-:-:S03]  /*4c530*/  IADD3 R38, P3, R38, R252, RZ ;  /* 0x000000fc26267210 */ /* 0x000fc60007f7e0ff */
[----:B-1----:R-:W-:Y:S01]  /*4c540*/  IMAD.MOV.U32 R37, RZ, RZ, R43 ;  /* 0x000000ffff257224 */ /* 0x002fe200078e002b */
[----:B------:R-:W-:Y:S01]  /*4c550*/  MOV R36, R42 ;  /* 0x0000002a00247202 */ /* 0x000fe20000000f00 */
[----:B------:R-:W-:Y:S01]  /*4c560*/  STL [R1+0xfec], R42 ;  /* 0x000fec2a01007387 */ /* 0x000fe20000100800 */
[----:B------:R-:W-:-:S03]  /*4c570*/  IMAD.X R39, R39, 0x1, R2, P3 ;  /* 0x0000000127277824 */ /* 0x000fc600018e0602 */
[----:B------:R1:W-:Y:S04]  /*4c580*/  STL [R1+0xfe8], R43 ;  /* 0x000fe82b01007387 */ /* 0x0003e80000100800 */
[----:B------:R-:W-:Y:S04]  /*4c590*/  STL [R1+0xff4], R38 ;  /* 0x000ff42601007387 */ /* 0x000fe80000100800 */
[----:B------:R4:W-:Y:S04]  /*4c5a0*/  STL [R1+0xff0], R39 ;  /* 0x000ff02701007387 */ /* 0x0009e80000100800 */
[----:B------:R4:W-:Y:S04]  /*4c5b0*/  LDGSTS.E [R3+0x3ec00], [R36.64], P2 ;  /* 0x3ec0000024037fae */ /* 0x0009e80009121848 */
[----:B-1----:R-:W2:Y:S04]  /*4c5c0*/  LDL.LU R43, [R1+0x1550] ;  /* 0x00155000012b7983 */ /* 0x002ea80000300800 */
[----:B------:R-:W2:Y:S01]  /*4c5d0*/  LDL.LU R42, [R1+0x155c] ;  /* 0x00155c00012a7983 */ /* 0x000ea20000300800 */
[----:B----4-:R-:W-:Y:S01]  /*4c5e0*/  IMAD.MOV.U32 R37, RZ, RZ, R39 ;  /* 0x000000ffff257224 */ /* 0x010fe200078e0027 */
[----:B------:R-:W-:-:S02]  /*4c5f0*/  MOV R36, R38 ;  /* 0x0000002600247202 */ /* 0x000fc40000000f00 */
[----:B------:R-:W4:Y:S04]  /*4c600*/  LDL.LU R39, [R1+0x14e8] ;  /* 0x0014e80001277983 */ /* 0x000f280000300800 */
[----:B------:R-:W4:Y:S01]  /*4c610*/  LDL.LU R38, [R1+0x14f4] ;  /* 0x0014f40001267983 */ /* 0x000f220000300800 */
[----:B------:R-:W-:-:S03]  /*4c620*/  ISETP.GT.AND P1, PT, R0, 0x2, PT ;  /* 0x000000020000780c */ /* 0x000fc60003f24270 */
[----:B------:R1:W-:Y:S01]  /*4c630*/  LDGSTS.E [R3+0x3ee00], [R36.64], P2 ;  /* 0x3ee0000024037fae */ /* 0x0003e20009121848 */
[----:B------:R-:W-:Y:S02]  /*4c640*/  SHF.L.U32 R52, R45, 0x2, RZ ;  /* 0x000000022d347819 */ /* 0x000fe400000006ff */
[----:B-1----:R-:W-:-:S04]  /*4c650*/  SEL R3, RZ, 0x4, !P1 ;  /* 0x00000004ff037807 */ /* 0x002fc80004800000 */
[----:B------:R-:W-:-:S04]  /*4c660*/  SEL R3, R3, RZ, !P0 ;  /* 0x000000ff03037207 */ /* 0x000fc80004000000 */
[----:B------:R-:W-:Y:S01]  /*4c670*/  ISETP.NE.U32.AND P1, PT, R3, RZ, PT ;  /* 0x000000ff0300720c */ /* 0x000fe20003f25070 */
[----:B------:R-:W-:Y:S01]  /*4c680*/  IMAD.U32 R3, RZ, RZ, UR5 ;  /* 0x00000005ff037e24 */ /* 0x000fe2000f8e00ff */
[----:B------:R-:W-:-:S05]  /*4c690*/  LOP3.LUT R51, R52, 0x40, RZ, 0x3c, !PT ;  /* 0x0000004034337812 */ /* 0x000fca00078e3cff */
[----:B------:R-:W-:Y:S01]  /*4c6a0*/  IMAD R3, R3, 0x40000, R51 ;  /* 0x0004000003037824 */ /* 0x000fe200078e0233 */
[----:B---3--:R-:W-:-:S04]  /*4c6b0*/  IADD3 R44, P2, R44, R252, RZ ;  /* 0x000000fc2c2c7210 */ /* 0x008fc80007f5e0ff */
[----:B------:R-:W-:Y:S01]  /*4c6c0*/  IADD3.X R46, R46, R2, RZ, P2, !PT ;  /* 0x000000022e2e7210 */ /* 0x000fe200017fe4ff */
[----:B------:R-:W-:Y:S04]  /*4c6d0*/  STL [R1+0x1574], R44 ;  /* 0x0015742c01007387 */ /* 0x000fe80000100800 */
[----:B------:R1:W-:Y:S01]  /*4c6e0*/  STL [R1+0x1568], R46 ;  /* 0x0015682e01007387 */ /* 0x0003e20000100800 */
[----:B------:R-:W-:-:S03]  /*4c6f0*/  IMAD.MOV.U32 R37, RZ, RZ, R46 ;  /* 0x000000ffff257224 */ /* 0x000fc600078e002e */
[----:B------:R-:W3:Y:S01]  /*4c700*/  LDL.LU R48, [R1+0x14e0] ;  /* 0x0014e00001307983 */ /* 0x000ee20000300800 */
[----:B------:R-:W-:-:S03]  /*4c710*/  MOV R36, R44 ;  /* 0x0000002c00247202 */ /* 0x000fc60000000f00 */
[----:B------:R-:W3:Y:S04]  /*4c720*/  LDL.LU R47, [R1+0x14ec] ;  /* 0x0014ec00012f7983 */ /* 0x000ee80000300800 */
[----:B-1----:R-:W3:Y:S04]  /*4c730*/  LDL.LU R46, [R1+0x14d8] ;  /* 0x0014d800012e7983 */ /* 0x002ee80000300800 */
[----:B------:R-:W3:Y:S01]  /*4c740*/  LDL.LU R44, [R1+0x14e4] ;  /* 0x0014e400012c7983 */ /* 0x000ee20000300800 */
[----:B--2---:R-:W-:-:S03]  /*4c750*/  IADD3 R53, P2, R53, R252, RZ ;  /* 0x000000fc35357210 */ /* 0x004fc60007f5e0ff */
[----:B------:R1:W-:Y:S01]  /*4c760*/  LDGSTS.E [R3+0x1000], [R36.64], P1 ;  /* 0x0100000024037fae */ /* 0x0003e20008921848 */
[----:B------:R-:W-:Y:S02]  /*4c770*/  IADD3.X R55, R55, R2, RZ, P2, !PT ;  /* 0x0000000237377210 */ /* 0x000fe400017fe4ff */
[----:B------:R-:W-:Y:S01]  /*4c780*/  IADD3 R49, P3, R49, R252, RZ ;  /* 0x000000fc31317210 */ /* 0x000fe20007f7e0ff */
[----:B------:R-:W-:Y:S04]  /*4c790*/  STL [R1+0x156c], R53 ;  /* 0x00156c3501007387 */ /* 0x000fe80000100800 */
[----:B------:R-:W-:Y:S01]  /*4c7a0*/  IMAD.X R50, R50, 0x1, R2, P3 ;  /* 0x0000000132327824 */ /* 0x000fe200018e0602 */
[----:B-1----:R-:W-:Y:S01]  /*4c7b0*/  MOV R36, R53 ;  /* 0x0000003500247202 */ /* 0x002fe20000000f00 */
[----:B------:R-:W-:Y:S01]  /*4c7c0*/  IMAD.MOV.U32 R37, RZ, RZ, R55 ;  /* 0x000000ffff257224 */ /* 0x000fe200078e0037 */
[----:B------:R1:W-:Y:S04]  /*4c7d0*/  STL [R1+0x1560], R55 ;  /* 0x0015603701007387 */ /* 0x0003e80000100800 */
[----:B------:R-:W-:Y:S04]  /*4c7e0*/  STL [R1+0x1564], R49 ;  /* 0x0015643101007387 */ /* 0x000fe80000100800 */
[----:B------:R2:W-:Y:S01]  /*4c7f0*/  STL [R1+0x1558], R50 ;  /* 0x0015583201007387 */ /* 0x0005e20000100800 */
[----:B------:R-:W-:-:S03]  /*4c800*/  ISETP.GT.AND P2, PT, R0, 0x6, PT ;  /* 0x000000060000780c */ /* 0x000fc60003f44270 */
[----:B------:R2:W-:Y:S04]  /*4c810*/  LDGSTS.E [R3+0x1200], [R36.64], P1 ;  /* 0x0120000024037fae */ /* 0x0005e80008921848 */
[----:B-1----:R-:W3:Y:S04]  /*4c820*/  LDL.LU R55, [R1+0x14d0] ;  /* 0x0014d00001377983 */ /* 0x002ee80000300800 */
[----:B------:R-:W3:Y:S01]  /*4c830*/  LDL.LU R53, [R1+0x14dc] ;  /* 0x0014dc0001357983 */ /* 0x000ee20000300800 */
[----:B--2---:R-:W-:Y:S01]  /*4c840*/  MOV R36, R49 ;  /* 0x0000003100247202 */ /* 0x004fe20000000f00 */
[----:B------:R-:W-:-:S02]  /*4c850*/  IMAD.MOV.U32 R37, RZ, RZ, R50 ;  /* 0x000000ffff257224 */ /* 0x000fc400078e0032 */
[----:B------:R-:W2:Y:S04]  /*4c860*/  LDL.LU R50, [R1+0x1468] ;  /* 0x0014680001327983 */ /* 0x000ea80000300800 */
[----:B------:R-:W2:Y:S04]  /*4c870*/  LDL.LU R49, [R1+0x1474] ;  /* 0x0014740001317983 */ /* 0x000ea80000300800 */
[----:B------:R1:W-:Y:S02]  /*4c880*/  LDGSTS.E [R3+0x1400], [R36.64], P1 ;  /* 0x0140000024037fae */ /* 0x0003e40008921848 */
[----:B-1----:R-:W-:-:S04]  /*4c890*/  SEL R36, RZ, 0x4, !P2 ;  /* 0x00000004ff247807 */ /* 0x002fc80005000000 */
[----:B------:R-:W-:-:S04]  /*4c8a0*/  SEL R36, R36, RZ, !P0 ;  /* 0x000000ff24247207 */ /* 0x000fc80004000000 */
[----:B------:R-:W-:Y:S02]  /*4c8b0*/  ISETP.NE.U32.AND P2, PT, R36, RZ, PT ;  /* 0x000000ff2400720c */ /* 0x000fe40003f45070 */
[----:B------:R-:W-:-:S04]  /*4c8c0*/  IADD3 R42, P3, R42, R252, RZ ;  /* 0x000000fc2a2a7210 */ /* 0x000fc80007f7e0ff */
[----:B------:R-:W-:Y:S02]  /*4c8d0*/  IADD3.X R43, R43, R2, RZ, P3, !PT ;  /* 0x000000022b2b7210 */ /* 0x000fe40001ffe4ff */
[----:B----4-:R-:W-:Y:S01]  /*4c8e0*/  IADD3 R38, P4, R38, R252, RZ ;  /* 0x000000fc26267210 */ /* 0x010fe20007f9e0ff */
[----:B------:R-:W-:Y:S01]  /*4c8f0*/  STL [R1+0x155c], R42 ;  /* 0x00155c2a01007387 */ /* 0x000fe20000100800 */
[----:B------:R-:W-:Y:S01]  /*4c900*/  MOV R36, R42 ;  /* 0x0000002a00247202 */ /* 0x000fe20000000f00 */
[----:B------:R-:W-:Y:S02]  /*4c910*/  IMAD.MOV.U32 R37, RZ, RZ, R43 ;  /* 0x000000ffff257224 */ /* 0x000fe400078e002b */
[----:B------:R-:W-:Y:S01]  /*4c920*/  IMAD.X R39, R39, 0x1, R2, P4 ;  /* 0x0000000127277824 */ /* 0x000fe200020e0602 */
        /* <DEDUP_REMOVED lines=11> */
[----:B---3--:R-:W-:-:S04]  /*4c9e0*/  IADD3 R47, P1, R47, R252, RZ ;  /* 0x000000fc2f2f7210 */ /* 0x008fc80007f3e0ff */
        /* <DEDUP_REMOVED lines=10> */
[----:B-1----:R-:W4:Y:S04]  /*4ca90*/  LDL.LU R48, [R1+0x1450] ;  /* 0x0014500001307983 */ /* 0x002f280000300800 */
[----:B------:R-:W4:Y:S01]  /*4caa0*/  LDL.LU R47, [R1+0x145c] ;  /* 0x00145c00012f7983 */ /* 0x000f220000300800 */
[----:B---3--:R-:W-:Y:S01]  /*4cab0*/  IMAD.MOV.U32 R37, RZ, RZ, R46 ;  /* 0x000000ffff257224 */ /* 0x008fe200078e002e */
[----:B------:R-:W-:-:S02]  /*4cac0*/  MOV R36, R44 ;  /* 0x0000002c00247202 */ /* 0x000fc40000000f00 */
[----:B------:R-:W3:Y:S01]  /*4cad0*/  LDL.LU R46, [R1+0x1414] ;  /* 0x00141400012e7983 */ /* 0x000ee20000300800 */
[----:B------:R-:W-:-:S03]  /*4cae0*/  ISETP.GT.AND P1, PT, R0, 0xa, PT ;  /* 0x0000000a0000780c */ /* 0x000fc60003f24270 */
[----:B------:R-:W3:Y:S01]  /*4caf0*/  LDL.LU R44, [R1+0x1418] ;  /* 0x00141800012c7983 */ /* 0x000ee20000300800 */
[----:B------:R-:W-:-:S03]  /*4cb00*/  IADD3 R53, P3, R53, R252, RZ ;  /* 0x000000fc35357210 */ /* 0x000fc60007f7e0ff */
[----:B------:R1:W-:Y:S01]  /*4cb10*/  LDGSTS.E [R3+0x3400], [R36.64], P2 ;  /* 0x0340000024037fae */ /* 0x0003e20009121848 */
[----:B------:R-:W-:Y:S02]  /*4cb20*/  IADD3.X R55, R55, R2, RZ, P3, !PT ;  /* 0x0000000237377210 */ /* 0x000fe40001ffe4ff */
[----:B--2---:R-:W-:Y:S02]  /*4cb30*/  IADD3 R49, P4, R49, R252, RZ ;  /* 0x000000fc31317210 */ /* 0x004fe40007f9e0ff */
[----:B-1----:R-:W-:-:S03]  /*4cb40*/  SEL R36, RZ, 0x4, !P1 ;  /* 0x00000004ff247807 */ /* 0x002fc60004800000 */
[----:B------:R-:W-:Y:S01]  /*4cb50*/  IMAD.X R50, R50, 0x1, R2, P4 ;  /* 0x0000000132327824 */ /* 0x000fe200020e0602 */
[----:B------:R-:W-:Y:S01]  /*4cb60*/  SEL R36, R36, RZ, !P0 ;  /* 0x000000ff24247207 */ /* 0x000fe20004000000 */
[----:B------:R-:W-:Y:S01]  /*4cb70*/  STL [R1+0x14dc], R53 ;  /* 0x0014dc3501007387 */ /* 0x000fe20000100800 */
[----:B------:R-:W-:Y:S02]  /*4cb80*/  IMAD.MOV.U32 R37, RZ, RZ, R55 ;  /* 0x000000ffff257224 */ /* 0x000fe400078e0037 */
[----:B------:R-:W-:Y:S01]  /*4cb90*/  ISETP.NE.U32.AND P1, PT, R36, RZ, PT ;  /* 0x000000ff2400720c */ /* 0x000fe20003f25070 */
[----:B------:R1:W-:Y:S01]  /*4cba0*/  STL [R1+0x14d0], R55 ;  /* 0x0014d03701007387 */ /* 0x0003e20000100800 */
[----:B------:R-:W-:-:S03]  /*4cbb0*/  MOV R36, R53 ;  /* 0x0000003500247202 */ /* 0x000fc60000000f00 */
        /* <DEDUP_REMOVED lines=10> */
[----:B------:R-:W-:-:S04]  /*4cc60*/  IADD3 R42, P2, R42, R252, RZ ;  /* 0x000000fc2a2a7210 */ /* 0x000fc80007f5e0ff */
[----:B------:R-:W-:Y:S01]  /*4cc70*/  IADD3.X R43, R43, R2, RZ, P2, !PT ;  /* 0x000000022b2b7210 */ /* 0x000fe200017fe4ff */
[----:B------:R-:W-:Y:S01]  /*4cc80*/  STL [R1+0x146c], R42 ;  /* 0x00146c2a01007387 */ /* 0x000fe20000100800 */
[----:B-1----:R-:W-:Y:S02]  /*4cc90*/  MOV R36, R42 ;  /* 0x0000002a00247202 */ /* 0x002fe40000000f00 */
[----:B------:R-:W-:Y:S01]  /*4cca0*/  IADD3 R38, P3, R38, R252, RZ ;  /* 0x000000fc26267210 */ /* 0x000fe20007f7e0ff */
[----:B------:R-:W-:Y:S01]  /*4ccb0*/  IMAD.MOV.U32 R37, RZ, RZ, R43 ;  /* 0x000000ffff257224 */ /* 0x000fe200078e002b */
[----:B------:R1:W-:Y:S03]  /*4ccc0*/  STL [R1+0x1460], R43 ;  /* 0x0014602b01007387 */ /* 0x0003e60000100800 */
[----:B------:R-:W-:Y:S01]  /*4ccd0*/  IMAD.X R39, R39, 0x1, R2, P3 ;  /* 0x0000000127277824 */ /* 0x000fe200018e0602 */
[----:B------:R-:W-:Y:S04]  /*4cce0*/  STL [R1+0x1464], R38 ;  /* 0x0014642601007387 */ /* 0x000fe80000100800 */
[----:B------:R1:W-:Y:S04]  /*4ccf0*/  STL [R1+0x1458], R39 ;  /* 0x0014582701007387 */ /* 0x0003e80000100800 */
[----:B------:R1:W-:Y:S04]  /*4cd00*/  LDGSTS.E [R3+0x5200], [R36.64], P1 ;  /* 0x0520000024037fae */ /* 0x0003e80008921848 */
[----:B-1----:R-:W2:Y:S04]  /*4cd10*/  LDL.LU R43, [R1+0x142c] ;  /* 0x00142c00012b7983 */ /* 0x002ea80000300800 */
[----:B------:R-:W2:Y:S01]  /*4cd20*/  LDL.LU R42, [R1+0x1430] ;  /* 0x00143000012a7983 */ /* 0x000ea20000300800 */
[----:B------:R-:W-:Y:S01]  /*4cd30*/  IMAD.MOV.U32 R37, RZ, RZ, R39 ;  /* 0x000000ffff257224 */ /* 0x000fe200078e0027 */
        /* <DEDUP_REMOVED lines=8> */
[----:B----4-:R-:W-:-:S04]  /*4cdc0*/  IADD3 R47, P3, R47, R252, RZ ;  /* 0x000000fc2f2f7210 */ /* 0x010fc80007f7e0ff */
[----:B------:R-:W-:Y:S02]  /*4cdd0*/  IADD3.X R48, R48, R2, RZ, P3, !PT ;  /* 0x0000000230307210 */ /* 0x000fe40001ffe4ff */
[----:B---3--:R-:W-:Y:S01]  /*4cde0*/  IADD3 R44, P4, R44, R252, RZ ;  /* 0x000000fc2c2c7210 */ /* 0x008fe20007f9e0ff */
[----:B------:R-:W-:Y:S01]  /*4cdf0*/  STL [R1+0x145c], R47 ;  /* 0x00145c2f01007387 */ /* 0x000fe20000100800 */
[----:B------:R-:W-:Y:S01]  /*4ce00*/  MOV R36, R47 ;  /* 0x0000002f00247202 */ /* 0x000fe20000000f00 */
[----:B------:R-:W-:Y:S02]  /*4ce10*/  IMAD.MOV.U32 R37, RZ, RZ, R48 ;  /* 0x000000ffff257224 */ /* 0x000fe400078e0030 */
[----:B------:R-:W-:Y:S01]  /*4ce20*/  IMAD.X R46, R46, 0x1, R2, P4 ;  /* 0x000000012e2e7824 */ /* 0x000fe200020e0602 */
        /* <DEDUP_REMOVED lines=11> */
[----:B------:R-:W-:-:S04]  /*4cee0*/  IADD3 R53, P1, R53, R252, RZ ;  /* 0x000000fc35357210 */ /* 0x000fc80007f3e0ff */
[----:B------:R-:W-:Y:S01]  /*4cef0*/  IADD3.X R55, R55, R2, RZ, P1, !PT ;  /* 0x0000000237377210 */ /* 0x000fe20000ffe4ff */
[----:B------:R-:W-:Y:S01]  /*4cf00*/  STL [R1+0x1420], R53 ;  /* 0x0014203501007387 */ /* 0x000fe20000100800 */
[----:B--2---:R-:W-:-:S03]  /*4cf10*/  IADD3 R49, P3, R49, R252, RZ ;  /* 0x000000fc31317210 */ /* 0x004fc60007f7e0ff */
[----:B-1----:R-:W-:Y:S01]  /*4cf20*/  IMAD.MOV.U32 R37, RZ, RZ, R55 ;  /* 0x000000ffff257224 */ /* 0x002fe200078e0037 */
[----:B------:R-:W-:Y:S01]  /*4cf30*/  MOV R36, R53 ;  /* 0x0000003500247202 */ /* 0x000fe20000000f00 */
[----:B------:R-:W-:Y:S01]  /*4cf40*/  IMAD.X R50, R50, 0x1, R2, P3 ;  /* 0x0000000132327824 */ /* 0x000fe200018e0602 */
        /* <DEDUP_REMOVED lines=9> */
[----:B------:R-:W3:Y:S04]  /*4cfe0*/  LDL.LU R50, [R1+0x1314] ;  /* 0x0013140001327983 */ /* 0x000ee80000300800 */
[----:B------:R-:W3:Y:S04]  /*4cff0*/  LDL.LU R49, [R1+0x1318] ;  /* 0x0013180001317983 */ /* 0x000ee80000300800 */
[----:B------:R1:W-:Y:S02]  /*4d000*/  LDGSTS.E [R3+0x7400], [R36.64], P2 ;  /* 0x0740000024037fae */ /* 0x0003e40009121848 */
[----:B-1----:R-:W-:-:S04]  /*4d010*/  SEL R36, RZ, 0x4, !P1 ;  /* 0x00000004ff247807 */ /* 0x002fc80004800000 */
[----:B------:R-:W-:-:S04]  /*4d020*/  SEL R36, R36, RZ, !P0 ;  /* 0x000000ff24247207 */ /* 0x000fc80004000000 */
[----:B------:R-:W-:Y:S02]  /*4d030*/  ISETP.NE.U32.AND P1, PT, R36, RZ, PT ;  /* 0x000000ff2400720c */ /* 0x000fe40003f25070 */
[----:B------:R-:W-:-:S04]  /*4d040*/  IADD3 R42, P3, R42, R252, RZ ;  /* 0x000000fc2a2a7210 */ /* 0x000fc80007f7e0ff */
[----:B------:R-:W-:Y:S02]  /*4d050*/  IADD3.X R43, R43, R2, RZ, P3, !PT ;  /* 0x000000022b2b7210 */ /* 0x000fe40001ffe4ff */
[----:B------:R-:W-:Y:S01]  /*4d060*/  IADD3 R38, P4, R38, R252, RZ ;  /* 0x000000fc26267210 */ /* 0x000fe20007f9e0ff */
[----:B------:R-:W-:Y:S01]  /*4d070*/  STL [R1+0x1430], R42 ;  /* 0x0014302a01007387 */ /* 0x000fe20000100800 */
[----:B------:R-:W-:Y:S01]  /*4d080*/  MOV R36, R42 ;  /* 0x0000002a00247202 */ /* 0x000fe20000000f00 */
[----:B------:R-:W-:Y:S02]  /*4d090*/  IMAD.MOV.U32 R37, RZ, RZ, R43 ;  /* 0x000000ffff257224 */ /* 0x000fe400078e002b */
[----:B------:R-:W-:Y:S01]  /*4d0a0*/  IMAD.X R39, R39, 0x1, R2, P4 ;  /* 0x0000000127277824 */ /* 0x000fe200020e0602 */
        /* <DEDUP_REMOVED lines=11> */
[----:B----4-:R-:W-:-:S04]  /*4d160*/  IADD3 R47, P2, R47, R252, RZ ;  /* 0x000000fc2f2f7210 */ /* 0x010fc80007f5e0ff */
[----:B------:R-:W-:Y:S01]  /*4d170*/  IADD3.X R48, R48, R2, RZ, P2, !PT ;  /* 0x0000000230307210 */ /* 0x000fe200017fe4ff */
[----:B------:R-:W-:Y:S01]  /*4d180*/  STL [R1+0x13a0], R47 ;  /* 0x0013a02f01007387 */ /* 0x000fe20000100800 */
[----:B-1----:R-:W-:Y:S02]  /*4d190*/  MOV R36, R47 ;  /* 0x0000002f00247202 */ /* 0x002fe40000000f00 */
[----:B---3--:R-:W-:Y:S01]  /*4d1a0*/  IADD3 R44, P3, R44, R252, RZ ;  /* 0x000000fc2c2c7210 */ /* 0x008fe20007f7e0ff */
        /* <DEDUP_REMOVED lines=8> */
[----:B----4-:R-:W-:Y:S01]  /*4d230*/  IMAD.MOV.U32 R37, RZ, RZ, R46 ;  /* 0x000000ffff257224 */ /* 0x010fe200078e002e */
[----:B------:R-:W-:-:S02]  /*4d240*/  MOV R36, R44 ;  /* 0x0000002c00247202 */ /* 0x000fc40000000f00 */
[----:B---3--:R-:W3:Y:S01]  /*4d250*/  LDL.LU R46, [R1+0x1294] ;  /* 0x00129400012e7983 */ /* 0x008ee20000300800 */
[----:B------:R-:W-:-:S03]  /*4d260*/  ISETP.GT.AND P2, PT, R0, 0x16, PT ;  /* 0x000000160000780c */ /* 0x000fc60003f44270 */
[----:B------:R-:W4:Y:S04]  /*4d270*/  LDL.LU R44, [R1+0x1298] ;  /* 0x00129800012c7983 */ /* 0x000f280000300800 */
[----:B------:R1:W-:Y:S01]  /*4d280*/  LDGSTS.E [R3+0x9400], [R36.64], P1 ;  /* 0x0940000024037fae */ /* 0x0003e20008921848 */
[----:B------:R-:W-:Y:S02]  /*4d290*/  IADD3 R53, P3, R53, R252, RZ ;  /* 0x000000fc35357210 */ /* 0x000fe40007f7e0ff */
[----:B-1----:R-:W-:Y:S02]  /*4d2a0*/  SEL R36, RZ, 0x4, !P2 ;  /* 0x00000004ff247807 */ /* 0x002fe40005000000 */
[----:B------:R-:W-:Y:S02]  /*4d2b0*/  IADD3.X R55, R55, R2, RZ, P3, !PT ;  /* 0x0000000237377210 */ /* 0x000fe40001ffe4ff */
[----:B------:R-:W-:-:S02]  /*4d2c0*/  SEL R36, R36, RZ, !P0 ;  /* 0x000000ff24247207 */ /* 0x000fc40004000000 */
[----:B------:R-:W-:Y:S01]  /*4d2d0*/  IADD3 R49, P4, R49, R252, RZ ;  /* 0x000000fc31317210 */ /* 0x000fe20007f9e0ff */
[----:B------:R-:W-:Y:S01]  /*4d2e0*/  STL [R1+0x13b0], R53 ;  /* 0x0013b03501007387 */ /* 0x000fe20000100800 */
[----:B------:R-:W-:Y:S01]  /*4d2f0*/  ISETP.NE.U32.AND P2, PT, R36, RZ, PT ;  /* 0x000000ff2400720c */ /* 0x000fe20003f45070 */
[----:B------:R-:W-:Y:S02]  /*4d300*/  IMAD.MOV.U32 R37, RZ, RZ, R55 ;  /* 0x000000ffff257224 */ /* 0x000fe400078e0037 */
[----:B------:R-:W-:Y:S01]  /*4d310*/  IMAD.X R50, R50, 0x1, R2, P4 ;  /* 0x0000000132327824 */ /* 0x000fe200020e0602 */
[----:B------:R-:W-:Y:S01]  /*4d320*/  MOV R36, R53 ;  /* 0x0000003500247202 */ /* 0x000fe20000000f00 */
        /* <DEDUP_REMOVED lines=22> */
[----:B-1----:R-:W3:Y:S04]  /*4d490*/  LDL.LU R43, [R1+0x12ac] ;  /* 0x0012ac00012b7983 */ /* 0x002ee80000300800 */
[----:B------:R-:W3:Y:S01]  /*4d4a0*/  LDL.LU R42, [R1+0x12b0] ;  /* 0x0012b000012a7983 */ /* 0x000ee20000300800 */
[----:B------:R-:W-:Y:S01]  /*4d4b0*/  IMAD.MOV.U32 R37, RZ, RZ, R39 ;  /* 0x000000ffff257224 */ /* 0x000fe200078e0027 */
[----:B------:R-:W-:-:S02]  /*4d4c0*/  MOV R36, R38 ;  /* 0x0000002600247202 */ /* 0x000fc40000000f00 */
[----:B------:R-:W3:Y:S04]  /*4d4d0*/  LDL.LU R39, [R1+0x3e4] ;  /* 0x0003e40001277983 */ /* 0x000ee80000300800 */
[----:B------:R-:W3:Y:S01]  /*4d4e0*/  LDL.LU R38, [R1+0x3e8] ;  /* 0x0003e80001267983 */ /* 0x000ee20000300800 */
[----:B------:R-:W-:-:S03]  /*4d4f0*/  ISETP.GT.AND P1, PT, R0, 0x1a, PT ;  /* 0x0000001a0000780c */ /* 0x000fc60003f24270 */
[----:B------:R1:W-:Y:S02]  /*4d500*/  LDGSTS.E [R3+0xb400], [R36.64], P2 ;  /* 0x0b40000024037fae */ /* 0x0003e40009121848 */
[----:B-1----:R-:W-:-:S04]  /*4d510*/  SEL R36, RZ, 0x4, !P1 ;  /* 0x00000004ff247807 */ /* 0x002fc80004800000 */
[----:B------:R-:W-:-:S04]  /*4d520*/  SEL R36, R36, RZ, !P0 ;  /* 0x000000ff24247207 */ /* 0x000fc80004000000 */
[----:B------:R-:W-:Y:S02]  /*4d530*/  ISETP.NE.U32.AND P1, PT, R36, RZ, PT ;  /* 0x000000ff2400720c */ /* 0x000fe40003f25070 */
[----:B--2---:R-:W-:-:S04]  /*4d540*/  IADD3 R47, P3, R47, R252, RZ ;  /* 0x000000fc2f2f7210 */ /* 0x004fc80007f7e0ff */
[----:B------:R-:W-:Y:S02]  /*4d550*/  IADD3.X R48, R48, R2, RZ, P3, !PT ;  /* 0x0000000230307210 */ /* 0x000fe40001ffe4ff */
[----:B----4-:R-:W-:Y:S01]  /*4d560*/  IADD3 R44, P4, R44, R252, RZ ;  /* 0x000000fc2c2c7210 */ /* 0x010fe20007f9e0ff */
[----:B------:R-:W-:Y:S01]  /*4d570*/  STL [R1+0x1330], R47 ;  /* 0x0013302f01007387 */ /* 0x000fe20000100800 */
[----:B------:R-:W-:Y:S01]  /*4d580*/  MOV R36, R47 ;  /* 0x0000002f00247202 */ /* 0x000fe20000000f00 */
[----:B------:R-:W-:Y:S02]  /*4d590*/  IMAD.MOV.U32 R37, RZ, RZ, R48 ;  /* 0x000000ffff257224 */ /* 0x000fe400078e0030 */
[----:B---3--:R-:W-:Y:S01]  /*4d5a0*/  IMAD.X R46, R46, 0x1, R2, P4 ;  /* 0x000000012e2e7824 */ /* 0x008fe200020e0602 */
        /* <DEDUP_REMOVED lines=20> */
[----:B------:R1:W-:Y:S01]  /*4d6f0*/  STL [R1+0x12a4], R50 ;  /* 0x0012a43201007387 */ /* 0x0003e20000100800 */
[----:B------:R-:W-:-:S03]  /*4d700*/  ISETP.GT.AND P2, PT, R0, 0x1e, PT ;  /* 0x0000001e0000780c */ /* 0x000fc60003f44270 */
[----:B------:R1:W-:Y:S04]  /*4d710*/  LDGSTS.E [R3+0xd200], [R36.64], P1 ;  /* 0x0d20000024037fae */ /* 0x0003e80008921848 */
[----:B-1----:R-:W2:Y:S04]  /*4d720*/  LDL.LU R55, [R1+0x3fc] ;  /* 0x0003fc0001377983 */ /* 0x002ea80000300800 */
[----:B------:R-:W2:Y:S01]  /*4d730*/  LDL.LU R53, [R1+0x400] ;  /* 0x0004000001357983 */ /* 0x000ea20000300800 */
[----:B------:R-:W-:Y:S01]  /*4d740*/  MOV R36, R49 ;  /* 0x0000003100247202 */ /* 0x000fe20000000f00 */
        /* <DEDUP_REMOVED lines=25> */
[----:B----4-:R-:W-:-:S04]  /*4d8e0*/  IADD3 R47, P1, R47, R252, RZ ;  /* 0x000000fc2f2f7210 */ /* 0x010fc80007f3e0ff */
[----:B---3--:R-:W-:Y:S01]  /*4d8f0*/  IADD3.X R48, R48, R2, RZ, P1, !PT ;  /* 0x0000000230307210 */ /* 0x008fe20000ffe4ff */
[----:B------:R-:W-:Y:S01]  /*4d900*/  STL [R1+0x3f0], R47 ;  /* 0x0003f02f01007387 */ /* 0x000fe20000100800 */
[----:B-1----:R-:W-:Y:S02]  /*4d910*/  MOV R36, R47 ;  /* 0x0000002f00247202 */ /* 0x002fe40000000f00 */
[----:B--2---:R-:W-:Y:S01]  /*4d920*/  IADD3 R44, P3, R44, R252, RZ ;  /* 0x000000fc2c2c7210 */ /* 0x004fe20007f7e0ff */
[----:B------:R-:W-:Y:S01]  /*4d930*/  IMAD.MOV.U32 R37, RZ, RZ, R48 ;  /* 0x000000ffff257224 */ /* 0x000fe200078e0030 */
[----:B------:R1:W-:Y:S03]  /*4d940*/  STL [R1+0x3ec], R48 ;  /* 0x0003ec3001007387 */ /* 0x0003e60000100800 */
[----:B------:R-:W-:Y:S01]  /*4d950*/  IMAD.X R46, R46, 0x1, R2, P3 ;  /* 0x000000012e2e7824 */ /* 0x000fe200018e0602 */
[----:B------:R-:W-:Y:S04]  /*4d960*/  STL [R1+0x3f8], R44 ;  /* 0x0003f82c01007387 */ /* 0x000fe80000100800 */
[----:B------:R2:W-:Y:S04]  /*4d970*/  STL [R1+0x3f4], R46 ;  /* 0x0003f42e01007387 */ /* 0x0005e80000100800 */
[----:B------:R3:W-:Y:S04]  /*4d980*/  LDGSTS.E [R3+0xf200], [R36.64], P2 ;  /* 0x0f20000024037fae */ /* 0x0007e80009121848 */
[----:B-1----:R-:W4:Y:S04]  /*4d990*/  LDL.LU R48, [R1+0x47c] ;  /* 0x00047c0001307983 */ /* 0x002f280000300800 */
[----:B------:R-:W4:Y:S01]  /*4d9a0*/  LDL.LU R47, [R1+0x480] ;  /* 0x00048000012f7983 */ /* 0x000f220000300800 */
[----:B---3--:R-:W-:Y:S01]  /*4d9b0*/  IMAD.MOV.U32 R37, RZ, RZ, R46 ;  /* 0x000000ffff257224 */ /* 0x008fe200078e002e */
[----:B------:R-:W-:-:S02]  /*4d9c0*/  MOV R36, R44 ;  /* 0x0000002c00247202 */ /* 0x000fc40000000f00 */
[----:B--2---:R-:W2:Y:S01]  /*4d9d0*/  LDL.LU R46, [R1+0x4e4] ;  /* 0x0004e400012e7983 */ /* 0x004ea20000300800 */
[----:B------:R-:W-:-:S03]  /*4d9e0*/  ISETP.GT.AND P1, PT, R0, 0x22, PT ;  /* 0x000000220000780c */ /* 0x000fc60003f24270 */
[----:B------:R-:W3:Y:S04]  /*4d9f0*/  LDL.LU R44, [R1+0x4e8] ;  /* 0x0004e800012c7983 */ /* 0x000ee80000300800 */
        /* <DEDUP_REMOVED lines=50> */
[----:B--2---:R-:W-:Y:S01]  /*4dd20*/  IMAD.X R46, R46, 0x1, R2, P4 ;  /* 0x000000012e2e7824 */ /* 0x004fe200020e0602 */
        /* <DEDUP_REMOVED lines=69> */
[----:B------:R1:W-:Y:S02]  /*4e180*/  LDGSTS.E [R3+0x15400], [R36.64], P1 ;  /* 0x1540000024037fae */ /* 0x0003e40008921848 */
[----:B-1----:R-:W-:Y:S02]  /*4e190*/  SEL R36, RZ, 0x4, !P2 ;  /* 0x00000004ff247807 */ /* 0x002fe40005000000 */
[----:B------:R-:W-:Y:S02]  /*4e1a0*/  IADD3 R53, P3, R53, R252, RZ ;  /* 0x000000fc35357210 */ /* 0x000fe40007f7e0ff */
[----:B------:R-:W-:-:S02]  /*4e1b0*/  SEL R36, R36, RZ, !P0 ;  /* 0x000000ff24247207 */ /* 0x000fc40004000000 */
[----:B------:R-:W-:Y:S02]  /*4e1c0*/  IADD3.X R55, R55, R2, RZ, P3, !PT ;  /* 0x0000000237377210 */ /* 0x000fe40001ffe4ff */
        /* <DEDUP_REMOVED lines=472> */
[----:B--2---:R-:W2:Y:S04]  /*4ff50*/  LDL.LU R46, [R1+0xc78] ;  /* 0x000c7800012e7983 */ /* 0x004ea80000300800 */
[----:B------:R-:W3:Y:S01]  /*4ff60*/  LDL.LU R44, [R1+0xc7c] ;  /* 0x000c7c00012c7983 */ /* 0x000ee20000300800 */
[----:B------:R-:W-:-:S03]  /*4ff70*/  ISETP.GT.AND P2, PT, R0, 0x5e, PT ;  /* 0x0000005e0000780c */ /* 0x000fc60003f44270 */
[----:B------:R1:W-:Y:S02]  /*4ff80*/  LDGSTS.E [R3+0x2d400], [R36.64], P1 ;  /* 0x2d40000024037fae */ /* 0x0003e40008921848 */
[----:B-1----:R-:W-:-:S04]  /*4ff90*/  SEL R36, RZ, 0x4, !P2 ;  /* 0x00000004ff247807 */ /* 0x002fc80005000000 */
[----:B------:R-:W-:Y:S02]  /*4ffa0*/  SEL R36, R36, RZ, !P0 ;  /* 0x000000ff24247207 */ /* 0x000fe40004000000 */
[----:B------:R-:W-:-:S04]  /*4ffb0*/  IADD3 R53, P3, R53, R252, RZ ;  /* 0x000000fc35357210 */ /* 0x000fc80007f7e0ff */
[----:B------:R-:W-:Y:S02]  /*4ffc0*/  IADD3.X R55, R55, R2, RZ, P3, !PT ;  /* 0x0000000237377210 */ /* 0x000fe40001ffe4ff */
[----:B------:R-:W-:Y:S01]  /*4ffd0*/  IADD3 R49, P4, R49, R252, RZ ;  /* 0x000000fc31317210 */ /* 0x000fe20007f9e0ff */
[----:B------:R-:W-:Y:S01]  /*4ffe0*/  STL [R1+0xb94], R53 ;  /* 0x000b943501007387 */ /* 0x000fe20000100800 */
[----:B------:R-:W-:-:S03]  /*4fff0*/  ISETP.NE.U32.AND P2, PT, R36, RZ, PT ;  /* 0x000000ff2400720c */ /* 0x000fc60003f45070 */
[----:B------:R-:W-:Y:S01]  /*50000*/  IMAD.X R50, R50, 0x1, R2, P4 ;  /* 0x0000000132327824 */ /* 0x000fe200020e0602 */
[----:B------:R1:W-:Y:S01]  /*50010*/  STL [R1+0xb90], R55 ;  /* 0x000b903701007387 */ /* 0x0003e20000100800 */
[----:B------:R-:W-:Y:S01]  /*50020*/  MOV R36, R53 ;  /* 0x0000003500247202 */ /* 0x000fe20000000f00 */
[----:B------:R-:W-:Y:S02]  /*50030*/  IMAD.MOV.U32 R37, RZ, RZ, R55 ;  /* 0x000000ffff257224 */ /* 0x000fe400078e0037 */
        /* <DEDUP_REMOVED lines=51> */
[----:B------:R-:W-:Y:S02]  /*50370*/  IADD3.X R55, R55, R2, RZ, P2, !PT ;  /* 0x0000000237377210 */ /* 0x000fe400017fe4ff */
[----:B-1----:R-:W-:-:S03]  /*50380*/  MOV R36, R53 ;  /* 0x0000003500247202 */ /* 0x002fc60000000f00 */
[----:B------:R-:W-:Y:S01]  /*50390*/  IMAD.MOV.U32 R37, RZ, RZ, R55 ;  /* 0x000000ffff257224 */ /* 0x000fe200078e0037 */
[----:B------:R-:W-:Y:S04]  /*503a0*/  STL [R1+0xc84], R53 ;  /* 0x000c843501007387 */ /* 0x000fe80000100800 */
[----:B------:R1:W-:Y:S01]  /*503b0*/  STL [R1+0xc80], R55 ;  /* 0x000c803701007387 */ /* 0x0003e20000100800 */
[----:B------:R-:W-:-:S03]  /*503c0*/  IADD3 R49, P3, R49, R252, RZ ;  /* 0x000000fc31317210 */ /* 0x000fc60007f7e0ff */
[----:B------:R1:W-:Y:S02]  /*503d0*/  LDGSTS.E [R3+0x31200], [R36.64], P1 ;  /* 0x3120000024037fae */ /* 0x0003e40008921848 */
[----:B------:R-:W-:Y:S02]  /*503e0*/  IMAD.X R50, R50, 0x1, R2, P3 ;  /* 0x0000000132327824 */ /* 0x000fe400018e0602 */
        /* <DEDUP_REMOVED lines=136> */
[----:B------:R-:W-:Y:S04]  /*50c70*/  STL [R1+0xe14], R42 ;  /* 0x000e142a01007387 */ /* 0x000fe80000100800 */
[----:B------:R-:W-:Y:S01]  /*50c80*/  IMAD.X R39, R39, 0x1, R2, P4 ;  /* 0x0000000127277824 */ /* 0x000fe200020e0602 */
[----:B------:R1:W-:Y:S01]  /*50c90*/  STL [R1+0xe10], R43 ;  /* 0x000e102b01007387 */ /* 0x0003e20000100800 */
[----:B------:R-:W-:Y:S01]  /*50ca0*/  MOV R36, R42 ;  /* 0x0000002a00247202 */ /* 0x000fe20000000f00 */
[----:B------:R-:W-:-:S02]  /*50cb0*/  IMAD.MOV.U32 R37, RZ, RZ, R43 ;  /* 0x000000ffff257224 */ /* 0x000fc400078e002b */
        /* <DEDUP_REMOVED lines=34> */
[----:B------:R-:W-:Y:S04]  /*50ee0*/  STL [R1+0xe94], R53 ;  /* 0x000e943501007387 */ /* 0x000fe80000100800 */
[----:B------:R-:W-:Y:S01]  /*50ef0*/  IMAD.X R50, R50, 0x1, R2, P4 ;  /* 0x0000000132327824 */ /* 0x000fe200020e0602 */
[----:B------:R1:W-:Y:S01]  /*50f00*/  STL [R1+0xe90], R55 ;  /* 0x000e903701007387 */ /* 0x0003e20000100800 */
[----:B------:R-:W-:Y:S01]  /*50f10*/  ISETP.NE.U32.AND P2, PT, R36, RZ, PT ;  /* 0x000000ff2400720c */ /* 0x000fe20003f45070 */
[----:B------:R-:W-:Y:S01]  /*50f20*/  IMAD.MOV.U32 R37, RZ, RZ, R55 ;  /* 0x000000ffff257224 */ /* 0x000fe200078e0037 */
[----:B------:R-:W-:Y:S01]  /*50f30*/  MOV R36, R53 ;  /* 0x0000003500247202 */ /* 0x000fe20000000f00 */
        /* <DEDUP_REMOVED lines=10> */
[----:B------:R-:W-:-:S04]  /*50fe0*/  IADD3 R42, P1, R42, R252, RZ ;  /* 0x000000fc2a2a7210 */ /* 0x000fc80007f3e0ff */
[----:B------:R-:W-:Y:S02]  /*50ff0*/  IADD3.X R43, R43, R2, RZ, P1, !PT ;  /* 0x000000022b2b7210 */ /* 0x000fe40000ffe4ff */
[----:B-1----:R-:W-:-:S03]  /*51000*/  MOV R36, R42 ;  /* 0x0000002a00247202 */ /* 0x002fc60000000f00 */
[----:B------:R-:W-:Y:S01]  /*51010*/  IMAD.MOV.U32 R37, RZ, RZ, R43 ;  /* 0x000000ffff257224 */ /* 0x000fe200078e002b */
[----:B------:R-:W-:Y:S04]  /*51020*/  STL [R1+0xf04], R42 ;  /* 0x000f042a01007387 */ /* 0x000fe80000100800 */
[----:B------:R-:W-:Y:S04]  /*51030*/  STL [R1+0xf00], R43 ;  /* 0x000f002b01007387 */ /* 0x000fe80000100800 */
[----:B------:R1:W-:Y:S01]  /*51040*/  LDGSTS.E [R3+0x3b200], [R36.64], P2 ;  /* 0x3b20000024037fae */ /* 0x0003e20009121848 */
[----:B------:R-:W-:-:S05]  /*51050*/  IADD3 R38, P3, R38, R252, RZ ;  /* 0x000000fc26267210 */ /* 0x000fca0007f7e0ff */
[----:B------:R-:W-:Y:S01]  /*51060*/  IMAD.X R39, R39, 0x1, R2, P3 ;  /* 0x0000000127277824 */ /* 0x000fe200018e0602 */
[----:B------:R-:W-:Y:S01]  /*51070*/  STL [R1+0xf0c], R38 ;  /* 0x000f0c2601007387 */ /* 0x000fe20000100800 */
[----:B-1----:R-:W-:Y:S02]  /*51080*/  MOV R36, R38 ;  /* 0x0000002600247202 */ /* 0x002fe40000000f00 */
[----:B------:R-:W-:Y:S01]  /*51090*/  IMAD.MOV.U32 R37, RZ, RZ, R39 ;  /* 0x000000ffff257224 */ /* 0x000fe200078e0027 */
[----:B------:R1:W-:Y:S01]  /*510a0*/  STL [R1+0xf08], R39 ;  /* 0x000f082701007387 */ /* 0x0003e20000100800 */
[----:B------:R-:W-:-:S03]  /*510b0*/  ISETP.GT.AND P1, PT, R0, 0x7a, PT ;  /* 0x0000007a0000780c */ /* 0x000fc60003f24270 */
        /* <DEDUP_REMOVED lines=28> */
[----:B------:R-:W-:-:S04]  /*51280*/  IADD3 R56, P2, R56, R252, RZ ;  /* 0x000000fc38387210 */ /* 0x000fc80007f5e0ff */
[----:B------:R-:W-:Y:S02]  /*51290*/  IADD3.X R58, R58, R2, RZ, P2, !PT ;  /* 0x000000023a3a7210 */ /* 0x000fe400017fe4ff */
[----:B-1----:R-:W-:-:S03]  /*512a0*/  MOV R36, R56 ;  /* 0x0000003800247202 */ /* 0x002fc60000000f00 */
[----:B------:R-:W-:Y:S01]  /*512b0*/  IMAD.MOV.U32 R37, RZ, RZ, R58 ;  /* 0x000000ffff257224 */ /* 0x000fe200078e003a */
[----:B------:R-:W-:-:S04]  /*512c0*/  IADD3 R53, P3, R53, R252, RZ ;  /* 0x000000fc35357210 */ /* 0x000fc80007f7e0ff */
[----:B------:R1:W-:Y:S01]  /*512d0*/  LDGSTS.E [R3+0x3d200], [R36.64], P1 ;  /* 0x3d20000024037fae */ /* 0x0003e20008921848 */
[----:B------:R-:W-:Y:S01]  /*512e0*/  IMAD.X R55, R55, 0x1, R2, P3 ;  /* 0x0000000137377824 */ /* 0x000fe200018e0602 */
[----:B------:R-:W-:Y:S02]  /*512f0*/  ISETP.GT.AND P2, PT, R0, 0x7e, PT ;  /* 0x0000007e0000780c */ /* 0x000fe40003f44270 */
[----:B-1----:R-:W-:Y:S01]  /*51300*/  MOV R36, R53 ;  /* 0x0000003500247202 */ /* 0x002fe20000000f00 */
[----:B------:R-:W-:-:S05]  /*51310*/  IMAD.MOV.U32 R37, RZ, RZ, R55 ;  /* 0x000000ffff257224 */ /* 0x000fca00078e0037 */
[----:B------:R1:W-:Y:S04]  /*51320*/  LDGSTS.E [R3+0x3d400], [R36.64], P1 ;  /* 0x3d40000024037fae */ /* 0x0003e80008921848 */
[----:B------:R-:W-:Y:S01]  /*51330*/  STL [R1+0xf84], R56 ;  /* 0x000f843801007387 */ /* 0x000fe20000100800 */
[----:B-1----:R-:W-:-:S03]  /*51340*/  SEL R36, RZ, 0x4, !P2 ;  /* 0x00000004ff247807 */ /* 0x002fc60005000000 */
[----:B------:R-:W-:Y:S01]  /*51350*/  STL [R1+0xf80], R58 ;  /* 0x000f803a01007387 */ /* 0x000fe20000100800 */
[----:B------:R-:W-:-:S03]  /*51360*/  SEL R36, R36, RZ, !P0 ;  /* 0x000000ff24247207 */ /* 0x000fc60004000000 */
[----:B------:R-:W-:Y:S01]  /*51370*/  STL [R1+0xf8c], R53 ;  /* 0x000f8c3501007387 */ /* 0x000fe20000100800 */
[----:B------:R-:W-:-:S03]  /*51380*/  ISETP.NE.U32.AND P2, PT, R36, RZ, PT ;  /* 0x000000ff2400720c */ /* 0x000fc60003f45070 */
[----:B------:R-:W-:Y:S01]  /*51390*/  STL [R1+0xf88], R55 ;  /* 0x000f883701007387 */ /* 0x000fe20000100800 */
[----:B------:R-:W-:-:S04]  /*513a0*/  IADD3 R38, P3, R38, R252, RZ ;  /* 0x000000fc26267210 */ /* 0x000fc80007f7e0ff */
[----:B------:R-:W-:Y:S01]  /*513b0*/  IADD3.X R39, R39, R2, RZ, P3, !PT ;  /* 0x0000000227277210 */ /* 0x000fe20001ffe4ff */
[----:B------:R-:W-:Y:S01]  /*513c0*/  STL [R1+0xf94], R38 ;  /* 0x000f942601007387 */ /* 0x000fe20000100800 */
[----:B------:R-:W-:Y:S02]  /*513d0*/  IMAD.MOV.U32 R36, RZ, RZ, R38 ;  /* 0x000000ffff247224 */ /* 0x000fe400078e0026 */
[----:B------:R-:W-:Y:S01]  /*513e0*/  MOV R37, R39 ;  /* 0x0000002700257202 */ /* 0x000fe20000000f00 */
[----:B------:R1:W-:Y:S04]  /*513f0*/  STL [R1+0xf90], R39 ;  /* 0x000f902701007387 */ /* 0x0003e80000100800 */
[----:B------:R1:W-:Y:S01]  /*51400*/  LDGSTS.E [R3+0x3d600], [R36.64], P1 ;  /* 0x3d60000024037fae */ /* 0x0003e20008921848 */
[----:B------:R-:W-:-:S03]  /*51410*/  IADD3 R49, P1, R49, R252, RZ ;  /* 0x000000fc31317210 */ /* 0x000fc60007f3e0ff */
[----:B-1----:R-:W4:Y:S04]  /*51420*/  LDL.LU R39, [R1+0x1548] ;  /* 0x0015480001277983 */ /* 0x002f280000300800 */
[----:B------:R-:W4:Y:S01]  /*51430*/  LDL.LU R38, [R1+0x1554] ;  /* 0x0015540001267983 */ /* 0x000f220000300800 */
[----:B------:R-:W-:Y:S01]  /*51440*/  IADD3 R42, P3, R42, R252, RZ ;  /* 0x000000fc2a2a7210 */ /* 0x000fe20007f7e0ff */
[----:B------:R-:W-:-:S03]  /*51450*/  IMAD.X R50, R50, 0x1, R2, P1 ;  /* 0x0000000132327824 */ /* 0x000fc600008e0602 */
[----:B------:R-:W-:Y:S01]  /*51460*/  IADD3.X R43, R43, R2, RZ, P3, !PT ;  /* 0x000000022b2b7210 */ /* 0x000fe20001ffe4ff */
[----:B------:R-:W-:Y:S01]  /*51470*/  STL [R1+0xffc], R49 ;  /* 0x000ffc3101007387 */ /* 0x000fe20000100800 */
[----:B------:R-:W-:Y:S01]  /*51480*/  IMAD.MOV.U32 R36, RZ, RZ, R49 ;  /* 0x000000ffff247224 */ /* 0x000fe200078e0031 */
[----:B------:R-:W-:Y:S02]  /*51490*/  MOV R37, R50 ;  /* 0x0000003200257202 */ /* 0x000fe40000000f00 */
[----:B------:R-:W-:Y:S04]  /*514a0*/  STL [R1+0xff8], R50 ;  /* 0x000ff83201007387 */ /* 0x000fe80000100800 */
[----:B------:R-:W-:Y:S04]  /*514b0*/  STL [R1+0x1004], R42 ;  /* 0x0010042a01007387 */ /* 0x000fe80000100800 */
[----:B------:R1:W-:Y:S04]  /*514c0*/  STL [R1+0x1000], R43 ;  /* 0x0010002b01007387 */ /* 0x0003e80000100800 */
[----:B------:R-:W4:Y:S04]  /*514d0*/  LDL.LU R56, [R1+0x1540] ;  /* 0x0015400001387983 */ /* 0x000f280000300800 */
[----:B------:R-:W4:Y:S04]  /*514e0*/  LDL.LU R55, [R1+0x154c] ;  /* 0x00154c0001377983 */ /* 0x000f280000300800 */
[----:B------:R1:W-:Y:S02]  /*514f0*/  LDGSTS.E [R3+0x3f000], [R36.64], P2 ;  /* 0x3f00000024037fae */ /* 0x0003e40009121848 */
[----:B-1----:R-:W-:Y:S01]  /*51500*/  MOV R37, R43 ;  /* 0x0000002b00257202 */ /* 0x002fe20000000f00 */
[----:B------:R-:W-:Y:S01]  /*51510*/  IMAD.MOV.U32 R36, RZ, RZ, R42 ;  /* 0x000000ffff247224 */ /* 0x000fe200078e002a */
[----:B------:R-:W4:Y:S04]  /*51520*/  LDL.LU R43, [R1+0x1538] ;  /* 0x00153800012b7983 */ /* 0x000f280000300800 */
[----:B------:R-:W4:Y:S01]  /*51530*/  LDL.LU R42, [R1+0x1544] ;  /* 0x00154400012a7983 */ /* 0x000f220000300800 */
[----:B------:R-:W-:-:S03]  /*51540*/  IMAD.SHL.U32 R53, R45, 0x4, RZ ;  /* 0x000000042d357824 */ /* 0x000fc600078e00ff */
[----:B------:R1:W-:Y:S01]  /*51550*/  LDGSTS.E [R3+0x3f200], [R36.64], P2 ;  /* 0x3f20000024037fae */ /* 0x0003e20009121848 */
[----:B----4-:R-:W-:-:S05]  /*51560*/  IADD3 R47, P1, R47, R252, RZ ;  /* 0x000000fc2f2f7210 */ /* 0x010fca0007f3e0ff */
[----:B---3--:R-:W-:Y:S01]  /*51570*/  IMAD.X R48, R48, 0x1, R2, P1 ;  /* 0x0000000130307824 */ /* 0x008fe200008e0602 */
[----:B------:R-:W-:Y:S01]  /*51580*/  STL [R1+0x100c], R47 ;  /* 0x00100c2f01007387 */ /* 0x000fe20000100800 */
[----:B------:R-:W-:-:S03]  /*51590*/  IADD3 R44, P3, R44, R252, RZ ;  /* 0x000000fc2c2c7210 */ /* 0x000fc60007f7e0ff */
[----:B------:R3:W-:Y:S01]  /*515a0*/  STL [R1+0x1008], R48 ;  /* 0x0010083001007387 */ /* 0x0007e20000100800 */
[----:B------:R-:W-:-:S03]  /*515b0*/  IADD3.X R46, R46, R2, RZ, P3, !PT ;  /* 0x000000022e2e7210 */ /* 0x000fc60001ffe4ff */
[----:B------:R-:W-:Y:S04]  /*515c0*/  STL [R1+0x1014], R44 ;  /* 0x0010142c01007387 */ /* 0x000fe80000100800 */
[----:B------:R4:W-:Y:S01]  /*515d0*/  STL [R1+0x1010], R46 ;  /* 0x0010102e01007387 */ /* 0x0009e20000100800 */
[----:B-1----:R-:W-:-:S03]  /*515e0*/  MOV R37, R48 ;  /* 0x0000003000257202 */ /* 0x002fc60000000f00 */
[----:B------:R-:W2:Y:S04]  /*515f0*/  LDL.LU R50, [R1+0x1530] ;  /* 0x0015300001327983 */ /* 0x000ea80000300800 */
[----:B------:R-:W2:Y:S04]  /*51600*/  LDL.LU R49, [R1+0x153c] ;  /* 0x00153c0001317983 */ /* 0x000ea80000300800 */
[----:B---3--:R-:W3:Y:S04]  /*51610*/  LDL.LU R48, [R1+0x14c8] ;  /* 0x0014c80001307983 */ /* 0x008ee80000300800 */
[----:B------:R-:W3:Y:S01]  /*51620*/  LDL.LU R45, [R1+0x14d4] ;  /* 0x0014d400012d7983 */ /* 0x000ee20000300800 */
[----:B------:R-:W-:-:S05]  /*51630*/  IMAD.MOV.U32 R36, RZ, RZ, R47 ;  /* 0x000000ffff247224 */ /* 0x000fca00078e002f */
[----:B------:R1:W-:Y:S01]  /*51640*/  LDGSTS.E [R3+0x3f400], [R36.64], P2 ;  /* 0x3f40000024037fae */ /* 0x0003e20009121848 */
[----:B------:R-:W-:Y:S01]  /*51650*/  ISETP.GT.AND P1, PT, R0, 0x3, PT ;  /* 0x000000030000780c */ /* 0x000fe20003f24270 */
[----:B-1----:R-:W-:Y:S01]  /*51660*/  IMAD.MOV.U32 R36, RZ, RZ, R44 ;  /* 0x000000ffff247224 */ /* 0x002fe200078e002c */
[----:B------:R-:W-:-:S05]  /*51670*/  MOV R37, R46 ;  /* 0x0000002e00257202 */ /* 0x000fca0000000f00 */
[----:B------:R1:W-:Y:S02]  /*51680*/  LDGSTS.E [R3+0x3f600], [R36.64], P2 ;  /* 0x3f60000024037fae */ /* 0x0003e40009121848 */
[----:B-1----:R-:W-:-:S04]  /*51690*/  SEL R3, RZ, 0x4, !P1 ;  /* 0x00000004ff037807 */ /* 0x002fc80004800000 */
[----:B------:R-:W-:-:S04]  /*516a0*/  SEL R3, R3, RZ, !P0 ;  /* 0x000000ff03037207 */ /* 0x000fc80004000000 */
[----:B------:R-:W-:Y:S02]  /*516b0*/  ISETP.NE.U32.AND P1, PT, R3, RZ, PT ;  /* 0x000000ff0300720c */ /* 0x000fe40003f25070 */
[----:B----4-:R-:W-:Y:S02]  /*516c0*/  LOP3.LUT R46, R53, 0x60, RZ, 0x3c, !PT ;  /* 0x00000060352e7812 */ /* 0x010fe400078e3cff */
[----:B------:R-:W-:-:S04]  /*516d0*/  MOV R3, UR5 ;  /* 0x0000000500037c02 */ /* 0x000fc80008000f00 */
[----:B------:R-:W-:Y:S02]  /*516e0*/  LEA R3, R3, R46, 0x12 ;  /* 0x0000002e03037211 */ /* 0x000fe400078e90ff */
[----:B------:R-:W-:-:S05]  /*516f0*/  IADD3 R38, P2, R38, R252, RZ ;  /* 0x000000fc26267210 */ /* 0x000fca0007f5e0ff */
[----:B------:R-:W-:Y:S01]  /*51700*/  IMAD.X R39, R39, 0x1, R2, P2 ;  /* 0x0000000127277824 */ /* 0x000fe200010e0602 */
[----:B------:R-:W-:Y:S04]  /*51710*/  STL [R1+0x1554], R38 ;  /* 0x0015542601007387 */ /* 0x000fe80000100800 */
[----:B------:R1:W-:Y:S01]  /*51720*/  STL [R1+0x1548], R39 ;  /* 0x0015482701007387 */ /* 0x0003e20000100800 */
[----:B------:R-:W-:-:S03]  /*51730*/  MOV R37, R39 ;  /* 0x0000002700257202 */ /* 0x000fc60000000f00 */
[----:B------:R-:W4:Y:S01]  /*51740*/  LDL.LU R47, [R1+0x14c0] ;  /* 0x0014c000012f7983 */ /* 0x000f220000300800 */
[----:B------:R-:W-:-:S03]  /*51750*/  IMAD.MOV.U32 R36, RZ, RZ, R38 ;  /* 0x000000ffff247224 */ /* 0x000fc600078e0026 */
[----:B------:R-:W4:Y:S04]  /*51760*/  LDL.LU R44, [R1+0x14cc] ;  /* 0x0014cc00012c7983 */ /* 0x000f280000300800 */
[----:B-1----:R-:W4:Y:S04]  /*51770*/  LDL.LU R39, [R1+0x14b8] ;  /* 0x0014b80001277983 */ /* 0x002f280000300800 */
[----:B------:R-:W4:Y:S01]  /*51780*/  LDL.LU R38, [R1+0x14c4] ;  /* 0x0014c40001267983 */ /* 0x000f220000300800 */
[----:B------:R-:W-:-:S03]  /*51790*/  IADD3 R55, P2, R55, R252, RZ ;  /* 0x000000fc37377210 */ /* 0x000fc60007f5e0ff */
[----:B------:R1:W-:Y:S02]  /*517a0*/  LDGSTS.E [R3+0x1800], [R36.64], P1 ;  /* 0x0180000024037fae */ /* 0x0003e40008921848 */
[----:B------:R-:W-:Y:S02]  /*517b0*/  IMAD.X R56, R56, 0x1, R2, P2 ;  /* 0x0000000138387824 */ /* 0x000fe400010e0602 */
[----:B------:R-:W-:Y:S04]  /*517c0*/  STL [R1+0x154c], R55 ;  /* 0x00154c3701007387 */ /* 0x000fe80000100800 */
[----:B------:R1:W-:Y:S02]  /*517d0*/  STL [R1+0x1540], R56 ;  /* 0x0015403801007387 */ /* 0x0003e40000100800 */
[----:B-1----:R-:W-:Y:S01]  /*517e0*/  IMAD.MOV.U32 R36, RZ, RZ, R55 ;  /* 0x000000ffff247224 */ /* 0x002fe200078e0037 */
[----:B------:R-:W-:-:S02]  /*517f0*/  IADD3 R42, P3, R42, R252, RZ ;  /* 0x000000fc2a2a7210 */ /* 0x000fc40007f7e0ff */
[----:B------:R-:W-:Y:S02]  /*51800*/  MOV R37, R56 ;  /* 0x0000003800257202 */ /* 0x000fe40000000f00 */
[----:B------:R-:W-:Y:S01]  /*51810*/  IADD3.X R43, R43, R2, RZ, P3, !PT ;  /* 0x000000022b2b7210 */ /* 0x000fe20001ffe4ff */
[----:B------:R-:W-:Y:S04]  /*51820*/  STL [R1+0x1544], R42 ;  /* 0x0015442a01007387 */ /* 0x000fe80000100800 */
[----:B------:R1:W-:Y:S04]  /*51830*/  STL [R1+0x1538], R43 ;  /* 0x0015382b01007387 */ /* 0x0003e80000100800 */
[----:B------:R-:W4:Y:S04]  /*51840*/  LDL.LU R56, [R1+0x14b0] ;  /* 0x0014b00001387983 */ /* 0x000f280000300800 */
[----:B------:R1:W-:Y:S04]  /*51850*/  LDGSTS.E [R3+0x1a00], [R36.64], P1 ;  /* 0x01a0000024037fae */ /* 0x0003e80008921848 */
[----:B------:R-:W4:Y:S01]  /*51860*/  LDL.LU R55, [R1+0x14bc] ;  /* 0x0014bc0001377983 */ /* 0x000f220000300800 */
[----:B-1----:R-:W-:Y:S01]  /*51870*/  MOV R37, R43 ;  /* 0x0000002b00257202 */ /* 0x002fe20000000f00 */
[----:B------:R-:W-:-:S02]  /*51880*/  IMAD.MOV.U32 R36, RZ, RZ, R42 ;  /* 0x000000ffff247224 */ /* 0x000fc400078e002a */
[----:B------:R-:W4:Y:S04]  /*51890*/  LDL.LU R43, [R1+0x1448] ;  /* 0x00144800012b7983 */ /* 0x000f280000300800 */
        /* <DEDUP_REMOVED lines=8> */
[----:B---3--:R-:W-:Y:S01]  /*51920*/  IADD3 R45, P4, R45, R252, RZ ;  /* 0x000000fc2d2d7210 */ /* 0x008fe20007f9e0ff */
[----:B------:R-:W-:Y:S01]  /*51930*/  STL [R1+0x153c], R49 ;  /* 0x00153c3101007387 */ /* 0x000fe20000100800 */
[----:B------:R-:W-:Y:S02]  /*51940*/  IMAD.MOV.U32 R36, RZ, RZ, R49 ;  /* 0x000000ffff247224 */ /* 0x000fe400078e0031 */
[----:B------:R-:W-:Y:S01]  /*51950*/  IADD3.X R48, R48, R2, RZ, P4, !PT ;  /* 0x0000000230307210 */ /* 0x000fe200027fe4ff */
[----:B------:R1:W-:Y:S01]  /*51960*/  STL [R1+0x1530], R50 ;  /* 0x0015303201007387 */ /* 0x0003e20000100800 */
[----:B------:R-:W-:-:S03]  /*51970*/  MOV R37, R50 ;  /* 0x0000003200257202 */ /* 0x000fc60000000f00 */
[----:B------:R-:W-:Y:S04]  /*51980*/  STL [R1+0x14d4], R45 ;  /* 0x0014d42d01007387 */ /* 0x000fe80000100800 */
[----:B------:R2:W-:Y:S04]  /*51990*/  STL [R1+0x14c8], R48 ;  /* 0x0014c83001007387 */ /* 0x0005e80000100800 */
[----:B-1----:R-:W3:Y:S04]  /*519a0*/  LDL.LU R50, [R1+0x1440] ;  /* 0x0014400001327983 */ /* 0x002ee80000300800 */
[----:B------:R1:W-:Y:S04]  /*519b0*/  LDGSTS.E [R3+0x1e00], [R36.64], P1 ;  /* 0x01e0000024037fae */ /* 0x0003e80008921848 */
[----:B------:R-:W3:Y:S01]  /*519c0*/  LDL.LU R49, [R1+0x144c] ;  /* 0x00144c0001317983 */ /* 0x000ee20000300800 */
[----:B-1----:R-:W-:Y:S01]  /*519d0*/  MOV R37, R48 ;  /* 0x0000003000257202 */ /* 0x002fe20000000f00 */
[----:B------:R-:W-:-:S02]  /*519e0*/  IMAD.MOV.U32 R36, RZ, RZ, R45 ;  /* 0x000000ffff247224 */ /* 0x000fc400078e002d */
[----:B--2---:R-:W3:Y:S04]  /*519f0*/  LDL.LU R48, [R1+0x1438] ;  /* 0x0014380001307983 */ /* 0x004ee80000300800 */
[----:B------:R-:W3:Y:S04]  /*51a00*/  LDL.LU R45, [R1+0x1444] ;  /* 0x00144400012d7983 */ /* 0x000ee80000300800 */
[----:B------:R1:W-:Y:S01]  /*51a10*/  LDGSTS.E [R3+0x3800], [R36.64], P2 ;  /* 0x0380000024037fae */ /* 0x0003e20009121848 */
[----:B----4-:R-:W-:-:S05]  /*51a20*/  IADD3 R44, P1, R44, R252, RZ ;  /* 0x000000fc2c2c7210 */ /* 0x010fca0007f3e0ff */
[----:B------:R-:W-:Y:S01]  /*51a30*/  IMAD.X R47, R47, 0x1, R2, P1 ;  /* 0x000000012f2f7824 */ /* 0x000fe200008e0602 */
[----:B------:R-:W-:Y:S01]  /*51a40*/  IADD3 R38, P3, R38, R252, RZ ;  /* 0x000000fc26267210 */ /* 0x000fe20007f7e0ff */
[----:B------:R-:W-:Y:S01]  /*51a50*/  STL [R1+0x14cc], R44 ;  /* 0x0014cc2c01007387 */ /* 0x000fe20000100800 */
[----:B-1----:R-:W-:Y:S02]  /*51a60*/  IMAD.MOV.U32 R36, RZ, RZ, R44 ;  /* 0x000000ffff247224 */ /* 0x002fe400078e002c */
[----:B------:R-:W-:Y:S01]  /*51a70*/  IADD3.X R39, R39, R2, RZ, P3, !PT ;  /* 0x0000000227277210 */ /* 0x000fe20001ffe4ff */
[----:B------:R1:W-:Y:S01]  /*51a80*/  STL [R1+0x14c0], R47 ;  /* 0x0014c02f01007387 */ /* 0x0003e20000100800 */
[----:B------:R-:W-:-:S03]  /*51a90*/  MOV R37, R47 ;  /* 0x0000002f00257202 */ /* 0x000fc60000000f00 */
[----:B------:R-:W-:Y:S04]  /*51aa0*/  STL [R1+0x14c4], R38 ;  /* 0x0014c42601007387 */ /* 0x000fe80000100800 */
[----:B------:R4:W-:Y:S04]  /*51ab0*/  STL [R1+0x14b8], R39 ;  /* 0x0014b82701007387 */ /* 0x0009e80000100800 */
[----:B-1----:R-:W2:Y:S01]  /*51ac0*/  LDL.LU R47, [R1+0x13d0] ;  /* 0x0013d000012f7983 */ /* 0x002ea20000300800 */
[----:B------:R-:W-:-:S03]  /*51ad0*/  ISETP.GT.AND P1, PT, R0, 0xb, PT ;  /* 0x0000000b0000780c */ /* 0x000fc60003f24270 */
[----:B------:R1:W-:Y:S04]  /*51ae0*/  LDGSTS.E [R3+0x3a00], [R36.64], P2 ;  /* 0x03a0000024037fae */ /* 0x0003e80009121848 */
[----:B------:R-:W2:Y:S01]  /*51af0*/  LDL.LU R44, [R1+0x143c] ;  /* 0x00143c00012c7983 */ /* 0x000ea20000300800 */
[----:B-1----:R-:W-:Y:S01]  /*51b00*/  IMAD.MOV.U32 R36, RZ, RZ, R38 ;  /* 0x000000ffff247224 */ /* 0x002fe200078e0026 */
[----:B------:R-:W-:Y:S02]  /*51b10*/  MOV R37, R39 ;  /* 0x0000002700257202 */ /* 0x000fe40000000f00 */
[----:B----4-:R-:W2:Y:S04]  /*51b20*/  LDL.LU R39, [R1+0x13c8] ;  /* 0x0013c80001277983 */ /* 0x010ea80000300800 */
[----:B------:R-:W2:Y:S01]  /*51b30*/  LDL.LU R38, [R1+0x1434] ;  /* 0x0014340001267983 */ /* 0x000ea20000300800 */
[----:B------:R-:W-:-:S03]  /*51b40*/  IADD3 R55, P3, R55, R252, RZ ;  /* 0x000000fc37377210 */ /* 0x000fc60007f7e0ff */
[----:B------:R1:W-:Y:S02]  /*51b50*/  LDGSTS.E [R3+0x3c00], [R36.64], P2 ;  /* 0x03c0000024037fae */ /* 0x0003e40009121848 */
[----:B------:R-:W-:Y:S01]  /*51b60*/  IMAD.X R56, R56, 0x1, R2, P3 ;  /* 0x0000000138387824 */ /* 0x000fe200018e0602 */
[----:B-1----:R-:W-:Y:S02]  /*51b70*/  SEL R36, RZ, 0x4, !P1 ;  /* 0x00000004ff247807 */ /* 0x002fe40004800000 */
        /* <DEDUP_REMOVED lines=10> */
[----:B-1----:R-:W2:Y:S04]  /*51c20*/  LDL.LU R56, [R1+0x13c0] ;  /* 0x0013c00001387983 */ /* 0x002ea80000300800 */
[----:B------:R-:W2:Y:S04]  /*51c30*/  LDL.LU R55, [R1+0x13cc] ;  /* 0x0013cc0001377983 */ /* 0x000ea80000300800 */
[----:B------:R1:W-:Y:S02]  /*51c40*/  LDGSTS.E [R3+0x3e00], [R36.64], P2 ;  /* 0x03e0000024037fae */ /* 0x0003e40009121848 */
[----:B-1----:R-:W-:Y:S01]  /*51c50*/  MOV R37, R43 ;  /* 0x0000002b00257202 */ /* 0x002fe20000000f00 */
[----:B------:R-:W-:Y:S01]  /*51c60*/  IMAD.MOV.U32 R36, RZ, RZ, R42 ;  /* 0x000000ffff247224 */ /* 0x000fe200078e002a */
[----:B------:R-:W2:Y:S04]  /*51c70*/  LDL.LU R43, [R1+0x13b8] ;  /* 0x0013b800012b7983 */ /* 0x000ea80000300800 */
        /* <DEDUP_REMOVED lines=34> */
[----:B-1----:R-:W3:Y:S04]  /*51ea0*/  LDL.LU R47, [R1+0x1340] ;  /* 0x00134000012f7983 */ /* 0x002ee80000300800 */
[----:B------:R-:W3:Y:S04]  /*51eb0*/  LDL.LU R44, [R1+0x134c] ;  /* 0x00134c00012c7983 */ /* 0x000ee80000300800 */
[----:B------:R1:W-:Y:S02]  /*51ec0*/  LDGSTS.E [R3+0x5e00], [R36.64], P1 ;  /* 0x05e0000024037fae */ /* 0x0003e40008921848 */
[----:B-1----:R-:W-:Y:S01]  /*51ed0*/  MOV R37, R39 ;  /* 0x0000002700257202 */ /* 0x002fe20000000f00 */
[----:B------:R-:W-:Y:S01]  /*51ee0*/  IMAD.MOV.U32 R36, RZ, RZ, R38 ;  /* 0x000000ffff247224 */ /* 0x000fe200078e0026 */
[----:B--2---:R-:W2:Y:S04]  /*51ef0*/  LDL.LU R39, [R1+0x1338] ;  /* 0x0013380001277983 */ /* 0x004ea80000300800 */
[----:B------:R-:W2:Y:S01]  /*51f00*/  LDL.LU R38, [R1+0x1344] ;  /* 0x0013440001267983 */ /* 0x000ea20000300800 */
[----:B------:R-:W-:-:S03]  /*51f10*/  IADD3 R55, P1, R55, R252, RZ ;  /* 0x000000fc37377210 */ /* 0x000fc60007f3e0ff */
[----:B------:R1:W-:Y:S02]  /*51f20*/  LDGSTS.E [R3+0x7800], [R36.64], P2 ;  /* 0x0780000024037fae */ /* 0x0003e40009121848 */
[----:B------:R-:W-:Y:S02]  /*51f30*/  IMAD.X R56, R56, 0x1, R2, P1 ;  /* 0x0000000138387824 */ /* 0x000fe400008e0602 */
[----:B------:R-:W-:Y:S04]  /*51f40*/  STL [R1+0x13cc], R55 ;  /* 0x0013cc3701007387 */ /* 0x000fe80000100800 */
[----:B------:R1:W-:Y:S02]  /*51f50*/  STL [R1+0x13c0], R56 ;  /* 0x0013c03801007387 */ /* 0x0003e40000100800 */
[----:B-1----:R-:W-:Y:S01]  /*51f60*/  IMAD.MOV.U32 R36, RZ, RZ, R55 ;  /* 0x000000ffff247224 */ /* 0x002fe200078e0037 */
[----:B------:R-:W-:-:S05]  /*51f70*/  MOV R37, R56 ;  /* 0x0000003800257202 */ /* 0x000fca0000000f00 */
[----:B------:R1:W-:Y:S01]  /*51f80*/  LDGSTS.E [R3+0x7a00], [R36.64], P2 ;  /* 0x07a0000024037fae */ /* 0x0003e20009121848 */
[----:B------:R-:W-:-:S04]  /*51f90*/  IADD3 R42, P3, R42, R252, RZ ;  /* 0x000000fc2a2a7210 */ /* 0x000fc80007f7e0ff */
[----:B------:R-:W-:Y:S01]  /*51fa0*/  IADD3.X R43, R43, R2, RZ, P3, !PT ;  /* 0x000000022b2b7210 */ /* 0x000fe20001ffe4ff */
[----:B------:R-:W-:Y:S04]  /*51fb0*/  STL [R1+0x13c4], R42 ;  /* 0x0013c42a01007387 */ /* 0x000fe80000100800 */
[----:B------:R1:W-:Y:S02]  /*51fc0*/  STL [R1+0x13b8], R43 ;  /* 0x0013b82b01007387 */ /* 0x0003e40000100800 */
[----:B-1----:R-:W-:Y:S02]  /*51fd0*/  MOV R37, R43 ;  /* 0x0000002b00257202 */ /* 0x002fe40000000f00 */
[----:B------:R-:W2:Y:S01]  /*51fe0*/  LDL.LU R56, [R1+0x12d0] ;  /* 0x0012d00001387983 */ /* 0x000ea20000300800 */
        /* <DEDUP_REMOVED lines=19> */
[----:B------:R1:W-:Y:S01]  /*52120*/  STL [R1+0x1348], R48 ;  /* 0x0013483001007387 */ /* 0x0003e20000100800 */
[----:B----4-:R-:W-:-:S03]  /*52130*/  MOV R37, R48 ;  /* 0x0000003000257202 */ /* 0x010fc60000000f00 */
[----:B-1----:R-:W4:Y:S01]  /*52140*/  LDL.LU R50, [R1+0x12c0] ;  /* 0x0012c00001327983 */ /* 0x002f220000300800 */
[----:B------:R-:W-:-:S03]  /*52150*/  IMAD.MOV.U32 R36, RZ, RZ, R45 ;  /* 0x000000ffff247224 */ /* 0x000fc600078e002d */
[----:B------:R-:W4:Y:S04]  /*52160*/  LDL.LU R49, [R1+0x12cc] ;  /* 0x0012cc0001317983 */ /* 0x000f280000300800 */
        /* <DEDUP_REMOVED lines=8> */
[----:B------:R1:W-:Y:S01]  /*521f0*/  STL [R1+0x1340], R47 ;  /* 0x0013402f01007387 */ /* 0x0003e20000100800 */
[----:B--2---:R-:W-:-:S03]  /*52200*/  IADD3 R38, P3, R38, R252, RZ ;  /* 0x000000fc26267210 */ /* 0x004fc60007f7e0ff */
[----:B------:R2:W-:Y:S01]  /*52210*/  LDGSTS.E [R3+0x9a00], [R36.64], P1 ;  /* 0x09a0000024037fae */ /* 0x0005e20008921848 */
[----:B------:R-:W-:-:S03]  /*52220*/  IADD3.X R39, R39, R2, RZ, P3, !PT ;  /* 0x0000000227277210 */ /* 0x000fc60001ffe4ff */
[----:B------:R-:W-:Y:S04]  /*52230*/  STL [R1+0x1344], R38 ;  /* 0x0013442601007387 */ /* 0x000fe80000100800 */
[----:B------:R3:W-:Y:S04]  /*52240*/  STL [R1+0x1338], R39 ;  /* 0x0013382701007387 */ /* 0x0007e80000100800 */
[----:B-1----:R-:W4:Y:S01]  /*52250*/  LDL.LU R47, [R1+0x1250] ;  /* 0x00125000012f7983 */ /* 0x002f220000300800 */
[----:B--2---:R-:W-:Y:S01]  /*52260*/  IMAD.MOV.U32 R36, RZ, RZ, R38 ;  /* 0x000000ffff247224 */ /* 0x004fe200078e0026 */
[----:B------:R-:W-:-:S02]  /*52270*/  MOV R37, R39 ;  /* 0x0000002700257202 */ /* 0x000fc40000000f00 */
[----:B------:R-:W2:Y:S01]  /*52280*/  LDL.LU R44, [R1+0x12bc] ;  /* 0x0012bc00012c7983 */ /* 0x000ea20000300800 */
[----:B------:R-:W-:-:S03]  /*52290*/  ISETP.GT.AND P2, PT, R0, 0x17, PT ;  /* 0x000000170000780c */ /* 0x000fc60003f44270 */
[----:B---3--:R-:W3:Y:S04]  /*522a0*/  LDL.LU R39, [R1+0x1248] ;  /* 0x0012480001277983 */ /* 0x008ee80000300800 */
[----:B------:R-:W3:Y:S04]  /*522b0*/  LDL.LU R38, [R1+0x12b4] ;  /* 0x0012b40001267983 */ /* 0x000ee80000300800 */
        /* <DEDUP_REMOVED lines=832> */
[----:B------:R3:W-:Y:S01]  /*556c0*/  STL [R1+0xd28], R39 ;  /* 0x000d282701007387 */ /* 0x0007e20000100800 */
[----:B------:R-:W-:-:S03]  /*556d0*/  ISETP.GT.AND P1, PT, R0, 0x6b, PT ;  /* 0x0000006b0000780c */ /* 0x000fc60003f24270 */
[----:B-1----:R-:W4:Y:S01]  /*556e0*/  LDL.LU R47, [R1+0xdb0] ;  /* 0x000db000012f7983 */ /* 0x002f220000300800 */
[----:B--2---:R-:W-:Y:S01]  /*556f0*/  IMAD.MOV.U32 R36, RZ, RZ, R38 ;  /* 0x000000ffff247224 */ /* 0x004fe200078e0026 */
[----:B------:R-:W-:Y:S02]  /*55700*/  MOV R37, R39 ;  /* 0x0000002700257202 */ /* 0x000fe40000000f00 */
[----:B------:R-:W2:Y:S04]  /*55710*/  LDL.LU R44, [R1+0xdb4] ;  /* 0x000db400012c7983 */ /* 0x000ea80000300800 */
        /* <DEDUP_REMOVED lines=119> */
[----:B--2---:R-:W3:Y:S04]  /*55e90*/  LDL.LU R39, [R1+0xf30] ;  /* 0x000f300001277983 */ /* 0x004ee80000300800 */
[----:B------:R-:W3:Y:S01]  /*55ea0*/  LDL.LU R38, [R1+0xf34] ;  /* 0x000f340001267983 */ /* 0x000ee20000300800 */
[----:B-1----:R-:W-:-:S03]  /*55eb0*/  SEL R36, RZ, 0x4, !P2 ;  /* 0x00000004ff247807 */ /* 0x002fc60005000000 */
[----:B------:R-:W3:Y:S01]  /*55ec0*/  LDL.LU R47, [R1+0xf98] ;  /* 0x000f9800012f7983 */ /* 0x000ee20000300800 */
[----:B------:R-:W-:-:S03]  /*55ed0*/  SEL R36, R36, RZ, !P0 ;  /* 0x000000ff24247207 */ /* 0x000fc60004000000 */
[----:B------:R-:W3:Y:S01]  /*55ee0*/  LDL.LU R44, [R1+0xf9c] ;  /* 0x000f9c00012c7983 */ /* 0x000ee20000300800 */
[----:B------:R-:W-:-:S05]  /*55ef0*/  IADD3 R55, P3, R55, R252, RZ ;  /* 0x000000fc37377210 */ /* 0x000fca0007f7e0ff */
[----:B------:R-:W-:Y:S01]  /*55f00*/  IMAD.X R56, R56, 0x1, R2, P3 ;  /* 0x0000000138387824 */ /* 0x000fe200018e0602 */
[----:B------:R-:W-:Y:S01]  /*55f10*/  IADD3 R42, P4, R42, R252, RZ ;  /* 0x000000fc2a2a7210 */ /* 0x000fe20007f9e0ff */
[----:B------:R-:W-:Y:S03]  /*55f20*/  STL [R1+0xeb4], R55 ;  /* 0x000eb43701007387 */ /* 0x000fe60000100800 */
[----:B------:R-:W-:Y:S01]  /*55f30*/  IADD3.X R43, R43, R2, RZ, P4, !PT ;  /* 0x000000022b2b7210 */ /* 0x000fe200027fe4ff */
[----:B------:R-:W-:Y:S01]  /*55f40*/  STL [R1+0xeb0], R56 ;  /* 0x000eb03801007387 */ /* 0x000fe20000100800 */
[----:B------:R-:W-:Y:S01]  /*55f50*/  ISETP.NE.U32.AND P2, PT, R36, RZ, PT ;  /* 0x000000ff2400720c */ /* 0x000fe20003f45070 */
[----:B------:R-:W-:Y:S02]  /*55f60*/  IMAD.MOV.U32 R36, RZ, RZ, R55 ;  /* 0x000000ffff247224 */ /* 0x000fe400078e0037 */
[----:B------:R-:W-:Y:S01]  /*55f70*/  STL [R1+0xf1c], R42 ;  /* 0x000f1c2a01007387 */ /* 0x000fe20000100800 */
[----:B------:R-:W-:-:S03]  /*55f80*/  MOV R37, R56 ;  /* 0x0000003800257202 */ /* 0x000fc60000000f00 */
[----:B------:R1:W-:Y:S04]  /*55f90*/  STL [R1+0xf18], R43 ;  /* 0x000f182b01007387 */ /* 0x0003e80000100800 */
[----:B------:R-:W3:Y:S04]  /*55fa0*/  LDL.LU R59, [R1+0xfa0] ;  /* 0x000fa000013b7983 */ /* 0x000ee80000300800 */
        /* <DEDUP_REMOVED lines=12> */
[----:B------:R4:W-:Y:S04]  /*56070*/  STL [R1+0xf20], R50 ;  /* 0x000f203201007387 */ /* 0x0009e80000100800 */
[----:B------:R-:W-:Y:S04]  /*56080*/  STL [R1+0xf2c], R45 ;  /* 0x000f2c2d01007387 */ /* 0x000fe80000100800 */
[----:B------:R4:W-:Y:S04]  /*56090*/  STL [R1+0xf28], R48 ;  /* 0x000f283001007387 */ /* 0x0009e80000100800 */
[----:B------:R-:W2:Y:S04]  /*560a0*/  LDL.LU R56, [R1+0xfb0] ;  /* 0x000fb00001387983 */ /* 0x000ea80000300800 */
[----:B------:R-:W2:Y:S01]  /*560b0*/  LDL.LU R55, [R1+0xfb4] ;  /* 0x000fb40001377983 */ /* 0x000ea20000300800 */
[----:B-1----:R-:W-:Y:S01]  /*560c0*/  MOV R37, R50 ;  /* 0x0000003200257202 */ /* 0x002fe20000000f00 */
[----:B------:R-:W-:-:S02]  /*560d0*/  IMAD.MOV.U32 R36, RZ, RZ, R49 ;  /* 0x000000ffff247224 */ /* 0x000fc400078e0031 */
[----:B----4-:R-:W2:Y:S04]  /*560e0*/  LDL.LU R50, [R1+0x1018] ;  /* 0x0010180001327983 */ /* 0x010ea80000300800 */
[----:B------:R-:W2:Y:S04]  /*560f0*/  LDL.LU R49, [R1+0x101c] ;  /* 0x00101c0001317983 */ /* 0x000ea80000300800 */
[----:B------:R1:W-:Y:S01]  /*56100*/  LDGSTS.E [R3+0x3ba00], [R36.64], P2 ;  /* 0x3ba0000024037fae */ /* 0x0003e20009121848 */
[----:B------:R-:W-:Y:S02]  /*56110*/  ISETP.GT.AND P1, PT, R0, 0x7b, PT ;  /* 0x0000007b0000780c */ /* 0x000fe40003f24270 */
[----:B-1----:R-:W-:Y:S01]  /*56120*/  MOV R37, R48 ;  /* 0x0000003000257202 */ /* 0x002fe20000000f00 */
[----:B------:R-:W-:Y:S01]  /*56130*/  IMAD.MOV.U32 R36, RZ, RZ, R45 ;  /* 0x000000ffff247224 */ /* 0x000fe200078e002d */
[----:B------:R-:W2:Y:S04]  /*56140*/  LDL.LU R48, [R1+0x1020] ;  /* 0x0010200001307983 */ /* 0x000ea80000300800 */
[----:B------:R-:W2:Y:S04]  /*56150*/  LDL.LU R45, [R1+0x1024] ;  /* 0x00102400012d7983 */ /* 0x000ea80000300800 */
[----:B------:R1:W-:Y:S02]  /*56160*/  LDGSTS.E [R3+0x3bc00], [R36.64], P2 ;  /* 0x3bc0000024037fae */ /* 0x0003e40009121848 */
[----:B-1----:R-:W-:-:S04]  /*56170*/  SEL R36, RZ, 0x4, !P1 ;  /* 0x00000004ff247807 */ /* 0x002fc80004800000 */
[----:B------:R-:W-:-:S04]  /*56180*/  SEL R36, R36, RZ, !P0 ;  /* 0x000000ff24247207 */ /* 0x000fc80004000000 */
[----:B------:R-:W-:Y:S02]  /*56190*/  ISETP.NE.U32.AND P1, PT, R36, RZ, PT ;  /* 0x000000ff2400720c */ /* 0x000fe40003f25070 */
[----:B---3--:R-:W-:-:S05]  /*561a0*/  IADD3 R38, P3, R38, R252, RZ ;  /* 0x000000fc26267210 */ /* 0x008fca0007f7e0ff */
[----:B------:R-:W-:Y:S02]  /*561b0*/  IMAD.X R39, R39, 0x1, R2, P3 ;  /* 0x0000000127277824 */ /* 0x000fe400018e0602 */
[----:B------:R-:W-:-:S03]  /*561c0*/  IMAD.MOV.U32 R36, RZ, RZ, R38 ;  /* 0x000000ffff247224 */ /* 0x000fc600078e0026 */
[----:B------:R-:W-:Y:S02]  /*561d0*/  MOV R37, R39 ;  /* 0x0000002700257202 */ /* 0x000fe40000000f00 */
[----:B------:R-:W-:Y:S01]  /*561e0*/  IADD3 R44, P4, R44, R252, RZ ;  /* 0x000000fc2c2c7210 */ /* 0x000fe20007f9e0ff */
[----:B------:R1:W-:Y:S03]  /*561f0*/  STL [R1+0xf34], R38 ;  /* 0x000f342601007387 */ /* 0x0003e60000100800 */
[----:B------:R-:W-:Y:S01]  /*56200*/  IADD3.X R47, R47, R2, RZ, P4, !PT ;  /* 0x000000022f2f7210 */ /* 0x000fe200027fe4ff */
[----:B------:R3:W-:Y:S04]  /*56210*/  LDGSTS.E [R3+0x3be00], [R36.64], P2 ;  /* 0x3be0000024037fae */ /* 0x0007e80009121848 */
[----:B------:R3:W-:Y:S04]  /*56220*/  STL [R1+0xf30], R39 ;  /* 0x000f302701007387 */ /* 0x0007e80000100800 */
[----:B------:R-:W-:Y:S04]  /*56230*/  STL [R1+0xf9c], R44 ;  /* 0x000f9c2c01007387 */ /* 0x000fe80000100800 */
[----:B-1----:R-:W4:Y:S01]  /*56240*/  LDL.LU R38, [R1+0x102c] ;  /* 0x00102c0001267983 */ /* 0x002f220000300800 */
[----:B---3--:R-:W-:Y:S01]  /*56250*/  IMAD.MOV.U32 R36, RZ, RZ, R44 ;  /* 0x000000ffff247224 */ /* 0x008fe200078e002c */
[----:B------:R-:W-:-:S02]  /*56260*/  MOV R37, R47 ;  /* 0x0000002f00257202 */ /* 0x000fc40000000f00 */
[----:B------:R1:W-:Y:S04]  /*56270*/  STL [R1+0xf98], R47 ;  /* 0x000f982f01007387 */ /* 0x0003e80000100800 */
[----:B------:R3:W-:Y:S04]  /*56280*/  LDGSTS.E [R3+0x3d800], [R36.64], P1 ;  /* 0x3d80000024037fae */ /* 0x0007e80008921848 */
[----:B------:R-:W4:Y:S04]  /*56290*/  LDL.LU R39, [R1+0x1034] ;  /* 0x0010340001277983 */ /* 0x000f280000300800 */
[----:B-1----:R-:W4:Y:S01]  /*562a0*/  LDL.LU R47, [R1+0x1028] ;  /* 0x00102800012f7983 */ /* 0x002f220000300800 */
[----:B------:R-:W-:-:S03]  /*562b0*/  IADD3 R58, P2, R58, R252, RZ ;  /* 0x000000fc3a3a7210 */ /* 0x000fc60007f5e0ff */
[----:B------:R-:W4:Y:S02]  /*562c0*/  LDL.LU R44, [R1+0x1030] ;  /* 0x00103000012c7983 */ /* 0x000f240000300800 */
[----:B------:R-:W-:Y:S02]  /*562d0*/  IMAD.X R59, R59, 0x1, R2, P2 ;  /* 0x000000013b3b7824 */ /* 0x000fe400010e0602 */
[----:B---3--:R-:W-:-:S03]  /*562e0*/  IMAD.MOV.U32 R36, RZ, RZ, R58 ;  /* 0x000000ffff247224 */ /* 0x008fc600078e003a */
[----:B------:R-:W-:Y:S01]  /*562f0*/  MOV R37, R59 ;  /* 0x0000003b00257202 */ /* 0x000fe20000000f00 */
[----:B------:R-:W-:Y:S04]  /*56300*/  STL [R1+0xfa4], R58 ;  /* 0x000fa43a01007387 */ /* 0x000fe80000100800 */
[----:B------:R-:W-:Y:S04]  /*56310*/  STL [R1+0xfa0], R59 ;  /* 0x000fa03b01007387 */ /* 0x000fe80000100800 */
[----:B------:R1:W-:Y:S01]  /*56320*/  LDGSTS.E [R3+0x3da00], [R36.64], P1 ;  /* 0x3da0000024037fae */ /* 0x0003e20008921848 */
[----:B------:R-:W-:-:S04]  /*56330*/  IADD3 R42, P3, R42, R252, RZ ;  /* 0x000000fc2a2a7210 */ /* 0x000fc80007f7e0ff */
[----:B------:R-:W-:Y:S01]  /*56340*/  IADD3.X R43, R43, R2, RZ, P3, !PT ;  /* 0x000000022b2b7210 */ /* 0x000fe20001ffe4ff */
[----:B------:R-:W-:Y:S04]  /*56350*/  STL [R1+0xfac], R42 ;  /* 0x000fac2a01007387 */ /* 0x000fe80000100800 */
[----:B------:R3:W-:Y:S01]  /*56360*/  STL [R1+0xfa8], R43 ;  /* 0x000fa82b01007387 */ /* 0x0007e20000100800 */
[----:B-1----:R-:W-:Y:S01]  /*56370*/  MOV R37, R43 ;  /* 0x0000002b00257202 */ /* 0x002fe20000000f00 */
[----:B------:R-:W-:Y:S01]  /*56380*/  IMAD.MOV.U32 R36, RZ, RZ, R42 ;  /* 0x000000ffff247224 */ /* 0x000fe200078e002a */
[----:B------:R-:W-:-:S04]  /*56390*/  ISETP.GT.AND P2, PT, R0, 0x7f, PT ;  /* 0x0000007f0000780c */ /* 0x000fc80003f44270 */
[----:B------:R1:W-:Y:S04]  /*563a0*/  LDGSTS.E [R3+0x3dc00], [R36.64], P1 ;  /* 0x3dc0000024037fae */ /* 0x0003e80008921848 */
[----:B---3--:R-:W3:Y:S04]  /*563b0*/  LDL.LU R43, [R1+0x1038] ;  /* 0x00103800012b7983 */ /* 0x008ee80000300800 */
[----:B------:R-:W3:Y:S01]  /*563c0*/  LDL.LU R42, [R1+0x103c] ;  /* 0x00103c00012a7983 */ /* 0x000ee20000300800 */
[----:B-1----:R-:W-:-:S04]  /*563d0*/  SEL R36, RZ, 0x4, !P2 ;  /* 0x00000004ff247807 */ /* 0x002fc80005000000 */
[----:B------:R-:W-:-:S04]  /*563e0*/  SEL R36, R36, RZ, !P0 ;  /* 0x000000ff24247207 */ /* 0x000fc80004000000 */
[----:B------:R-:W-:Y:S01]  /*563f0*/  ISETP.NE.U32.AND P2, PT, R36, RZ, PT ;  /* 0x000000ff2400720c */ /* 0x000fe20003f45070 */
[----:B------:R-:W-:Y:S01]  /*56400*/  HMMA.1688.F32.TF32 R244, R236, R62, R132 ;  /* 0x0000003eecf4723c */ /* 0x000fe20000081084 */
[----:B--2---:R-:W-:-:S05]  /*56410*/  IADD3 R55, P3, R55, R252, RZ ;  /* 0x000000fc37377210 */ /* 0x004fca0007f7e0ff */
[----:B------:R-:W-:Y:S01]  /*56420*/  IMAD.X R56, R56, 0x1, R2, P3 ;  /* 0x0000000138387824 */ /* 0x000fe200018e0602 */
[----:B------:R-:W-:-:S03]  /*56430*/  MOV R36, R55 ;  /* 0x0000003700247202 */ /* 0x000fc60000000f00 */
[----:B------:R-:W-:-:S05]  /*56440*/  IMAD.MOV.U32 R37, RZ, RZ, R56 ;  /* 0x000000ffff257224 */ /* 0x000fca00078e0038 */
[----:B------:R1:W-:Y:S01]  /*56450*/  LDGSTS.E [R3+0x3de00], [R36.64], P1 ;  /* 0x3de0000024037fae */ /* 0x0003e20008921848 */
[----:B------:R-:W-:-:S04]  /*56460*/  IADD3 R49, P1, R49, R252, RZ ;  /* 0x000000fc31317210 */ /* 0x000fc80007f3e0ff */
[----:B------:R-:W-:Y:S01]  /*56470*/  IADD3.X R50, R50, R2, RZ, P1, !PT ;  /* 0x0000000232327210 */ /* 0x000fe20000ffe4ff */
[----:B------:R-:W-:Y:S01]  /*56480*/  STL [R1+0xfb4], R55 ;  /* 0x000fb43701007387 */ /* 0x000fe20000100800 */
[----:B-1----:R-:W-:-:S03]  /*56490*/  MOV R36, R49 ;  /* 0x0000003100247202 */ /* 0x002fc60000000f00 */
[----:B------:R-:W-:Y:S01]  /*564a0*/  IMAD.MOV.U32 R37, RZ, RZ, R50 ;  /* 0x000000ffff257224 */ /* 0x000fe200078e0032 */
[----:B------:R-:W-:Y:S01]  /*564b0*/  STL [R1+0xfb0], R56 ;  /* 0x000fb03801007387 */ /* 0x000fe20000100800 */
[----:B------:R-:W-:-:S03]  /*564c0*/  IADD3 R45, P3, R45, R252, RZ ;  /* 0x000000fc2d2d7210 */ /* 0x000fc60007f7e0ff */
[----:B------:R-:W-:Y:S04]  /*564d0*/  STL [R1+0x101c], R49 ;  /* 0x00101c3101007387 */ /* 0x000fe80000100800 */
[----:B------:R-:W-:Y:S04]  /*564e0*/  STL [R1+0x1018], R50 ;  /* 0x0010183201007387 */ /* 0x000fe80000100800 */
[----:B------:R1:W-:Y:S04]  /*564f0*/  LDGSTS.E [R3+0x3f800], [R36.64], P2 ;  /* 0x3f80000024037fae */ /* 0x0003e80009121848 */
[----:B------:R2:W-:Y:S01]  /*56500*/  STL [R1+0x1024], R45 ;  /* 0x0010242d01007387 */ /* 0x0005e20000100800 */
[----:B-1----:R-:W-:-:S03]  /*56510*/  MOV R36, R45 ;  /* 0x0000002d00247202 */ /* 0x002fc60000000f00 */
[----:B--2---:R-:W1:Y:S01]  /*56520*/  S2R R45, SR_TID.X ;  /* 0x00000000002d7919 */ /* 0x004e620000002100 */
[----:B------:R-:W-:-:S04]  /*56530*/  IMAD.X R48, R48, 0x1, R2, P3 ;  /* 0x0000000130307824 */ /* 0x000fc800018e0602 */
[----:B------:R-:W-:Y:S01]  /*56540*/  IMAD.MOV.U32 R37, RZ, RZ, R48 ;  /* 0x000000ffff257224 */ /* 0x000fe200078e0030 */
[----:B------:R-:W-:Y:S04]  /*56550*/  STL [R1+0x1020], R48 ;  /* 0x0010203001007387 */ /* 0x000fe80000100800 */
[----:B------:R2:W-:Y:S01]  /*56560*/  LDGSTS.E [R3+0x3fa00], [R36.64], P2 ;  /* 0x3fa0000024037fae */ /* 0x0005e20009121848 */
[----:B------:R-:W-:Y:S01]  /*56570*/  HMMA.1688.F32.TF32 R232, R236, R66, R128 ;  /* 0x00000042ece8723c */ /* 0x000fe20000081080 */
[----:B----4-:R-:W-:-:S04]  /*56580*/  IADD3 R38, P1, R38, R252, RZ ;  /* 0x000000fc26267210 */ /* 0x010fc80007f3e0ff */
[----:B--2---:R-:W-:Y:S01]  /*56590*/  MOV R36, R38 ;  /* 0x0000002600247202 */ /* 0x004fe20000000f00 */
[----:B------:R1:W-:Y:S02]  /*565a0*/  STL [R1+0x102c], R38 ;  /* 0x00102c2601007387 */ /* 0x0003e40000100800 */
[----:B-1----:R-:W-:Y:S02]  /*565b0*/  LOP3.LUT R38, R45, 0x7f, RZ, 0xc0, !PT ;  /* 0x0000007f2d267812 */ /* 0x002fe400078ec0ff */
[----:B------:R-:W-:Y:S02]  /*565c0*/  IADD3.X R47, R47, R2, RZ, P1, !PT ;  /* 0x000000022f2f7210 */ /* 0x000fe40000ffe4ff */
[----:B------:R-:W-:Y:S02]  /*565d0*/  ISETP.GE.AND P1, PT, R38, R0, PT ;  /* 0x000000002600720c */ /* 0x000fe40003f26270 */
[----:B------:R-:W-:Y:S02]  /*565e0*/  IADD3 R39, P3, R39, R252, RZ ;  /* 0x000000fc27277210 */ /* 0x000fe40007f7e0ff */
[----:B------:R-:W-:-:S03]  /*565f0*/  SEL R0, RZ, 0x4, P1 ;  /* 0x00000004ff007807 */ /* 0x000fc60000800000 */
[----:B------:R-:W-:Y:S01]  /*56600*/  IMAD.X R44, R44, 0x1, R2, P3 ;  /* 0x000000012c2c7824 */ /* 0x000fe200018e0602 */
[----:B------:R1:W-:Y:S04]  /*56610*/  STL [R1+0x1028], R47 ;  /* 0x0010282f01007387 */ /* 0x0003e80000100800 */
[----:B------:R1:W-:Y:S04]  /*56620*/  STL [R1+0x1034], R39 ;  /* 0x0010342701007387 */ /* 0x0003e80000100800 */
[----:B------:R1:W-:Y:S01]  /*56630*/  STL [R1+0x1030], R44 ;  /* 0x0010302c01007387 */ /* 0x0003e20000100800 */
[----:B------:R-:W-:Y:S01]  /*56640*/  SEL R0, R0, RZ, !P0 ;  /* 0x000000ff00007207 */ /* 0x000fe20004000000 */
[----:B------:R-:W-:-:S03]  /*56650*/  IMAD.MOV.U32 R37, RZ, RZ, R47 ;  /* 0x000000ffff257224 */ /* 0x000fc600078e002f */
[----:B------:R-:W-:Y:S02]  /*56660*/  ISETP.NE.U32.AND P0, PT, R0, RZ, PT ;  /* 0x000000ff0000720c */ /* 0x000fe40003f05070 */
[----:B------:R-:W-:Y:S01]  /*56670*/  MOV R0, UR5 ;  /* 0x0000000500007c02 */ /* 0x000fe20008000f00 */
[----:B------:R2:W-:Y:S01]  /*56680*/  LDGSTS.E [R3+0x3fc00], [R36.64], P2 ;  /* 0x3fc0000024037fae */ /* 0x0005e20009121848 */
[----:B---3--:R-:W-:-:S04]  /*56690*/  IADD3 R42, P1, R42, UR7, RZ ;  /* 0x000000072a2a7c10 */ /* 0x008fc8000ff3e0ff */
[----:B------:R-:W-:Y:S01]  /*566a0*/  IADD3.X R43, R43, UR6, RZ, P1, !PT ;  /* 0x000000062b2b7c10 */ /* 0x000fe20008ffe4ff */
[----:B------:R1:W-:Y:S04]  /*566b0*/  STL [R1+0x103c], R42 ;  /* 0x00103c2a01007387 */ /* 0x0003e80000100800 */
[----:B------:R1:W-:Y:S01]  /*566c0*/  STL [R1+0x1038], R43 ;  /* 0x0010382b01007387 */ /* 0x0003e20000100800 */
[----:B--2---:R-:W-:Y:S01]  /*566d0*/  MOV R36, R39 ;  /* 0x0000002700247202 */ /* 0x004fe20000000f00 */
[----:B------:R-:W-:Y:S02]  /*566e0*/  IMAD.MOV.U32 R37, RZ, RZ, R44 ;  /* 0x000000ffff257224 */ /* 0x000fe400078e002c */
[----:B------:R-:W-:-:S03]  /*566f0*/  IMAD R0, R0, 0x8000, R41 ;  /* 0x0000800000007824 */ /* 0x000fc600078e0229 */
[----:B------:R2:W-:Y:S02]  /*56700*/  LDGSTS.E [R3+0x3fe00], [R36.64], P2 ;  /* 0x3fe0000024037fae */ /* 0x0005e40009121848 */
[----:B--2---:R-:W-:Y:S02]  /*56710*/  IADD3 R3, R0, 0x100000, RZ ;  /* 0x0010000000037810 */ /* 0x004fe40007ffe0ff */
[----:B-1----:R-:W2:Y:S04]  /*56720*/  LDL.LU R48, [R1+0x1078] ;  /* 0x0010780001307983 */ /* 0x002ea80000300800 */
        /* <DEDUP_REMOVED lines=8> */
[----:B------:R-:W-:-:S02]  /*567b0*/  MOV R36, R42 ;  /* 0x0000002a00247202 */ /* 0x000fc40000000f00 */
[----:B------:R-:W4:Y:S04]  /*567c0*/  LDL.LU R43, [R1+0x1178] ;  /* 0x00117800012b7983 */ /* 0x000f280000300800 */
[----:B------:R-:W4:Y:S04]  /*567d0*/  LDL.LU R42, [R1+0x117c] ;  /* 0x00117c00012a7983 */ /* 0x000f280000300800 */
[----:B------:R-:W0:Y:S04]  /*567e0*/  LDGDEPBAR ;  /* 0x00000000000079af */ /* 0x000e280000000000 */
[----:B------:R1:W-:Y:S02]  /*567f0*/  LDGSTS.E [R3+-0x40000], [R36.64], P0 ;  /* 0xc000000024037fae */ /* 0x0003e40008121848 */
[----:B-1----:R-:W-:-:S02]  /*56800*/  IADD3 R3, R0, 0x100000, RZ ;  /* 0x0010000000037810 */ /* 0x002fc40007ffe0ff */
[----:B---3--:R-:W-:-:S04]  /*56810*/  IADD3 R38, P1, R38, UR7, RZ ;  /* 0x0000000726267c10 */ /* 0x008fc8000ff3e0ff */
[----:B--2---:R-:W-:Y:S01]  /*56820*/  IADD3.X R48, R48, UR6, RZ, P1, !PT ;  /* 0x0000000630307c10 */ /* 0x004fe20008ffe4ff */
[----:B------:R-:W-:Y:S01]  /*56830*/  STL [R1+0x107c], R38 ;  /* 0x00107c2601007387 */ /* 0x000fe20000100800 */
[----:B----4-:R-:W-:-:S03]  /*56840*/  IADD3 R39, P1, R39, UR7, RZ ;  /* 0x0000000727277c10 */ /* 0x010fc6000ff3e0ff */
[----:B------:R1:W-:Y:S01]  /*56850*/  STL [R1+0x1078], R48 ;  /* 0x0010783001007387 */ /* 0x0003e20000100800 */
[----:B------:R-:W-:Y:S01]  /*56860*/  MOV R36, R38 ;  /* 0x0000002600247202 */ /* 0x000fe20000000f00 */
[----:B------:R-:W-:Y:S01]  /*56870*/  IMAD.MOV.U32 R37, RZ, RZ, R48 ;  /* 0x000000ffff257224 */ /* 0x000fe200078e0030 */
[----:B------:R-:W-:-:S04]  /*56880*/  IADD3.X R47, R47, UR6, RZ, P1, !PT ;  /* 0x000000062f2f7c10 */ /* 0x000fc80008ffe4ff */
[----:B------:R2:W-:Y:S04]  /*56890*/  LDGSTS.E [R3+-0x3f000], [R36.64], P0 ;  /* 0xc100000024037fae */ /* 0x0005e80008121848 */
[----:B-1----:R-:W3:Y:S04]  /*568a0*/  LDL.LU R48, [R1+0x11b8] ;  /* 0x0011b80001307983 */ /* 0x002ee80000300800 */
[----:B------:R-:W4:Y:S04]  /*568b0*/  LDL.LU R38, [R1+0x11bc] ;  /* 0x0011bc0001267983 */ /* 0x000f280000300800 */
[----:B------:R-:W-:Y:S01]  /*568c0*/  STL [R1+0x10bc], R39 ;  /* 0x0010bc2701007387 */ /* 0x000fe20000100800 */
[----:B--2---:R-:W-:Y:S01]  /*568d0*/  IMAD.MOV.U32 R37, RZ, RZ, R47 ;  /* 0x000000ffff257224 */ /* 0x004fe200078e002f */
[----:B------:R-:W-:-:S02]  /*568e0*/  MOV R36, R39 ;  /* 0x0000002700247202 */ /* 0x000fc40000000f00 */
[----:B------:R1:W-:Y:S01]  /*568f0*/  STL [R1+0x10b8], R47 ;  /* 0x0010b82f01007387 */ /* 0x0003e20000100800 */
[----:B------:R-:W-:-:S03]  /*56900*/  IADD3 R44, P1, R44, UR7, RZ ;  /* 0x000000072c2c7c10 */ /* 0x000fc6000ff3e0ff */
[----:B------:R2:W-:Y:S04]  /*56910*/  LDGSTS.E [R3+-0x3e000], [R36.64], P0 ;  /* 0xc200000024037fae */ /* 0x0005e80008121848 */
[----:B-1----:R-:W3:Y:S04]  /*56920*/  LDL.LU R47, [R1+0x11f8] ;  /* 0x0011f800012f7983 */ /* 0x002ee80000300800 */
[----:B------:R-:W3:Y:S01]  /*56930*/  LDL.LU R39, [R1+0x11fc] ;  /* 0x0011fc0001277983 */ /* 0x000ee20000300800 */
[----:B------:R-:W-:-:S03]  /*56940*/  IADD3.X R50, R50, UR6, RZ, P1, !PT ;  /* 0x0000000632327c10 */ /* 0x000fc60008ffe4ff */
[----:B------:R-:W-:Y:S01]  /*56950*/  STL [R1+0x10fc], R44 ;  /* 0x0010fc2c01007387 */ /* 0x000fe20000100800 */
[----:B--2---:R-:W-:Y:S01]  /*56960*/  MOV R36, R44 ;  /* 0x0000002c00247202 */ /* 0x004fe20000000f00 */
[----:B------:R-:W-:Y:S02]  /*56970*/  IMAD.MOV.U32 R37, RZ, RZ, R50 ;  /* 0x000000ffff257224 */ /* 0x000fe400078e0032 */
[----:B------:R1:W-:Y:S01]  /*56980*/  STL [R1+0x10f8], R50 ;  /* 0x0010f83201007387 */ /* 0x0003e20000100800 */
[----:B------:R-:W-:-:S03]  /*56990*/  IADD3 R45, P1, R45, UR7, RZ ;  /* 0x000000072d2d7c10 */ /* 0x000fc6000ff3e0ff */
[----:B------:R2:W-:Y:S04]  /*569a0*/  LDGSTS.E [R3+-0x3d000], [R36.64], P0 ;  /* 0xc300000024037fae */ /* 0x0005e80008121848 */
[----:B-1----:R-:W3:Y:S04]  /*569b0*/  LDL.LU R50, [R1+0x1040] ;  /* 0x0010400001327983 */ /* 0x002ee80000300800 */
[----:B------:R-:W3:Y:S01]  /*569c0*/  LDL.LU R44, [R1+0x1044] ;  /* 0x00104400012c7983 */ /* 0x000ee20000300800 */
[----:B------:R-:W-:Y:S02]  /*569d0*/  IADD3.X R49, R49, UR6, RZ, P1, !PT ;  /* 0x0000000631317c10 */ /* 0x000fe40008ffe4ff */
[----:B------:R-:W-:Y:S01]  /*569e0*/  IADD3 R42, P1, R42, UR7, RZ ;  /* 0x000000072a2a7c10 */ /* 0x000fe2000ff3e0ff */
[----:B------:R-:W-:Y:S01]  /*569f0*/  STL [R1+0x113c], R45 ;  /* 0x00113c2d01007387 */ /* 0x000fe20000100800 */
[----:B--2---:R-:W-:Y:S01]  /*56a00*/  MOV R36, R45 ;  /* 0x0000002d00247202 */ /* 0x004fe20000000f00 */
[----:B------:R-:W-:-:S02]  /*56a10*/  IMAD.MOV.U32 R37, RZ, RZ, R49 ;  /* 0x000000ffff257224 */ /* 0x000fc400078e0031 */
[----:B------:R1:W-:Y:S01]  /*56a20*/  STL [R1+0x1138], R49 ;  /* 0x0011383101007387 */ /* 0x0003e20000100800 */
[----:B------:R-:W-:-:S03]  /*56a30*/  IADD3.X R43, R43, UR6, RZ, P1, !PT ;  /* 0x000000062b2b7c10 */ /* 0x000fc60008ffe4ff */
[----:B------:R2:W-:Y:S04]  /*56a40*/  LDGSTS.E [R3+-0x3c000], [R36.64], P0 ;  /* 0xc400000024037fae */ /* 0x0005e80008121848 */
[----:B-1----:R-:W3:Y:S04]  /*56a50*/  LDL.LU R49, [R1+0x1080] ;  /* 0x0010800001317983 */ /* 0x002ee80000300800 */
[----:B------:R-:W3:Y:S01]  /*56a60*/  LDL.LU R45, [R1+0x1084] ;  /* 0x00108400012d7983 */ /* 0x000ee20000300800 */
[----:B--2---:R-:W-:-:S03]  /*56a70*/  IMAD.MOV.U32 R37, RZ, RZ, R43 ;  /* 0x000000ffff257224 */ /* 0x004fc600078e002b */
[----:B------:R-:W-:Y:S01]  /*56a80*/  STL [R1+0x117c], R42 ;  /* 0x00117c2a01007387 */ /* 0x000fe20000100800 */
[----:B------:R-:W-:-:S03]  /*56a90*/  MOV R36, R42 ;  /* 0x0000002a00247202 */ /* 0x000fc60000000f00 */
[----:B------:R1:W-:Y:S04]  /*56aa0*/  STL [R1+0x1178], R43 ;  /* 0x0011782b01007387 */ /* 0x0003e80000100800 */
[----:B------:R2:W-:Y:S04]  /*56ab0*/  LDGSTS.E [R3+-0x3b000], [R36.64], P0 ;  /* 0xc500000024037fae */ /* 0x0005e80008121848 */
[----:B-1----:R-:W3:Y:S04]  /*56ac0*/  LDL.LU R43, [R1+0x10c0] ;  /* 0x0010c000012b7983 */ /* 0x002ee80000300800 */
[----:B------:R-:W3:Y:S01]  /*56ad0*/  LDL.LU R42, [R1+0x10c4] ;  /* 0x0010c400012a7983 */ /* 0x000ee20000300800 */
[----:B----4-:R-:W-:-:S04]  /*56ae0*/  IADD3 R38, P1, R38, UR7, RZ ;  /* 0x0000000726267c10 */ /* 0x010fc8000ff3e0ff */
[----:B---3--:R-:W-:Y:S01]  /*56af0*/  IADD3.X R48, R48, UR6, RZ, P1, !PT ;  /* 0x0000000630307c10 */ /* 0x008fe20008ffe4ff */
[----:B------:R-:W-:Y:S01]  /*56b00*/  STL [R1+0x11bc], R38 ;  /* 0x0011bc2601007387 */ /* 0x000fe20000100800 */
[----:B--2---:R-:W-:-:S03]  /*56b10*/  MOV R36, R38 ;  /* 0x0000002600247202 */ /* 0x004fc60000000f00 */
[----:B------:R1:W-:Y:S01]  /*56b20*/  STL [R1+0x11b8], R48 ;  /* 0x0011b83001007387 */ /* 0x0003e20000100800 */
[----:B------:R-:W-:-:S05]  /*56b30*/  IMAD.MOV.U32 R37, RZ, RZ, R48 ;  /* 0x000000ffff257224 */ /* 0x000fca00078e0030 */
[----:B------:R2:W-:Y:S04]  /*56b40*/  LDGSTS.E [R3+-0x3a000], [R36.64], P0 ;  /* 0xc600000024037fae */ /* 0x0005e80008121848 */
[----:B-1----:R-:W3:Y:S01]  /*56b50*/  LDL.LU R48, [R1+0x1100] ;  /* 0x0011000001307983 */ /* 0x002ee20000300800 */
[----:B------:R-:W-:-:S03]  /*56b60*/  IADD3 R39, P1, R39, UR7, RZ ;  /* 0x0000000727277c10 */ /* 0x000fc6000ff3e0ff */
[----:B------:R-:W4:Y:S01]  /*56b70*/  LDL.LU R38, [R1+0x1104] ;  /* 0x0011040001267983 */ /* 0x000f220000300800 */
[----:B------:R-:W-:-:S03]  /*56b80*/  IADD3.X R47, R47, UR6, RZ, P1, !PT ;  /* 0x000000062f2f7c10 */ /* 0x000fc60008ffe4ff */
[----:B------:R-:W-:Y:S01]  /*56b90*/  STL [R1+0x11fc], R39 ;  /* 0x0011fc2701007387 */ /* 0x000fe20000100800 */
[----:B--2---:R-:W-:-:S03]  /*56ba0*/  MOV R36, R39 ;  /* 0x0000002700247202 */ /* 0x004fc60000000f00 */
[----:B------:R1:W-:Y:S01]  /*56bb0*/  STL [R1+0x11f8], R47 ;  /* 0x0011f82f01007387 */ /* 0x0003e20000100800 */
[----:B------:R-:W-:-:S03]  /*56bc0*/  IMAD.MOV.U32 R37, RZ, RZ, R47 ;  /* 0x000000ffff257224 */ /* 0x000fc600078e002f */
[----:B-1----:R-:W2:Y:S04]  /*56bd0*/  LDL.LU R47, [R1+0x1140] ;  /* 0x00114000012f7983 */ /* 0x002ea80000300800 */
[----:B------:R-:W2:Y:S01]  /*56be0*/  LDL.LU R39, [R1+0x1144] ;  /* 0x0011440001277983 */ /* 0x000ea20000300800 */
[----:B------:R-:W-:Y:S02]  /*56bf0*/  IADD3 R44, P1, R44, UR7, RZ ;  /* 0x000000072c2c7c10 */ /* 0x000fe4000ff3e0ff */
[----:B------:R-:W-:Y:S02]  /*56c00*/  IADD3 R0, R0, 0x100000, RZ ;  /* 0x0010000000007810 */ /* 0x000fe40007ffe0ff */
[----:B------:R-:W-:Y:S01]  /*56c10*/  IADD3.X R50, R50, UR6, RZ, P1, !PT ;  /* 0x0000000632327c10 */ /* 0x000fe20008ffe4ff */
[----:B------:R-:W-:Y:S01]  /*56c20*/  STL [R1+0x1044], R44 ;  /* 0x0010442c01007387 */ /* 0x000fe20000100800 */
[----:B------:R-:W-:-:S03]  /*56c30*/  LOP3.LUT R55, R57, 0x10, RZ, 0x3c, !PT ;  /* 0x0000001039377812 */ /* 0x000fc600078e3cff */
[----:B------:R1:W-:Y:S04]  /*56c40*/  LDGSTS.E [R0+-0x39000], [R36.64], P0 ;  /* 0xc700000024007fae */ /* 0x0003e80008121848 */
[----:B------:R1:W-:Y:S02]  /*56c50*/  STL [R1+0x1040], R50 ;  /* 0x0010403201007387 */ /* 0x0003e40000100800 */
[----:B-1----:R-:W-:Y:S01]  /*56c60*/  MOV R0, UR5 ;  /* 0x0000000500007c02 */ /* 0x002fe20008000f00 */
[----:B------:R-:W-:Y:S01]  /*56c70*/  IMAD.MOV.U32 R37, RZ, RZ, R50 ;  /* 0x000000ffff257224 */ /* 0x000fe200078e0032 */
[----:B------:R-:W-:Y:S01]  /*56c80*/  MOV R36, R44 ;  /* 0x0000002c00247202 */ /* 0x000fe20000000f00 */
[----:B------:R-:W2:Y:S02]  /*56c90*/  LDL.LU R50, [R1+0x1180] ;  /* 0x0011800001327983 */ /* 0x000ea40000300800 */
[----:B------:R-:W-:-:S02]  /*56ca0*/  IMAD R0, R0, 0x8000, R55 ;  /* 0x0000800000007824 */ /* 0x000fc400078e0237 */
[----:B------:R-:W2:Y:S01]  /*56cb0*/  LDL.LU R44, [R1+0x1184] ;  /* 0x00118400012c7983 */ /* 0x000ea20000300800 */
[----:B------:R-:W-:Y:S02]  /*56cc0*/  IADD3 R45, P1, R45, UR7, RZ ;  /* 0x000000072d2d7c10 */ /* 0x000fe4000ff3e0ff */
[----:B------:R-:W-:Y:S02]  /*56cd0*/  IADD3 R3, R0, 0x100000, RZ ;  /* 0x0010000000037810 */ /* 0x000fe40007ffe0ff */
[----:B------:R-:W-:Y:S01]  /*56ce0*/  IADD3.X R49, R49, UR6, RZ, P1, !PT ;  /* 0x0000000631317c10 */ /* 0x000fe20008ffe4ff */
[----:B------:R-:W-:Y:S04]  /*56cf0*/  STL [R1+0x1084], R45 ;  /* 0x0010842d01007387 */ /* 0x000fe80000100800 */
[----:B------:R1:W-:Y:S01]  /*56d00*/  LDGSTS.E [R3+-0x3fe00], [R36.64], P0 ;  /* 0xc020000024037fae */ /* 0x0003e20008121848 */
[----:B------:R-:W-:-:S03]  /*56d10*/  IADD3 R42, P1, R42, UR7, RZ ;  /* 0x000000072a2a7c10 */ /* 0x000fc6000ff3e0ff */
[----:B------:R1:W-:Y:S01]  /*56d20*/  STL [R1+0x1080], R49 ;  /* 0x0010803101007387 */ /* 0x0003e20000100800 */
[----:B------:R-:W-:Y:S01]  /*56d30*/  IADD3.X R43, R43, UR6, RZ, P1, !PT ;  /* 0x000000062b2b7c10 */ /* 0x000fe20008ffe4ff */
[----:B-1----:R-:W-:Y:S01]  /*56d40*/  IMAD.MOV.U32 R37, RZ, RZ, R49 ;  /* 0x000000ffff257224 */ /* 0x002fe200078e0031 */
[----:B------:R-:W-:Y:S01]  /*56d50*/  MOV R36, R45 ;  /* 0x0000002d00247202 */ /* 0x000fe20000000f00 */
[----:B------:R-:W2:Y:S04]  /*56d60*/  LDL.LU R49, [R1+0x11c0] ;  /* 0x0011c00001317983 */ /* 0x000ea80000300800 */
[----:B------:R-:W2:Y:S04]  /*56d70*/  LDL.LU R45, [R1+0x11c4] ;  /* 0x0011c400012d7983 */ /* 0x000ea80000300800 */
[----:B------:R1:W-:Y:S04]  /*56d80*/  LDGSTS.E [R3+-0x3ee00], [R36.64], P0 ;  /* 0xc120000024037fae */ /* 0x0003e80008121848 */
[----:B------:R-:W-:Y:S04]  /*56d90*/  STL [R1+0x10c4], R42 ;  /* 0x0010c42a01007387 */ /* 0x000fe80000100800 */
[----:B------:R1:W-:Y:S02]  /*56da0*/  STL [R1+0x10c0], R43 ;  /* 0x0010c02b01007387 */ /* 0x0003e40000100800 */
[----:B-1----:R-:W-:Y:S01]  /*56db0*/  IMAD.MOV.U32 R37, RZ, RZ, R43 ;  /* 0x000000ffff257224 */ /* 0x002fe200078e002b */
[----:B------:R-:W-:Y:S01]  /*56dc0*/  MOV R36, R42 ;  /* 0x0000002a00247202 */ /* 0x000fe20000000f00 */
[----:B------:R-:W2:Y:S04]  /*56dd0*/  LDL.LU R43, [R1+0x1200] ;  /* 0x00120000012b7983 */ /* 0x000ea80000300800 */
[----:B------:R-:W2:Y:S04]  /*56de0*/  LDL.LU R42, [R1+0x1204] ;  /* 0x00120400012a7983 */ /* 0x000ea80000300800 */
[----:B------:R1:W-:Y:S01]  /*56df0*/  LDGSTS.E [R3+-0x3de00], [R36.64], P0 ;  /* 0xc220000024037fae */ /* 0x0003e20008121848 */
[----:B----4-:R-:W-:-:S04]  /*56e00*/  IADD3 R38, P1, R38, UR7, RZ ;  /* 0x0000000726267c10 */ /* 0x010fc8000ff3e0ff */
[----:B---3--:R-:W-:Y:S01]  /*56e10*/  IADD3.X R48, R48, UR6, RZ, P1, !PT ;  /* 0x0000000630307c10 */ /* 0x008fe20008ffe4ff */
[----:B------:R-:W-:Y:S01]  /*56e20*/  STL [R1+0x1104], R38 ;  /* 0x0011042601007387 */ /* 0x000fe20000100800 */
[----:B-1----:R-:W-:-:S03]  /*56e30*/  MOV R36, R38 ;  /* 0x0000002600247202 */ /* 0x002fc60000000f00 */
[----:B------:R1:W-:Y:S01]  /*56e40*/  STL [R1+0x1100], R48 ;  /* 0x0011003001007387 */ /* 0x0003e20000100800 */
[----:B------:R-:W-:-:S05]  /*56e50*/  IMAD.MOV.U32 R37, RZ, RZ, R48 ;  /* 0x000000ffff257224 */ /* 0x000fca00078e0030 */
[----:B------:R3:W-:Y:S04]  /*56e60*/  LDGSTS.E [R3+-0x3ce00], [R36.64], P0 ;  /* 0xc320000024037fae */ /* 0x0007e80008121848 */
[----:B-1----:R-:W4:Y:S01]  /*56e70*/  LDL.LU R48, [R1+0x1048] ;  /* 0x0010480001307983 */ /* 0x002f220000300800 */
[----:B--2---:R-:W-:-:S03]  /*56e80*/  IADD3 R39, P1, R39, UR7, RZ ;  /* 0x0000000727277c10 */ /* 0x004fc6000ff3e0ff */
[----:B------:R-:W2:Y:S01]  /*56e90*/  LDL.LU R38, [R1+0x104c] ;  /* 0x00104c0001267983 */ /* 0x000ea20000300800 */
[----:B------:R-:W-:-:S03]  /*56ea0*/  IADD3.X R47, R47, UR6, RZ, P1, !PT ;  /* 0x000000062f2f7c10 */ /* 0x000fc60008ffe4ff */
[----:B------:R-:W-:Y:S01]  /*56eb0*/  STL [R1+0x1144], R39 ;  /* 0x0011442701007387 */ /* 0x000fe20000100800 */
[----:B---3--:R-:W-:-:S03]  /*56ec0*/  MOV R36, R39 ;  /* 0x0000002700247202 */ /* 0x008fc60000000f00 */
[----:B------:R1:W-:Y:S01]  /*56ed0*/  STL [R1+0x1140], R47 ;  /* 0x0011402f01007387 */ /* 0x0003e20000100800 */
[----:B------:R-:W-:-:S05]  /*56ee0*/  IMAD.MOV.U32 R37, RZ, RZ, R47 ;  /* 0x000000ffff257224 */ /* 0x000fca00078e002f */
[----:B------:R3:W-:Y:S04]  /*56ef0*/  LDGSTS.E [R3+-0x3be00], [R36.64], P0 ;  /* 0xc420000024037fae */ /* 0x0007e80008121848 */
[----:B-1----:R-:W4:Y:S04]  /*56f00*/  LDL.LU R47, [R1+0x1088] ;  /* 0x00108800012f7983 */ /* 0x002f280000300800 */
[----:B------:R-:W4:Y:S01]  /*56f10*/  LDL.LU R39, [R1+0x108c] ;  /* 0x00108c0001277983 */ /* 0x000f220000300800 */
[----:B------:R-:W-:-:S04]  /*56f20*/  IADD3 R44, P1, R44, UR7, RZ ;  /* 0x000000072c2c7c10 */ /* 0x000fc8000ff3e0ff */
[----:B------:R-:W-:Y:S01]  /*56f30*/  IADD3.X R50, R50, UR6, RZ, P1, !PT ;  /* 0x0000000632327c10 */ /* 0x000fe20008ffe4ff */
        /* <DEDUP_REMOVED lines=12> */
[----:B------:R-:W-:Y:S01]  /*57000*/  IMAD.MOV.U32 R37, RZ, RZ, R49 ;  /* 0x000000ffff257224 */ /* 0x000fe200078e0031 */
[----:B------:R-:W-:-:S04]  /*57010*/  IADD3 R0, R0, 0x100000, RZ ;  /* 0x0010000000007810 */ /* 0x000fc80007ffe0ff */
        /* <DEDUP_REMOVED lines=12> */
[----:B---3--:R-:W-:-:S05]  /*570e0*/  MOV R0, UR5 ;  /* 0x0000000500007c02 */ /* 0x008fca0008000f00 */
[----:B------:R-:W-:-:S05]  /*570f0*/  IMAD R0, R0, 0x8000, R54 ;  /* 0x0000800000007824 */ /* 0x000fca00078e0236 */
[----:B------:R-:W-:Y:S02]  /*57100*/  IADD3 R3, R0, 0x100000, RZ ;  /* 0x0010000000037810 */ /* 0x000fe40007ffe0ff */
[----:B--2---:R-:W-:-:S04]  /*57110*/  IADD3 R38, P1, R38, UR7, RZ ;  /* 0x0000000726267c10 */ /* 0x004fc8000ff3e0ff */
[----:B----4-:R-:W-:Y:S01]  /*57120*/  IADD3.X R48, R48, UR6, RZ, P1, !PT ;  /* 0x0000000630307c10 */ /* 0x010fe20008ffe4ff */
[----:B------:R-:W-:Y:S01]  /*57130*/  STL [R1+0x104c], R38 ;  /* 0x00104c2601007387 */ /* 0x000fe20000100800 */
[----:B------:R-:W-:-:S03]  /*57140*/  MOV R36, R38 ;  /* 0x0000002600247202 */ /* 0x000fc60000000f00 */
        /* <DEDUP_REMOVED lines=10> */
[----:B------:R-:W-:-:S05]  /*571f0*/  IMAD.MOV.U32 R37, RZ, RZ, R47 ;  /* 0x000000ffff257224 */ /* 0x000fca00078e002f */
[----:B------:R2:W-:Y:S04]  /*57200*/  LDGSTS.E [R3+-0x3ec00], [R36.64], P0 ;  /* 0xc140000024037fae */ /* 0x0005e80008121848 */
[----:B-1----:R-:W3:Y:S04]  /*57210*/  LDL.LU R47, [R1+0x11c8] ;  /* 0x0011c800012f7983 */ /* 0x002ee80000300800 */
[----:B------:R-:W3:Y:S01]  /*57220*/  LDL.LU R39, [R1+0x11cc] ;  /* 0x0011cc0001277983 */ /* 0x000ee20000300800 */
[----:B------:R-:W-:-:S04]  /*57230*/  IADD3 R44, P1, R44, UR7, RZ ;  /* 0x000000072c2c7c10 */ /* 0x000fc8000ff3e0ff */
[----:B------:R-:W-:Y:S01]  /*57240*/  IADD3.X R50, R50, UR6, RZ, P1, !PT ;  /* 0x0000000632327c10 */ /* 0x000fe20008ffe4ff */
        /* <DEDUP_REMOVED lines=39> */
[----:B------:R-:W-:Y:S01]  /*574c0*/  IMAD.MOV.U32 R37, RZ, RZ, R47 ;  /* 0x000000ffff257224 */ /* 0x000fe200078e002f */
[----:B------:R-:W-:-:S04]  /*574d0*/  IADD3 R0, R0, 0x100000, RZ ;  /* 0x0010000000007810 */ /* 0x000fc80007ffe0ff */
[----:B------:R2:W-:Y:S04]  /*574e0*/  LDGSTS.E [R3+-0x39c00], [R36.64], P0 ;  /* 0xc640000024037fae */ /* 0x0005e80008121848 */
[----:B-1----:R-:W3:Y:S04]  /*574f0*/  LDL.LU R47, [R1+0x1110] ;  /* 0x00111000012f7983 */ /* 0x002ee80000300800 */
[----:B------:R-:W3:Y:S01]  /*57500*/  LDL.LU R39, [R1+0x1114] ;  /* 0x0011140001277983 */ /* 0x000ee20000300800 */
[----:B------:R-:W-:-:S04]  /*57510*/  IADD3 R44, P1, R44, UR7, RZ ;  /* 0x000000072c2c7c10 */ /* 0x000fc8000ff3e0ff */
[----:B------:R-:W-:Y:S02]  /*57520*/  IADD3.X R50, R50, UR6, RZ, P1, !PT ;  /* 0x0000000632327c10 */ /* 0x000fe40008ffe4ff */
[----:B--2---:R-:W-:-:S03]  /*57530*/  MOV R36, R44 ;  /* 0x0000002c00247202 */ /* 0x004fc60000000f00 */
[----:B------:R-:W-:Y:S01]  /*57540*/  IMAD.MOV.U32 R37, RZ, RZ, R50 ;  /* 0x000000ffff257224 */ /* 0x000fe200078e0032 */
[----:B------:R-:W-:Y:S01]  /*57550*/  LOP3.LUT R52, R52, 0x30, RZ, 0x3c, !PT ;  /* 0x0000003034347812 */ /* 0x000fe200078e3cff */
[----:B------:R-:W-:Y:S04]  /*57560*/  STL [R1+0x120c], R44 ;  /* 0x00120c2c01007387 */ /* 0x000fe80000100800 */
[----:B------:R1:W-:Y:S04]  /*57570*/  LDGSTS.E [R0+-0x38c00], [R36.64], P0 ;  /* 0xc740000024007fae */ /* 0x0003e80008121848 */
[----:B------:R2:W-:Y:S01]  /*57580*/  STL [R1+0x1208], R50 ;  /* 0x0012083201007387 */ /* 0x0005e20000100800 */
[----:B-1----:R-:W-:-:S02]  /*57590*/  MOV R0, UR5 ;  /* 0x0000000500007c02 */ /* 0x002fc40008000f00 */
[----:B------:R-:W-:Y:S01]  /*575a0*/  IADD3 R45, P1, R45, UR7, RZ ;  /* 0x000000072d2d7c10 */ /* 0x000fe2000ff3e0ff */
[----:B--2---:R-:W2:Y:S02]  /*575b0*/  LDL.LU R50, [R1+0x1150] ;  /* 0x0011500001327983 */ /* 0x004ea40000300800 */
[----:B------:R-:W-:Y:S01]  /*575c0*/  IMAD R0, R0, 0x8000, R52 ;  /* 0x0000800000007824 */ /* 0x000fe200078e0234 */
[----:B------:R-:W-:Y:S01]  /*575d0*/  IADD3.X R49, R49, UR6, RZ, P1, !PT ;  /* 0x0000000631317c10 */ /* 0x000fe20008ffe4ff */
[----:B------:R-:W2:Y:S01]  /*575e0*/  LDL.LU R44, [R1+0x1154] ;  /* 0x00115400012c7983 */ /* 0x000ea20000300800 */
[----:B------:R-:W-:-:S03]  /*575f0*/  MOV R36, R45 ;  /* 0x0000002d00247202 */ /* 0x000fc60000000f00 */
[----:B------:R-:W-:Y:S01]  /*57600*/  STL [R1+0x1054], R45 ;  /* 0x0010542d01007387 */ /* 0x000fe20000100800 */
[----:B------:R-:W-:Y:S01]  /*57610*/  IMAD.MOV.U32 R37, RZ, RZ, R49 ;  /* 0x000000ffff257224 */ /* 0x000fe200078e0031 */
[----:B------:R-:W-:Y:S02]  /*57620*/  IADD3 R3, R0, 0x100000, RZ ;  /* 0x0010000000037810 */ /* 0x000fe40007ffe0ff */
[----:B------:R1:W-:Y:S04]  /*57630*/  STL [R1+0x1050], R49 ;  /* 0x0010503101007387 */ /* 0x0003e80000100800 */
[----:B------:R1:W-:Y:S04]  /*57640*/  LDGSTS.E [R3+-0x3fa00], [R36.64], P0 ;  /* 0xc060000024037fae */ /* 0x0003e80008121848 */
[----:B-1----:R-:W2:Y:S01]  /*57650*/  LDL.LU R49, [R1+0x1190] ;  /* 0x0011900001317983 */ /* 0x002ea20000300800 */
[----:B------:R-:W-:-:S03]  /*57660*/  IADD3 R42, P1, R42, UR7, RZ ;  /* 0x000000072a2a7c10 */ /* 0x000fc6000ff3e0ff */
[----:B------:R-:W2:Y:S01]  /*57670*/  LDL.LU R45, [R1+0x1194] ;  /* 0x00119400012d7983 */ /* 0x000ea20000300800 */
[----:B------:R-:W-:-:S03]  /*57680*/  IADD3.X R43, R43, UR6, RZ, P1, !PT ;  /* 0x000000062b2b7c10 */ /* 0x000fc60008ffe4ff */
[----:B------:R-:W-:Y:S01]  /*57690*/  STL [R1+0x1094], R42 ;  /* 0x0010942a01007387 */ /* 0x000fe20000100800 */
[----:B------:R-:W-:-:S03]  /*576a0*/  MOV R36, R42 ;  /* 0x0000002a00247202 */ /* 0x000fc60000000f00 */
[----:B------:R1:W-:Y:S01]  /*576b0*/  STL [R1+0x1090], R43 ;  /* 0x0010902b01007387 */ /* 0x0003e20000100800 */
[----:B------:R-:W-:-:S05]  /*576c0*/  IMAD.MOV.U32 R37, RZ, RZ, R43 ;  /* 0x000000ffff257224 */ /* 0x000fca00078e002b */
[----:B------:R3:W-:Y:S04]  /*576d0*/  LDGSTS.E [R3+-0x3ea00], [R36.64], P0 ;  /* 0xc160000024037fae */ /* 0x0007e80008121848 */
[----:B-1----:R-:W2:Y:S04]  /*576e0*/  LDL.LU R43, [R1+0x11d0] ;  /* 0x0011d000012b7983 */ /* 0x002ea80000300800 */
[----:B------:R-:W2:Y:S01]  /*576f0*/  LDL.LU R42, [R1+0x11d4] ;  /* 0x0011d400012a7983 */ /* 0x000ea20000300800 */
[----:B----4-:R-:W-:-:S04]  /*57700*/  IADD3 R38, P1, R38, UR7, RZ ;  /* 0x0000000726267c10 */ /* 0x010fc8000ff3e0ff */
[----:B---3--:R-:W-:Y:S01]  /*57710*/  IADD3.X R48, R48, UR6, RZ, P1, !PT ;  /* 0x0000000630307c10 */ /* 0x008fe20008ffe4ff */
[----:B------:R-:W-:Y:S01]  /*57720*/  STL [R1+0x10d4], R38 ;  /* 0x0010d42601007387 */ /* 0x000fe20000100800 */
[----:B------:R-:W-:-:S03]  /*57730*/  MOV R36, R38 ;  /* 0x0000002600247202 */ /* 0x000fc60000000f00 */
[----:B------:R1:W-:Y:S01]  /*57740*/  STL [R1+0x10d0], R48 ;  /* 0x0010d03001007387 */ /* 0x0003e20000100800 */
[----:B------:R-:W-:-:S05]  /*57750*/  IMAD.MOV.U32 R37, RZ, RZ, R48 ;  /* 0x000000ffff257224 */ /* 0x000fca00078e0030 */
[----:B------:R3:W-:Y:S04]  /*57760*/  LDGSTS.E [R3+-0x3da00], [R36.64], P0 ;  /* 0xc260000024037fae */ /* 0x0007e80008121848 */
[----:B-1----:R-:W4:Y:S01]  /*57770*/  LDL.LU R48, [R1+0x1210] ;  /* 0x0012100001307983 */ /* 0x002f220000300800 */
[----:B------:R-:W-:-:S03]  /*57780*/  IADD3 R39, P1, R39, UR7, RZ ;  /* 0x0000000727277c10 */ /* 0x000fc6000ff3e0ff */
[----:B------:R-:W4:Y:S01]  /*57790*/  LDL.LU R38, [R1+0x1214] ;  /* 0x0012140001267983 */ /* 0x000f220000300800 */
        /* <DEDUP_REMOVED lines=8> */
[----:B--2---:R-:W-:-:S04]  /*57820*/  IADD3 R44, P1, R44, UR7, RZ ;  /* 0x000000072c2c7c10 */ /* 0x004fc8000ff3e0ff */
[----:B------:R-:W-:Y:S01]  /*57830*/  IADD3.X R50, R50, UR6, RZ, P1, !PT ;  /* 0x0000000632327c10 */ /* 0x000fe20008ffe4ff */
[----:B------:R-:W-:Y:S01]  /*57840*/  STL [R1+0x1154], R44 ;  /* 0x0011542c01007387 */ /* 0x000fe20000100800 */
[----:B---3--:R-:W-:-:S03]  /*57850*/  MOV R36, R44 ;  /* 0x0000002c00247202 */ /* 0x008fc60000000f00 */
[----:B------:R1:W-:Y:S01]  /*57860*/  STL [R1+0x1150], R50 ;  /* 0x0011503201007387 */ /* 0x0003e20000100800 */
[----:B------:R-:W-:-:S05]  /*57870*/  IMAD.MOV.U32 R37, RZ, RZ, R50 ;  /* 0x000000ffff257224 */ /* 0x000fca00078e0032 */
[----:B------:R2:W-:Y:S04]  /*57880*/  LDGSTS.E [R3+-0x3ba00], [R36.64], P0 ;  /* 0xc460000024037fae */ /* 0x0005e80008121848 */
[----:B-1----:R-:W3:Y:S01]  /*57890*/  LDL.LU R50, [R1+0x1098] ;  /* 0x0010980001327983 */ /* 0x002ee20000300800 */
[----:B------:R-:W-:-:S03]  /*578a0*/  IADD3 R45, P1, R45, UR7, RZ ;  /* 0x000000072d2d7c10 */ /* 0x000fc6000ff3e0ff */
[----:B------:R-:W3:Y:S01]  /*578b0*/  LDL.LU R44, [R1+0x109c] ;  /* 0x00109c00012c7983 */ /* 0x000ee20000300800 */
[----:B------:R-:W-:-:S03]  /*578c0*/  IADD3.X R49, R49, UR6, RZ, P1, !PT ;  /* 0x0000000631317c10 */ /* 0x000fc60008ffe4ff */
[----:B------:R-:W-:Y:S01]  /*578d0*/  STL [R1+0x1194], R45 ;  /* 0x0011942d01007387 */ /* 0x000fe20000100800 */
[----:B--2---:R-:W-:-:S03]  /*578e0*/  MOV R36, R45 ;  /* 0x0000002d00247202 */ /* 0x004fc60000000f00 */
        /* <DEDUP_REMOVED lines=15> */
[----:B----4-:R-:W-:-:S04]  /*579e0*/  IADD3 R38, P1, R38, UR7, RZ ;  /* 0x0000000726267c10 */ /* 0x010fc8000ff3e0ff */
[----:B------:R-:W-:Y:S01]  /*579f0*/  IADD3.X R48, R48, UR6, RZ, P1, !PT ;  /* 0x0000000630307c10 */ /* 0x000fe20008ffe4ff */
[----:B------:R-:W-:Y:S01]  /*57a00*/  STL [R1+0x1214], R38 ;  /* 0x0012142601007387 */ /* 0x000fe20000100800 */
[----:B--2---:R-:W-:-:S03]  /*57a10*/  MOV R36, R38 ;  /* 0x0000002600247202 */ /* 0x004fc60000000f00 */
        /* <DEDUP_REMOVED lines=13> */
[----:B------:R-:W-:-:S05]  /*57af0*/  MOV R0, UR5 ;  /* 0x0000000500007c02 */ /* 0x000fca0008000f00 */
[----:B------:R-:W-:-:S05]  /*57b00*/  IMAD R0, R0, 0x8000, R51 ;  /* 0x0000800000007824 */ /* 0x000fca00078e0233 */
[----:B------:R-:W-:-:S05]  /*57b10*/  IADD3 R3, R0, 0x100000, RZ ;  /* 0x0010000000037810 */ /* 0x000fca0007ffe0ff */
[----:B------:R1:W-:Y:S01]  /*57b20*/  LDGSTS.E [R3+-0x3f800], [R36.64], P0 ;  /* 0xc080000024037fae */ /* 0x0003e20008121848 */
[----:B---3--:R-:W-:-:S04]  /*57b30*/  IADD3 R44, P1, R44, UR7, RZ ;  /* 0x000000072c2c7c10 */ /* 0x008fc8000ff3e0ff */
[----:B------:R-:W-:Y:S01]  /*57b40*/  IADD3.X R50, R50, UR6, RZ, P1, !PT ;  /* 0x0000000632327c10 */ /* 0x000fe20008ffe4ff */
[----:B------:R-:W-:Y:S04]  /*57b50*/  STL [R1+0x109c], R44 ;  /* 0x00109c2c01007387 */ /* 0x000fe80000100800 */
[----:B------:R3:W-:Y:S01]  /*57b60*/  STL [R1+0x1098], R50 ;  /* 0x0010983201007387 */ /* 0x0007e20000100800 */
[----:B-1----:R-:W-:Y:S01]  /*57b70*/  MOV R36, R44 ;  /* 0x0000002c00247202 */ /* 0x002fe20000000f00 */
[----:B------:R-:W-:-:S05]  /*57b80*/  IMAD.MOV.U32 R37, RZ, RZ, R50 ;  /* 0x000000ffff257224 */ /* 0x000fca00078e0032 */
[----:B------:R1:W-:Y:S04]  /*57b90*/  LDGSTS.E [R3+-0x3e800], [R36.64], P0 ;  /* 0xc180000024037fae */ /* 0x0003e80008121848 */
[----:B---3--:R-:W4:Y:S01]  /*57ba0*/  LDL.LU R50, [R1+0x11d8] ;  /* 0x0011d80001327983 */ /* 0x008f220000300800 */
[----:B------:R-:W-:-:S03]  /*57bb0*/  IADD3 R45, P1, R45, UR7, RZ ;  /* 0x000000072d2d7c10 */ /* 0x000fc6000ff3e0ff */
[----:B------:R-:W4:Y:S01]  /*57bc0*/  LDL.LU R44, [R1+0x11dc] ;  /* 0x0011dc00012c7983 */ /* 0x000f220000300800 */
[----:B------:R-:W-:-:S03]  /*57bd0*/  IADD3.X R49, R49, UR6, RZ, P1, !PT ;  /* 0x0000000631317c10 */ /* 0x000fc60008ffe4ff */
[----:B------:R-:W-:Y:S01]  /*57be0*/  STL [R1+0x10dc], R45 ;  /* 0x0010dc2d01007387 */ /* 0x000fe20000100800 */
[----:B-1----:R-:W-:Y:S01]  /*57bf0*/  MOV R36, R45 ;  /* 0x0000002d00247202 */ /* 0x002fe20000000f00 */
[----:B------:R-:W-:Y:S02]  /*57c00*/  IMAD.MOV.U32 R37, RZ, RZ, R49 ;  /* 0x000000ffff257224 */ /* 0x000fe400078e0031 */
[----:B------:R1:W-:Y:S04]  /*57c10*/  STL [R1+0x10d8], R49 ;  /* 0x0010d83101007387 */ /* 0x0003e80000100800 */
[----:B------:R1:W-:Y:S04]  /*57c20*/  LDGSTS.E [R3+-0x3d800], [R36.64], P0 ;  /* 0xc280000024037fae */ /* 0x0003e80008121848 */
[----:B-1----:R-:W4:Y:S01]  /*57c30*/  LDL.LU R49, [R1+0x1218] ;  /* 0x0012180001317983 */ /* 0x002f220000300800 */
[----:B------:R-:W-:-:S03]  /*57c40*/  IADD3 R42, P1, R42, UR7, RZ ;  /* 0x000000072a2a7c10 */ /* 0x000fc6000ff3e0ff */
[----:B------:R-:W4:Y:S01]  /*57c50*/  LDL.LU R45, [R1+0x121c] ;  /* 0x00121c00012d7983 */ /* 0x000f220000300800 */
[----:B------:R-:W-:-:S03]  /*57c60*/  IADD3.X R43, R43, UR6, RZ, P1, !PT ;  /* 0x000000062b2b7c10 */ /* 0x000fc60008ffe4ff */
[----:B------:R-:W-:Y:S01]  /*57c70*/  STL [R1+0x111c], R42 ;  /* 0x00111c2a01007387 */ /* 0x000fe20000100800 */
[----:B------:R-:W-:Y:S01]  /*57c80*/  MOV R36, R42 ;  /* 0x0000002a00247202 */ /* 0x000fe20000000f00 */
[----:B------:R-:W-:Y:S02]  /*57c90*/  IMAD.MOV.U32 R37, RZ, RZ, R43 ;  /* 0x000000ffff257224 */ /* 0x000fe400078e002b */
[----:B------:R1:W-:Y:S04]  /*57ca0*/  STL [R1+0x1118], R43 ;  /* 0x0011182b01007387 */ /* 0x0003e80000100800 */
[----:B------:R4:W-:Y:S04]  /*57cb0*/  LDGSTS.E [R3+-0x3c800], [R36.64], P0 ;  /* 0xc380000024037fae */ /* 0x0009e80008121848 */
[----:B-1----:R-:W4:Y:S04]  /*57cc0*/  LDL.LU R43, [R1+0x1060] ;  /* 0x00106000012b7983 */ /* 0x002f280000300800 */
[----:B------:R-:W4:Y:S02]  /*57cd0*/  LDL.LU R42, [R1+0x1064] ;  /* 0x00106400012a7983 */ /* 0x000f240000300800 */
[----:B----4-:R-:W-:-:S04]  /*57ce0*/  IADD3 R38, P1, R38, UR7, RZ ;  /* 0x0000000726267c10 */ /* 0x010fc8000ff3e0ff */
[----:B------:R-:W-:Y:S01]  /*57cf0*/  IADD3.X R48, R48, UR6, RZ, P1, !PT ;  /* 0x0000000630307c10 */ /* 0x000fe20008ffe4ff */
[----:B------:R-:W-:Y:S01]  /*57d00*/  STL [R1+0x115c], R38 ;  /* 0x00115c2601007387 */ /* 0x000fe20000100800 */
[----:B------:R-:W-:-:S03]  /*57d10*/  MOV R36, R38 ;  /* 0x0000002600247202 */ /* 0x000fc60000000f00 */
[----:B------:R1:W-:Y:S01]  /*57d20*/  STL [R1+0x1158], R48 ;  /* 0x0011583001007387 */ /* 0x0003e20000100800 */
[----:B------:R-:W-:-:S05]  /*57d30*/  IMAD.MOV.U32 R37, RZ, RZ, R48 ;  /* 0x000000ffff257224 */ /* 0x000fca00078e0030 */
[----:B------:R4:W-:Y:S04]  /*57d40*/  LDGSTS.E [R3+-0x3b800], [R36.64], P0 ;  /* 0xc480000024037fae */ /* 0x0009e80008121848 */
[----:B-1----:R-:W3:Y:S01]  /*57d50*/  LDL.LU R48, [R1+0x10a0] ;  /* 0x0010a00001307983 */ /* 0x002ee20000300800 */
[----:B--2---:R-:W-:-:S03]  /*57d60*/  IADD3 R39, P1, R39, UR7, RZ ;  /* 0x0000000727277c10 */ /* 0x004fc6000ff3e0ff */
[----:B------:R-:W2:Y:S01]  /*57d70*/  LDL.LU R38, [R1+0x10a4] ;  /* 0x0010a40001267983 */ /* 0x000ea20000300800 */
[----:B------:R-:W-:-:S03]  /*57d80*/  IADD3.X R47, R47, UR6, RZ, P1, !PT ;  /* 0x000000062f2f7c10 */ /* 0x000fc60008ffe4ff */
[----:B------:R-:W-:Y:S01]  /*57d90*/  STL [R1+0x119c], R39 ;  /* 0x00119c2701007387 */ /* 0x000fe20000100800 */
[----:B----4-:R-:W-:-:S03]  /*57da0*/  MOV R36, R39 ;  /* 0x0000002700247202 */ /* 0x010fc60000000f00 */
[----:B------:R1:W-:Y:S01]  /*57db0*/  STL [R1+0x1198], R47 ;  /* 0x0011982f01007387 */ /* 0x0003e20000100800 */
[----:B------:R-:W-:-:S05]  /*57dc0*/  IMAD.MOV.U32 R37, RZ, RZ, R47 ;  /* 0x000000ffff257224 */ /* 0x000fca00078e002f */
[----:B------:R4:W-:Y:S04]  /*57dd0*/  LDGSTS.E [R3+-0x3a800], [R36.64], P0 ;  /* 0xc580000024037fae */ /* 0x0009e80008121848 */
[----:B-1----:R-:W3:Y:S04]  /*57de0*/  LDL.LU R47, [R1+0x10e0] ;  /* 0x0010e000012f7983 */ /* 0x002ee80000300800 */
[----:B------:R-:W3:Y:S01]  /*57df0*/  LDL.LU R39, [R1+0x10e4] ;  /* 0x0010e40001277983 */ /* 0x000ee20000300800 */
[----:B------:R-:W-:Y:S02]  /*57e00*/  IADD3 R0, R0, 0x100000, RZ ;  /* 0x0010000000007810 */ /* 0x000fe40007ffe0ff */
[----:B------:R-:W-:-:S04]  /*57e10*/  IADD3 R44, P1, R44, UR7, RZ ;  /* 0x000000072c2c7c10 */ /* 0x000fc8000ff3e0ff */
[----:B------:R-:W-:Y:S01]  /*57e20*/  IADD3.X R50, R50, UR6, RZ, P1, !PT ;  /* 0x0000000632327c10 */ /* 0x000fe20008ffe4ff */
[----:B------:R-:W-:Y:S01]  /*57e30*/  STL [R1+0x11dc], R44 ;  /* 0x0011dc2c01007387 */ /* 0x000fe20000100800 */
[----:B----4-:R-:W-:-:S03]  /*57e40*/  MOV R36, R44 ;  /* 0x0000002c00247202 */ /* 0x010fc60000000f00 */
[----:B------:R-:W-:Y:S01]  /*57e50*/  IMAD.MOV.U32 R37, RZ, RZ, R50 ;  /* 0x000000ffff257224 */ /* 0x000fe200078e0032 */
[----:B------:R1:W-:Y:S04]  /*57e60*/  STL [R1+0x11d8], R50 ;  /* 0x0011d83201007387 */ /* 0x0003e80000100800 */
[----:B------:R4:W-:Y:S04]  /*57e70*/  LDGSTS.E [R3+-0x39800], [R36.64], P0 ;  /* 0xc680000024037fae */ /* 0x0009e80008121848 */
[----:B-1----:R-:W3:Y:S01]  /*57e80*/  LDL.LU R50, [R1+0x1120] ;  /* 0x0011200001327983 */ /* 0x002ee20000300800 */
[----:B------:R-:W-:-:S03]  /*57e90*/  IADD3 R45, P1, R45, UR7, RZ ;  /* 0x000000072d2d7c10 */ /* 0x000fc6000ff3e0ff */
[----:B------:R-:W3:Y:S01]  /*57ea0*/  LDL.LU R44, [R1+0x1124] ;  /* 0x00112400012c7983 */ /* 0x000ee20000300800 */
[----:B------:R-:W-:-:S03]  /*57eb0*/  IADD3.X R49, R49, UR6, RZ, P1, !PT ;  /* 0x0000000631317c10 */ /* 0x000fc60008ffe4ff */
[----:B------:R-:W-:Y:S01]  /*57ec0*/  STL [R1+0x121c], R45 ;  /* 0x00121c2d01007387 */ /* 0x000fe20000100800 */
[----:B----4-:R-:W-:Y:S01]  /*57ed0*/  MOV R36, R45 ;  /* 0x0000002d00247202 */ /* 0x010fe20000000f00 */
[----:B------:R-:W-:Y:S02]  /*57ee0*/  IMAD.MOV.U32 R37, RZ, RZ, R49 ;  /* 0x000000ffff257224 */ /* 0x000fe400078e0031 */
[----:B------:R1:W-:Y:S01]  /*57ef0*/  STL [R1+0x1218], R49 ;  /* 0x0012183101007387 */ /* 0x0003e20000100800 */
[----:B------:R-:W-:-:S03]  /*57f00*/  LOP3.LUT R51, R53, 0x50, RZ, 0x3c, !PT ;  /* 0x0000005035337812 */ /* 0x000fc600078e3cff */
        /* <DEDUP_REMOVED lines=9> */
[----:B------:R-:W-:-:S03]  /*57fa0*/  MOV R0, UR5 ;  /* 0x0000000500007c02 */ /* 0x000fc60008000f00 */
[----:B-1----:R-:W4:Y:S04]  /*57fb0*/  LDL.LU R43, [R1+0x11a0] ;  /* 0x0011a000012b7983 */ /* 0x002f280000300800 */
[----:B------:R-:W4:Y:S01]  /*57fc0*/  LDL.LU R42, [R1+0x11a4] ;  /* 0x0011a400012a7983 */ /* 0x000f220000300800 */
[----:B------:R-:W-:-:S05]  /*57fd0*/  IMAD R0, R0, 0x8000, R51 ;  /* 0x0000800000007824 */ /* 0x000fca00078e0233 */
[----:B------:R-:W-:-:S05]  /*57fe0*/  IADD3 R3, R0, 0x100000, RZ ;  /* 0x0010000000037810 */ /* 0x000fca0007ffe0ff */
[----:B------:R1:W-:Y:S01]  /*57ff0*/  LDGSTS.E [R3+-0x3f600], [R36.64], P0 ;  /* 0xc0a0000024037fae */ /* 0x0003e20008121848 */
[----:B--2---:R-:W-:-:S04]  /*58000*/  IADD3 R38, P1, R38, UR7, RZ ;  /* 0x0000000726267c10 */ /* 0x004fc8000ff3e0ff */
[----:B---3--:R-:W-:Y:S01]  /*58010*/  IADD3.X R48, R48, UR6, RZ, P1, !PT ;  /* 0x0000000630307c10 */ /* 0x008fe20008ffe4ff */
[----:B------:R-:W-:Y:S01]  /*58020*/  STL [R1+0x10a4], R38 ;  /* 0x0010a42601007387 */ /* 0x000fe20000100800 */
[----:B-1----:R-:W-:-:S03]  /*58030*/  MOV R36, R38 ;  /* 0x0000002600247202 */ /* 0x002fc60000000f00 */
        /* <DEDUP_REMOVED lines=16> */
[----:B------:R1:W-:Y:S01]  /*58140*/  STL [R1+0x1124], R44 ;  /* 0x0011242c01007387 */ /* 0x0003e20000100800 */
[----:B--2---:R-:W-:-:S03]  /*58150*/  MOV R36, R44 ;  /* 0x0000002c00247202 */ /* 0x004fc60000000f00 */
[----:B------:R-:W-:Y:S01]  /*58160*/  IMAD.MOV.U32 R37, RZ, RZ, R50 ;  /* 0x000000ffff257224 */ /* 0x000fe200078e0032 */
[----:B------:R2:W-:Y:S04]  /*58170*/  STL [R1+0x1120], R50 ;  /* 0x0011203201007387 */ /* 0x0005e80000100800 */
[----:B------:R2:W-:Y:S04]  /*58180*/  LDGSTS.E [R3+-0x3c600], [R36.64], P0 ;  /* 0xc3a0000024037fae */ /* 0x0005e80008121848 */
[----:B-1----:R-:W3:Y:S01]  /*58190*/  LDL.LU R44, [R1+0x106c] ;  /* 0x00106c00012c7983 */ /* 0x002ee20000300800 */
[----:B------:R-:W-:-:S04]  /*581a0*/  IADD3 R45, P1, R45, UR7, RZ ;  /* 0x000000072d2d7c10 */ /* 0x000fc8000ff3e0ff */
[----:B------:R-:W-:Y:S01]  /*581b0*/  IADD3.X R49, R49, UR6, RZ, P1, !PT ;  /* 0x0000000631317c10 */ /* 0x000fe20008ffe4ff */
[----:B------:R1:W-:Y:S01]  /*581c0*/  STL [R1+0x1164], R45 ;  /* 0x0011642d01007387 */ /* 0x0003e20000100800 */
[----:B--2---:R-:W-:-:S03]  /*581d0*/  MOV R36, R45 ;  /* 0x0000002d00247202 */ /* 0x004fc60000000f00 */
[----:B------:R-:W-:Y:S01]  /*581e0*/  STL [R1+0x1160], R49 ;  /* 0x0011603101007387 */ /* 0x000fe20000100800 */
[----:B------:R-:W-:-:S03]  /*581f0*/  IMAD.MOV.U32 R37, RZ, RZ, R49 ;  /* 0x000000ffff257224 */ /* 0x000fc600078e0031 */
[----:B------:R-:W2:Y:S04]  /*58200*/  LDL.LU R51, [R1+0x1068] ;  /* 0x0010680001337983 */ /* 0x000ea80000300800 */
[----:B------:R-:W2:Y:S04]  /*58210*/  LDL.LU R50, [R1+0x10a8] ;  /* 0x0010a80001327983 */ /* 0x000ea80000300800 */
[----:B-1----:R-:W2:Y:S01]  /*58220*/  LDL.LU R45, [R1+0x10ac] ;  /* 0x0010ac00012d7983 */ /* 0x002ea20000300800 */
[----:B----4-:R-:W-:-:S03]  /*58230*/  IADD3 R42, P1, R42, UR7, RZ ;  /* 0x000000072a2a7c10 */ /* 0x010fc6000ff3e0ff */
[----:B------:R1:W-:Y:S01]  /*58240*/  LDGSTS.E [R3+-0x3b600], [R36.64], P0 ;  /* 0xc4a0000024037fae */ /* 0x0003e20008121848 */
[----:B------:R-:W-:-:S03]  /*58250*/  IADD3.X R43, R43, UR6, RZ, P1, !PT ;  /* 0x000000062b2b7c10 */ /* 0x000fc60008ffe4ff */
[----:B------:R-:W-:Y:S04]  /*58260*/  STL [R1+0x11a4], R42 ;  /* 0x0011a42a01007387 */ /* 0x000fe80000100800 */
[----:B------:R4:W-:Y:S01]  /*58270*/  STL [R1+0x11a0], R43 ;  /* 0x0011a02b01007387 */ /* 0x0009e20000100800 */
[----:B-1----:R-:W-:Y:S01]  /*58280*/  IMAD.MOV.U32 R37, RZ, RZ, R43 ;  /* 0x000000ffff257224 */ /* 0x002fe200078e002b */
[----:B------:R-:W-:Y:S02]  /*58290*/  MOV R36, R42 ;  /* 0x0000002a00247202 */ /* 0x000fe40000000f00 */
[----:B----4-:R-:W2:Y:S04]  /*582a0*/  LDL.LU R43, [R1+0x10e8] ;  /* 0x0010e800012b7983 */ /* 0x010ea80000300800 */
[----:B------:R-:W2:Y:S04]  /*582b0*/  LDL.LU R42, [R1+0x10ec] ;  /* 0x0010ec00012a7983 */ /* 0x000ea80000300800 */
[----:B------:R1:W-:Y:S01]  /*582c0*/  LDGSTS.E [R3+-0x3a600], [R36.64], P0 ;  /* 0xc5a0000024037fae */ /* 0x0003e20008121848 */
[----:B---3--:R-:W-:-:S04]  /*582d0*/  IADD3 R38, P1, R38, UR7, RZ ;  /* 0x0000000726267c10 */ /* 0x008fc8000ff3e0ff */
[----:B------:R-:W-:Y:S01]  /*582e0*/  IADD3.X R48, R48, UR6, RZ, P1, !PT ;  /* 0x0000000630307c10 */ /* 0x000fe20008ffe4ff */
[----:B------:R3:W-:Y:S01]  /*582f0*/  STL [R1+0x11e4], R38 ;  /* 0x0011e42601007387 */ /* 0x0007e20000100800 */
[----:B-1----:R-:W-:-:S03]  /*58300*/  MOV R36, R38 ;  /* 0x0000002600247202 */ /* 0x002fc60000000f00 */
[----:B------:R1:W-:Y:S01]  /*58310*/  STL [R1+0x11e0], R48 ;  /* 0x0011e03001007387 */ /* 0x0003e20000100800 */
[----:B------:R-:W-:-:S03]  /*58320*/  IMAD.MOV.U32 R37, RZ, RZ, R48 ;  /* 0x000000ffff257224 */ /* 0x000fc600078e0030 */
[----:B------:R-:W4:Y:S04]  /*58330*/  LDL.LU R49, [R1+0x1128] ;  /* 0x0011280001317983 */ /* 0x000f280000300800 */
[----:B---3--:R-:W3:Y:S04]  /*58340*/  LDL.LU R38, [R1+0x112c] ;  /* 0x00112c0001267983 */ /* 0x008ee80000300800 */
[----:B------:R1:W-:Y:S01]  /*58350*/  LDGSTS.E [R3+-0x39600], [R36.64], P0 ;  /* 0xc6a0000024037fae */ /* 0x0003e20008121848 */
[----:B------:R-:W-:-:S04]  /*58360*/  IADD3 R39, P1, R39, UR7, RZ ;  /* 0x0000000727277c10 */ /* 0x000fc8000ff3e0ff */
[----:B------:R-:W-:Y:S01]  /*58370*/  IADD3.X R47, R47, UR6, RZ, P1, !PT ;  /* 0x000000062f2f7c10 */ /* 0x000fe20008ffe4ff */
[----:B------:R1:W-:Y:S04]  /*58380*/  STL [R1+0x1224], R39 ;  /* 0x0012242701007387 */ /* 0x0003e80000100800 */
[----:B------:R1:W-:Y:S02]  /*58390*/  STL [R1+0x1220], R47 ;  /* 0x0012202f01007387 */ /* 0x0003e40000100800 */
[----:B-1----:R-:W-:Y:S02]  /*583a0*/  MOV R36, R39 ;  /* 0x0000002700247202 */ /* 0x002fe40000000f00 */
[----:B------:R-:W4:Y:S04]  /*583b0*/  LDL.LU R48, [R1+0x1168] ;  /* 0x0011680001307983 */ /* 0x000f280000300800 */
[----:B------:R-:W4:Y:S01]  /*583c0*/  LDL.LU R39, [R1+0x116c] ;  /* 0x00116c0001277983 */ /* 0x000f220000300800 */
[----:B------:R-:W-:Y:S01]  /*583d0*/  IADD3 R0, R0, 0x100000, RZ ;  /* 0x0010000000007810 */ /* 0x000fe20007ffe0ff */
[----:B------:R-:W-:-:S02]  /*583e0*/  IMAD.MOV.U32 R37, RZ, RZ, R47 ;  /* 0x000000ffff257224 */ /* 0x000fc400078e002f */
[----:B------:R-:W4:Y:S04]  /*583f0*/  LDL.LU R47, [R1+0x11a8] ;  /* 0x0011a800012f7983 */ /* 0x000f280000300800 */
[----:B------:R1:W-:Y:S02]  /*58400*/  LDGSTS.E [R0+-0x38600], [R36.64], P0 ;  /* 0xc7a0000024007fae */ /* 0x0003e40008121848 */
[----:B-1----:R-:W-:Y:S02]  /*58410*/  MOV R0, UR5 ;  /* 0x0000000500007c02 */ /* 0x002fe40008000f00 */
[----:B------:R-:W-:-:S03]  /*58420*/  IADD3 R44, P1, R44, UR7, RZ ;  /* 0x000000072c2c7c10 */ /* 0x000fc6000ff3e0ff */
[----:B------:R-:W-:Y:S02]  /*58430*/  IMAD R0, R0, 0x8000, R46 ;  /* 0x0000800000007824 */ /* 0x000fe400078e022e */
[----:B------:R-:W4:Y:S01]  /*58440*/  LDL.LU R46, [R1+0x11ac] ;  /* 0x0011ac00012e7983 */ /* 0x000f220000300800 */
[----:B------:R-:W-:Y:S02]  /*58450*/  MOV R36, R44 ;  /* 0x0000002c00247202 */ /* 0x000fe40000000f00 */
[----:B------:R-:W-:Y:S02]  /*58460*/  IADD3 R3, R0, 0x100000, RZ ;  /* 0x0010000000037810 */ /* 0x000fe40007ffe0ff */
[----:B--2---:R-:W-:-:S05]  /*58470*/  IADD3.X R51, R51, UR6, RZ, P1, !PT ;  /* 0x0000000633337c10 */ /* 0x004fca0008ffe4ff */
[----:B------:R-:W-:Y:S01]  /*58480*/  IMAD.MOV.U32 R37, RZ, RZ, R51 ;  /* 0x000000ffff257224 */ /* 0x000fe200078e0033 */
[----:B------:R-:W-:Y:S01]  /*58490*/  IADD3 R45, P1, R45, UR7, RZ ;  /* 0x000000072d2d7c10 */ /* 0x000fe2000ff3e0ff */
[----:B------:R1:W-:Y:S03]  /*584a0*/  STL [R1+0x106c], R44 ;  /* 0x00106c2c01007387 */ /* 0x0003e60000100800 */
[----:B------:R-:W-:Y:S01]  /*584b0*/  IADD3.X R50, R50, UR6, RZ, P1, !PT ;  /* 0x0000000632327c10 */ /* 0x000fe20008ffe4ff */
[----:B------:R2:W-:Y:S04]  /*584c0*/  LDGSTS.E [R3+-0x3f400], [R36.64], P0 ;  /* 0xc0c0000024037fae */ /* 0x0005e80008121848 */
[----:B------:R-:W-:Y:S04]  /*584d0*/  STL [R1+0x1068], R51 ;  /* 0x0010683301007387 */ /* 0x000fe80000100800 */
[----:B-1----:R-:W4:Y:S01]  /*584e0*/  LDL.LU R44, [R1+0x11ec] ;  /* 0x0011ec00012c7983 */ /* 0x002f220000300800 */
[----:B--2---:R-:W-:Y:S01]  /*584f0*/  MOV R36, R45 ;  /* 0x0000002d00247202 */ /* 0x004fe20000000f00 */
[----:B------:R-:W-:-:S02]  /*58500*/  IMAD.MOV.U32 R37, RZ, RZ, R50 ;  /* 0x000000ffff257224 */ /* 0x000fc400078e0032 */
[----:B------:R1:W-:Y:S01]  /*58510*/  STL [R1+0x10ac], R45 ;  /* 0x0010ac2d01007387 */ /* 0x0003e20000100800 */
[----:B------:R-:W-:-:S03]  /*58520*/  IADD3 R42, P1, R42, UR7, RZ ;  /* 0x000000072a2a7c10 */ /* 0x000fc6000ff3e0ff */
[----:B------:R-:W-:Y:S01]  /*58530*/  STL [R1+0x10a8], R50 ;  /* 0x0010a83201007387 */ /* 0x000fe20000100800 */
[----:B------:R-:W-:-:S03]  /*58540*/  IADD3.X R43, R43, UR6, RZ, P1, !PT ;  /* 0x000000062b2b7c10 */ /* 0x000fc60008ffe4ff */
[----:B-1----:R-:W2:Y:S04]  /*58550*/  LDL.LU R45, [R1+0x11e8] ;  /* 0x0011e800012d7983 */ /* 0x002ea80000300800 */
        /* <DEDUP_REMOVED lines=8> */
[----:B---3--:R-:W-:-:S04]  /*585e0*/  IADD3 R38, P1, R38, UR7, RZ ;  /* 0x0000000726267c10 */ /* 0x008fc8000ff3e0ff */
[----:B----4-:R-:W-:Y:S01]  /*585f0*/  IADD3.X R49, R49, UR6, RZ, P1, !PT ;  /* 0x0000000631317c10 */ /* 0x010fe20008ffe4ff */
[----:B------:R3:W-:Y:S01]  /*58600*/  STL [R1+0x112c], R38 ;  /* 0x00112c2601007387 */ /* 0x0007e20000100800 */
[----:B-1----:R-:W-:-:S03]  /*58610*/  MOV R36, R38 ;  /* 0x0000002600247202 */ /* 0x002fc60000000f00 */
[----:B------:R-:W-:Y:S01]  /*58620*/  IMAD.MOV.U32 R37, RZ, RZ, R49 ;  /* 0x000000ffff257224 */ /* 0x000fe200078e0031 */
[----:B------:R-:W-:Y:S04]  /*58630*/  STL [R1+0x1128], R49 ;  /* 0x0011283101007387 */ /* 0x000fe80000100800 */
[----:B------:R1:W-:Y:S04]  /*58640*/  LDGSTS.E [R3+-0x3c400], [R36.64], P0 ;  /* 0xc3c0000024037fae */ /* 0x0003e80008121848 */
[----:B---3--:R-:W3:Y:S01]  /*58650*/  LDL.LU R38, [R1+0x1074] ;  /* 0x0010740001267983 */ /* 0x008ee20000300800 */
[----:B------:R-:W-:-:S04]  /*58660*/  IADD3 R39, P1, R39, UR7, RZ ;  /* 0x0000000727277c10 */ /* 0x000fc8000ff3e0ff */
[----:B------:R-:W-:Y:S01]  /*58670*/  IADD3.X R48, R48, UR6, RZ, P1, !PT ;  /* 0x0000000630307c10 */ /* 0x000fe20008ffe4ff */
[----:B------:R4:W-:Y:S01]  /*58680*/  STL [R1+0x116c], R39 ;  /* 0x00116c2701007387 */ /* 0x0009e20000100800 */
[----:B-1----:R-:W-:-:S03]  /*58690*/  MOV R36, R39 ;  /* 0x0000002700247202 */ /* 0x002fc60000000f00 */
[----:B------:R1:W-:Y:S04]  /*586a0*/  STL [R1+0x1168], R48 ;  /* 0x0011683001007387 */ /* 0x0003e80000100800 */
[----:B----4-:R-:W4:Y:S01]  /*586b0*/  LDL.LU R39, [R1+0x1070] ;  /* 0x0010700001277983 */ /* 0x010f220000300800 */
[----:B------:R-:W-:-:S04]  /*586c0*/  IADD3 R46, P1, R46, UR7, RZ ;  /* 0x000000072e2e7c10 */ /* 0x000fc8000ff3e0ff */
[----:B------:R-:W-:Y:S01]  /*586d0*/  IADD3.X R47, R47, UR6, RZ, P1, !PT ;  /* 0x000000062f2f7c10 */ /* 0x000fe20008ffe4ff */
[----:B------:R-:W-:Y:S04]  /*586e0*/  STL [R1+0x11ac], R46 ;  /* 0x0011ac2e01007387 */ /* 0x000fe80000100800 */
[----:B------:R1:W-:Y:S01]  /*586f0*/  STL [R1+0x11a8], R47 ;  /* 0x0011a82f01007387 */ /* 0x0003e20000100800 */
[----:B------:R-:W-:-:S03]  /*58700*/  IMAD.MOV.U32 R37, RZ, RZ, R48 ;  /* 0x000000ffff257224 */ /* 0x000fc600078e0030 */
[----:B------:R-:W4:Y:S04]  /*58710*/  LDL.LU R52, [R1+0x10b0] ;  /* 0x0010b00001347983 */ /* 0x000f280000300800 */
[----:B------:R-:W4:Y:S04]  /*58720*/  LDL.LU R51, [R1+0x10b4] ;  /* 0x0010b40001337983 */ /* 0x000f280000300800 */
[----:B------:R-:W4:Y:S04]  /*58730*/  LDL.LU R49, [R1+0x10f4] ;  /* 0x0010f40001317983 */ /* 0x000f280000300800 */
[----:B------:R1:W-:Y:S01]  /*58740*/  LDGSTS.E [R3+-0x3b400], [R36.64], P0 ;  /* 0xc4c0000024037fae */ /* 0x0003e20008121848 */
[----:B------:R-:W-:-:S02]  /*58750*/  IADD3 R44, P1, R44, UR7, RZ ;  /* 0x000000072c2c7c10 */ /* 0x000fc4000ff3e0ff */
[----:B-1----:R-:W-:Y:S01]  /*58760*/  MOV R36, R46 ;  /* 0x0000002e00247202 */ /* 0x002fe20000000f00 */
[----:B------:R-:W-:Y:S02]  /*58770*/  IMAD.MOV.U32 R37, RZ, RZ, R47 ;  /* 0x000000ffff257224 */ /* 0x000fe400078e002f */
[----:B------:R-:W-:Y:S04]  /*58780*/  STL [R1+0x11ec], R44 ;  /* 0x0011ec2c01007387 */ /* 0x000fe80000100800 */
[----:B------:R1:W-:Y:S01]  /*58790*/  LDGSTS.E [R3+-0x3a400], [R36.64], P0 ;  /* 0xc5c0000024037fae */ /* 0x0003e20008121848 */
[----:B--2---:R-:W-:-:S05]  /*587a0*/  IADD3.X R45, R45, UR6, RZ, P1, !PT ;  /* 0x000000062d2d7c10 */ /* 0x004fca0008ffe4ff */
[----:B------:R2:W-:Y:S04]  /*587b0*/  STL [R1+0x11e8], R45 ;  /* 0x0011e82d01007387 */ /* 0x0005e80000100800 */
[----:B------:R-:W4:Y:S01]  /*587c0*/  LDL.LU R50, [R1+0x10f0] ;  /* 0x0010f00001327983 */ /* 0x000f220000300800 */
[----:B-1----:R-:W-:-:S03]  /*587d0*/  MOV R36, R44 ;  /* 0x0000002c00247202 */ /* 0x002fc60000000f00 */
[----:B------:R-:W4:Y:S01]  /*587e0*/  LDL.LU R48, [R1+0x1130] ;  /* 0x0011300001307983 */ /* 0x000f220000300800 */
[----:B------:R-:W-:-:S03]  /*587f0*/  IMAD.MOV.U32 R37, RZ, RZ, R45 ;  /* 0x000000ffff257224 */ /* 0x000fc600078e002d */
[----:B------:R-:W4:Y:S01]  /*58800*/  LDL.LU R47, [R1+0x1134] ;  /* 0x00113400012f7983 */ /* 0x000f220000300800 */
[----:B------:R-:W-:-:S03]  /*58810*/  IADD3 R0, R0, 0x100000, RZ ;  /* 0x0010000000007810 */ /* 0x000fc60007ffe0ff */
[----:B------:R1:W-:Y:S01]  /*58820*/  LDGSTS.E [R3+-0x39400], [R36.64], P0 ;  /* 0xc6c0000024037fae */ /* 0x0003e20008121848 */
[----:B------:R-:W-:-:S04]  /*58830*/  IADD3 R42, P1, R42, UR7, RZ ;  /* 0x000000072a2a7c10 */ /* 0x000fc8000ff3e0ff */
[----:B------:R-:W-:Y:S01]  /*58840*/  IADD3.X R43, R43, UR6, RZ, P1, !PT ;  /* 0x000000062b2b7c10 */ /* 0x000fe20008ffe4ff */
[----:B------:R-:W-:Y:S04]  /*58850*/  STL [R1+0x122c], R42 ;  /* 0x00122c2a01007387 */ /* 0x000fe80000100800 */
[----:B------:R2:W-:Y:S01]  /*58860*/  STL [R1+0x1228], R43 ;  /* 0x0012282b01007387 */ /* 0x0005e20000100800 */
[----:B-1----:R-:W-:-:S03]  /*58870*/  MOV R36, R42 ;  /* 0x0000002a00247202 */ /* 0x002fc60000000f00 */
[----:B------:R-:W4:Y:S01]  /*58880*/  LDL.LU R46, [R1+0x1170] ;  /* 0x00117000012e7983 */ /* 0x000f220000300800 */
[----:B------:R-:W-:-:S03]  /*58890*/  IMAD.MOV.U32 R37, RZ, RZ, R43 ;  /* 0x000000ffff257224 */ /* 0x000fc600078e002b */
[----:B--2---:R-:W2:Y:S01]  /*588a0*/  LDL.LU R45, [R1+0x1174] ;  /* 0x00117400012d7983 */ /* 0x004ea20000300800 */
[----:B------:R-:W-:-:S03]  /*588b0*/  LOP3.LUT R41, R41, 0x70, RZ, 0x3c, !PT ;  /* 0x0000007029297812 */ /* 0x000fc600078e3cff */
[----:B------:R-:W2:Y:S04]  /*588c0*/  LDL.LU R43, [R1+0x11b4] ;  /* 0x0011b400012b7983 */ /* 0x000ea80000300800 */
[----:B------:R1:W-:Y:S04]  /*588d0*/  LDGSTS.E [R0+-0x38400], [R36.64], P0 ;  /* 0xc7c0000024007fae */ /* 0x0003e80008121848 */
[----:B------:R-:W2:Y:S01]  /*588e0*/  LDL.LU R44, [R1+0x11b0] ;  /* 0x0011b000012c7983 */ /* 0x000ea20000300800 */
[----:B-1----:R-:W-:-:S05]  /*588f0*/  MOV R0, UR5 ;  /* 0x0000000500007c02 */ /* 0x002fca0008000f00 */
[----:B------:R-:W-:Y:S02]  /*58900*/  IMAD R0, R0, 0x8000, R41 ;  /* 0x0000800000007824 */ /* 0x000fe400078e0229 */
[----:B------:R-:W2:Y:S01]  /*58910*/  LDL.LU R41, [R1+0x11f4] ;  /* 0x0011f40001297983 */ /* 0x000ea20000300800 */
[----:B---3--:R-:W-:-:S05]  /*58920*/  IADD3 R38, P1, R38, UR7, RZ ;  /* 0x0000000726267c10 */ /* 0x008fca000ff3e0ff */
[----:B------:R-:W-:Y:S01]  /*58930*/  STL [R1+0x1074], R38 ;  /* 0x0010742601007387 */ /* 0x000fe20000100800 */
[----:B------:R-:W-:Y:S02]  /*58940*/  MOV R36, R38 ;  /* 0x0000002600247202 */ /* 0x000fe40000000f00 */
[----:B----4-:R-:W-:-:S05]  /*58950*/  IADD3.X R39, R39, UR6, RZ, P1, !PT ;  /* 0x0000000627277c10 */ /* 0x010fca0008ffe4ff */
[----:B------:R1:W-:Y:S04]  /*58960*/  STL [R1+0x1070], R39 ;  /* 0x0010702701007387 */ /* 0x0003e80000100800 */
[----:B------:R-:W3:Y:S01]  /*58970*/  LDL.LU R42, [R1+0x11f0] ;  /* 0x0011f000012a7983 */ /* 0x000ee20000300800 */
[----:B------:R-:W-:-:S03]  /*58980*/  IMAD.MOV.U32 R37, RZ, RZ, R39 ;  /* 0x000000ffff257224 */ /* 0x000fc600078e0027 */
[----:B-1----:R-:W4:Y:S04]  /*58990*/  LDL.LU R39, [R1+0x1230] ;  /* 0x0012300001277983 */ /* 0x002f280000300800 */
[----:B------:R-:W4:Y:S01]  /*589a0*/  LDL.LU R38, [R1+0x1234] ;  /* 0x0012340001267983 */ /* 0x000f220000300800 */
[----:B------:R-:W-:-:S05]  /*589b0*/  IADD3 R3, R0, 0x100000, RZ ;  /* 0x0010000000037810 */ /* 0x000fca0007ffe0ff */
[----:B------:R1:W-:Y:S01]  /*589c0*/  LDGSTS.E [R3+-0x3f200], [R36.64], P0 ;  /* 0xc0e0000024037fae */ /* 0x0003e20008121848 */
[----:B------:R-:W-:-:S04]  /*589d0*/  IADD3 R51, P1, R51, UR7, RZ ;  /* 0x0000000733337c10 */ /* 0x000fc8000ff3e0ff */
[----:B------:R-:W-:Y:S02]  /*589e0*/  IADD3.X R52, R52, UR6, RZ, P1, !PT ;  /* 0x0000000634347c10 */ /* 0x000fe40008ffe4ff */
[----:B------:R-:W-:Y:S02]  /*589f0*/  IADD3 R49, P1, R49, UR7, RZ ;  /* 0x0000000731317c10 */ /* 0x000fe4000ff3e0ff */
[----:B-1----:R-:W-:Y:S01]  /*58a00*/  MOV R36, R51 ;  /* 0x0000003300247202 */ /* 0x002fe20000000f00 */
[----:B------:R-:W-:-:S05]  /*58a10*/  IMAD.MOV.U32 R37, RZ, RZ, R52 ;  /* 0x000000ffff257224 */ /* 0x000fca00078e0034 */
[----:B------:R1:W-:Y:S02]  /*58a20*/  LDGSTS.E [R3+-0x3e200], [R36.64], P0 ;  /* 0xc1e0000024037fae */ /* 0x0003e40008121848 */
[----:B-1----:R-:W-:Y:S02]  /*58a30*/  MOV R36, R49 ;  /* 0x0000003100247202 */ /* 0x002fe40000000f00 */
[----:B------:R-:W-:-:S05]  /*58a40*/  IADD3.X R50, R50, UR6, RZ, P1, !PT ;  /* 0x0000000632327c10 */ /* 0x000fca0008ffe4ff */
[----:B------:R-:W-:Y:S01]  /*58a50*/  IMAD.MOV.U32 R37, RZ, RZ, R50 ;  /* 0x000000ffff257224 */ /* 0x000fe200078e0032 */
[----:B------:R-:W-:-:S04]  /*58a60*/  IADD3 R47, P1, R47, UR7, RZ ;  /* 0x000000072f2f7c10 */ /* 0x000fc8000ff3e0ff */
[----:B------:R1:W-:Y:S01]  /*58a70*/  LDGSTS.E [R3+-0x3d200], [R36.64], P0 ;  /* 0xc2e0000024037fae */ /* 0x0003e20008121848 */
[----:B------:R-:W-:-:S03]  /*58a80*/  IADD3.X R48, R48, UR6, RZ, P1, !PT ;  /* 0x0000000630307c10 */ /* 0x000fc60008ffe4ff */
[----:B------:R-:W-:Y:S01]  /*58a90*/  STL [R1+0x10b4], R51 ;  /* 0x0010b43301007387 */ /* 0x000fe20000100800 */
[----:B-1----:R-:W-:Y:S01]  /*58aa0*/  MOV R36, R47 ;  /* 0x0000002f00247202 */ /* 0x002fe20000000f00 */
[----:B------:R-:W-:Y:S01]  /*58ab0*/  IMAD.MOV.U32 R37, RZ, RZ, R48 ;  /* 0x000000ffff257224 */ /* 0x000fe200078e0030 */
[----:B--2---:R-:W-:-:S04]  /*58ac0*/  IADD3 R45, P1, R45, UR7, RZ ;  /* 0x000000072d2d7c10 */ /* 0x004fc8000ff3e0ff */
[----:B------:R1:W-:Y:S01]  /*58ad0*/  LDGSTS.E [R3+-0x3c200], [R36.64], P0 ;  /* 0xc3e0000024037fae */ /* 0x0003e20008121848 */
[----:B------:R-:W-:Y:S02]  /*58ae0*/  IADD3.X R46, R46, UR6, RZ, P1, !PT ;  /* 0x000000062e2e7c10 */ /* 0x000fe40008ffe4ff */
[----:B------:R-:W-:Y:S01]  /*58af0*/  IADD3 R43, P1, R43, UR7, RZ ;  /* 0x000000072b2b7c10 */ /* 0x000fe2000ff3e0ff */
[----:B------:R-:W-:Y:S03]  /*58b00*/  STL [R1+0x10b0], R52 ;  /* 0x0010b03401007387 */ /* 0x000fe60000100800 */
[----:B------:R-:W-:Y:S01]  /*58b10*/  IADD3.X R44, R44, UR6, RZ, P1, !PT ;  /* 0x000000062c2c7c10 */ /* 0x000fe20008ffe4ff */
[----:B-1----:R-:W-:Y:S01]  /*58b20*/  IMAD.MOV.U32 R37, RZ, RZ, R46 ;  /* 0x000000ffff257224 */ /* 0x002fe200078e002e */
[----:B------:R-:W-:Y:S01]  /*58b30*/  MOV R36, R45 ;  /* 0x0000002d00247202 */ /* 0x000fe20000000f00 */
[----:B------:R-:W-:Y:S04]  /*58b40*/  STL [R1+0x10f4], R49 ;  /* 0x0010f43101007387 */ /* 0x000fe80000100800 */
[----:B------:R-:W-:Y:S04]  /*58b50*/  STL [R1+0x10f0], R50 ;  /* 0x0010f03201007387 */ /* 0x000fe80000100800 */
[----:B------:R1:W-:Y:S01]  /*58b60*/  LDGSTS.E [R3+-0x3b200], [R36.64], P0 ;  /* 0xc4e0000024037fae */ /* 0x0003e20008121848 */
[----:B------:R-:W-:-:S03]  /*58b70*/  IADD3 R41, P1, R41, UR7, RZ ;  /* 0x0000000729297c10 */ /* 0x000fc6000ff3e0ff */
[----:B------:R-:W-:Y:S04]  /*58b80*/  STL [R1+0x1134], R47 ;  /* 0x0011342f01007387 */ /* 0x000fe80000100800 */
[----:B------:R-:W-:Y:S01]  /*58b90*/  STL [R1+0x1130], R48 ;  /* 0x0011303001007387 */ /* 0x000fe20000100800 */
[----:B-1----:R-:W-:Y:S01]  /*58ba0*/  MOV R36, R43 ;  /* 0x0000002b00247202 */ /* 0x002fe20000000f00 */
[----:B------:R-:W-:Y:S02]  /*58bb0*/  IMAD.MOV.U32 R37, RZ, RZ, R44 ;  /* 0x000000ffff257224 */ /* 0x000fe400078e002c */
[----:B------:R-:W-:Y:S04]  /*58bc0*/  STL [R1+0x1174], R45 ;  /* 0x0011742d01007387 */ /* 0x000fe80000100800 */
[----:B------:R-:W-:Y:S04]  /*58bd0*/  STL [R1+0x1170], R46 ;  /* 0x0011702e01007387 */ /* 0x000fe80000100800 */
[----:B------:R-:W-:Y:S04]  /*58be0*/  STL [R1+0x11b4], R43 ;  /* 0x0011b42b01007387 */ /* 0x000fe80000100800 */
[----:B------:R-:W-:Y:S04]  /*58bf0*/  STL [R1+0x11b0], R44 ;  /* 0x0011b02c01007387 */ /* 0x000fe80000100800 */
[----:B------:R1:W-:Y:S04]  /*58c00*/  LDGSTS.E [R3+-0x3a200], [R36.64], P0 ;  /* 0xc5e0000024037fae */ /* 0x0003e80008121848 */
[----:B------:R2:W-:Y:S01]  /*58c10*/  STL [R1+0x11f4], R41 ;  /* 0x0011f42901007387 */ /* 0x0005e20000100800 */
[----:B-1----:R-:W-:-:S02]  /*58c20*/  MOV R36, R41 ;  /* 0x0000002900247202 */ /* 0x002fc40000000f00 */
[----:B--2---:R-:W-:-:S04]  /*58c30*/  MOV R41, 0x7f ;  /* 0x0000007f00297802 */ /* 0x004fc80000000f00 */
[----:B------:R-:W-:Y:S02]  /*58c40*/  IADD3 R41, R41, c[0x0][0x180], RZ ;  /* 0x0000600029297a10 */ /* 0x000fe40007ffe0ff */
[----:B------:R-:W-:Y:S02]  /*58c50*/  IADD3 R40, R40, 0x1, RZ ;  /* 0x0000000128287810 */ /* 0x000fe40007ffe0ff */
[----:B------:R-:W-:Y:S02]  /*58c60*/  IADD3 R0, R0, 0x100000, RZ ;  /* 0x0010000000007810 */ /* 0x000fe40007ffe0ff */
[----:B---3--:R-:W-:-:S05]  /*58c70*/  IADD3.X R42, R42, UR6, RZ, P1, !PT ;  /* 0x000000062a2a7c10 */ /* 0x008fca0008ffe4ff */
[----:B------:R-:W-:Y:S01]  /*58c80*/  IMAD.MOV.U32 R37, RZ, RZ, R42 ;  /* 0x000000ffff257224 */ /* 0x000fe200078e002a */
[----:B------:R-:W-:Y:S01]  /*58c90*/  STL [R1+0x11f0], R42 ;  /* 0x0011f02a01007387 */ /* 0x000fe20000100800 */
[----:B----4-:R-:W-:-:S03]  /*58ca0*/  IADD3 R38, P1, R38, UR7, RZ ;  /* 0x0000000726267c10 */ /* 0x010fc6000ff3e0ff */
[----:B------:R1:W-:Y:S04]  /*58cb0*/  LDGSTS.E [R3+-0x39200], [R36.64], P0 ;  /* 0xc6e0000024037fae */ /* 0x0003e80008121848 */
[----:B------:R2:W-:Y:S01]  /*58cc0*/  STL [R1+0x1234], R38 ;  /* 0x0012342601007387 */ /* 0x0005e20000100800 */
[----:B------:R-:W-:Y:S01]  /*58cd0*/  IADD3.X R39, R39, UR6, RZ, P1, !PT ;  /* 0x0000000627277c10 */ /* 0x000fe20008ffe4ff */
[----:B-1----:R-:W-:Y:S01]  /*58ce0*/  IMAD.MOV.U32 R36, RZ, RZ, R38 ;  /* 0x000000ffff247224 */ /* 0x002fe200078e0026 */
[----:B--2---:R-:W-:-:S03]  /*58cf0*/  SHF.R.S32.HI R38, RZ, 0x1f, R41 ;  /* 0x0000001fff267819 */ /* 0x004fc60000011429 */
[----:B------:R1:W-:Y:S01]  /*58d00*/  STL [R1+0x1230], R39 ;  /* 0x0012302701007387 */ /* 0x0003e20000100800 */
[----:B------:R-:W-:Y:S02]  /*58d10*/  MOV R37, R39 ;  /* 0x0000002700257202 */ /* 0x000fe40000000f00 */
[----:B------:R-:W-:Y:S01]  /*58d20*/  LEA.HI R38, R38, R41, RZ, 0x7 ;  /* 0x0000002926267211 */ /* 0x000fe200078f38ff */
[----:B------:R1:W-:Y:S03]  /*58d30*/  STL [R1+0x39c], R40 ;  /* 0x00039c2801007387 */ /* 0x0003e60000100800 */
[----:B------:R-:W-:Y:S01]  /*58d40*/  SHF.R.S32.HI R38, RZ, 0x7, R38 ;  /* 0x00000007ff267819 */ /* 0x000fe20000011426 */
[----:B------:R1:W-:Y:S03]  /*58d50*/  LDGSTS.E [R0+-0x38200], [R36.64], P0 ;  /* 0xc7e0000024007fae */ /* 0x0003e60008121848 */
[----:B------:R-:W-:Y:S01]  /*58d60*/  ISETP.NE.U32.AND P0, PT, R40, R38, PT ;  /* 0x000000262800720c */ /* 0x000fe20003f05070 */
[----:B------:R-:W0:-:S12]  /*58d70*/  LDGDEPBAR ;  /* 0x00000000000079af */ /* 0x000e180000000000 */
[----:B-1----:R-:W-:Y:S01]  /*58d80*/  @!P0 CALL.REL.NOINC `(.L_x_0) ;  /* 0x0000001000008944 */ /* 0x002fe20003c00000 */
[----:B------:R-:W-:Y:S05]  /*58d90*/  BRA `(.L_x_1) ;  /* 0xfffd1ca000007947 */ /* 0x000fea000383ffff */
.L_x_0:
[----:B----4-:R-:W2:Y:S01]  /*58da0*/  LDL.LU R38, [R1+0x1800] ;  /* 0x0018000001267983 */ /* 0x010ea20000300800 */
[----:B------:R-:W-:-:S04]  /*58db0*/  DEPBAR.LE SB0, 0x0 ;  /* 0x000080000000791a */ /* 0x000fc80000000000 */
        /* <DEDUP_REMOVED lines=8> */
[----:B------:R-:W1:Y:S02]  /*58e40*/  S2R R45, SR_TID.X ;  /* 0x00000000002d7919 */ /* 0x000e640000002100 */
[----:B-1----:R-:W-:-:S05]  /*58e50*/  IMAD.SHL.U32 R2, R45, 0x8, RZ ;  /* 0x000000082d027824 */ /* 0x002fca00078e00ff */
[----:B------:R-:W-:Y:S01]  /*58e60*/  LOP3.LUT R2, R2, 0x300, RZ, 0xc0, !PT ;  /* 0x0000030002027812 */ /* 0x000fe200078ec0ff */
[----:B------:R-:W-:Y:S01]  /*58e70*/  BAR.SYNC.DEFER_BLOCKING 0x0 ;  /* 0x0000000000007b1d */ /* 0x000fe20000010000 */
[----:B--2---:R-:W-:Y:S02]  /*58e80*/  ISETP.GE.AND P4, PT, R38, c[0x0][0x17c], PT ;  /* 0x00005f0026007a0c */ /* 0x004fe40003f86270 */
[----:B---3--:R-:W-:Y:S02]  /*58e90*/  ISETP.GE.AND P3, PT, R37, c[0x0][0x17c], PT ;  /* 0x00005f0025007a0c */ /* 0x008fe40003f66270 */
[----:B----4-:R-:W-:Y:S02]  /*58ea0*/  ISETP.GE.AND P2, PT, R36, c[0x0][0x17c], PT ;  /* 0x00005f0024007a0c */ /* 0x010fe40003f46270 */
[----:B------:R-:W2:Y:S01]  /*58eb0*/  LDL.LU R36, [R1+0x208] ;  /* 0x0002080001247983 */ /* 0x000ea20000300800 */
[----:B------:R-:W-:-:S03]  /*58ec0*/  ISETP.GE.AND P1, PT, R3, c[0x0][0x17c], PT ;  /* 0x00005f0003007a0c */ /* 0x000fc60003f26270 */
[----:B------:R-:W2:Y:S01]  /*58ed0*/  LDL.LU R37, [R1+0x20c] ;  /* 0x00020c0001257983 */ /* 0x000ea20000300800 */
[C---:B------:R-:W-:Y:S02]  /*58ee0*/  SHF.L.U32 R3, R45.reuse, 0x5, RZ ;  /* 0x000000052d037819 */ /* 0x040fe400000006ff */
[----:B------:R-:W-:Y:S01]  /*58ef0*/  ISETP.GE.AND P0, PT, R0, c[0x0][0x17c], PT ;  /* 0x00005f0000007a0c */ /* 0x000fe20003f06270 */
[----:B------:R-:W2:Y:S01]  /*58f00*/  LDL.LU R38, [R1+0x1f8] ;  /* 0x0001f80001267983 */ /* 0x000ea20000300800 */
[----:B------:R-:W-:-:S03]  /*58f10*/  SHF.L.U32 R0, R45, 0x2, RZ ;  /* 0x000000022d007819 */ /* 0x000fc600000006ff */
[----:B------:R-:W2:Y:S01]  /*58f20*/  LDL.LU R39, [R1+0x1fc] ;  /* 0x0001fc0001277983 */ /* 0x000ea20000300800 */
[----:B------:R-:W-:Y:S01]  /*58f30*/  LOP3.LUT R2, R2, 0x70, R0, 0xf8, !PT ;  /* 0x0000007002027812 */ /* 0x000fe200078ef800 */
[----:B------:R-:W-:-:S05]  /*58f40*/  IMAD.SHL.U32 R0, R45, 0x100, RZ ;  /* 0x000001002d007824 */ /* 0x000fca00078e00ff */
[----:B------:R-:W-:-:S04]  /*58f50*/  LOP3.LUT R0, R0, 0x1800, RZ, 0xc0, !PT ;  /* 0x0000180000007812 */ /* 0x000fc800078ec0ff */
[----:B------:R-:W-:-:S04]  /*58f60*/  LOP3.LUT R0, R0, 0x60, R3, 0xf8, !PT ;  /* 0x0000006000007812 */ /* 0x000fc800078ef803 */
[----:B------:R-:W-:-:S05]  /*58f70*/  LOP3.LUT R0, R0, R2, RZ, 0x3c, !PT ;  /* 0x0000000200007212 */ /* 0x000fca00078e3cff */
[----:B------:R-:W-:Y:S01]  /*58f80*/  STS.128 [R0], R40 ;  /* 0x0000002800007388 */ /* 0x000fe20000000c00 */
[C---:B------:R-:W-:Y:S01]  /*58f90*/  IMAD.SHL.U32 R2, R45.reuse, 0x400, RZ ;  /* 0x000004002d027824 */ /* 0x040fe200078e00ff */
[----:B------:R-:W-:-:S04]  /*58fa0*/  LOP3.LUT R44, R45, 0x7f, RZ, 0xc0, !PT ;  /* 0x0000007f2d2c7812 */ /* 0x000fc800078ec0ff */
[----:B------:R-:W-:-:S04]  /*58fb0*/  LOP3.LUT R2, R2, 0x1800, RZ, 0xc0, !PT ;  /* 0x0000180002027812 */ /* 0x000fc800078ec0ff */
[----:B------:R-:W-:-:S04]  /*58fc0*/  LEA R2, R44, R2, 0x4 ;  /* 0x000000022c027211 */ /* 0x000fc800078e20ff */
[C---:B------:R-:W-:Y:S02]  /*58fd0*/  LOP3.LUT R144, R2.reuse, 0x20, RZ, 0x3c, !PT ;  /* 0x0000002002907812 */ /* 0x040fe400078e3cff */
[C---:B------:R-:W-:Y:S02]  /*58fe0*/  LOP3.LUT R3, R2.reuse, 0x40, RZ, 0x3c, !PT ;  /* 0x0000004002037812 */ /* 0x040fe400078e3cff */
[----:B------:R-:W-:Y:S01]  /*58ff0*/  LOP3.LUT R252, R2, 0x60, RZ, 0x3c, !PT ;  /* 0x0000006002fc7812 */ /* 0x000fe200078e3cff */
[----:B--2---:R1:W-:Y:S02]  /*59000*/  STS.128 [R0+0x80], R36 ;  /* 0x0000802400007388 */ /* 0x0043e40000000c00 */
[----:B-1----:R-:W-:Y:S01]  /*59010*/  IMAD.MOV.U32 R38, RZ, RZ, R104 ;  /* 0x000000ffff267224 */ /* 0x002fe200078e0068 */
[----:B------:R-:W-:Y:S01]  /*59020*/  MOV R39, R105 ;  /* 0x0000006900277202 */ /* 0x000fe20000000f00 */
[----:B------:R-:W-:Y:S01]  /*59030*/  IMAD.MOV.U32 R36, RZ, RZ, R100 ;  /* 0x000000ffff247224 */ /* 0x000fe200078e0064 */
[----:B------:R-:W-:Y:S01]  /*59040*/  MOV R37, R101 ;  /* 0x0000006500257202 */ /* 0x000fe20000000f00 */
[----:B------:R-:W-:Y:S01]  /*59050*/  IMAD.MOV.U32 R104, RZ, RZ, R102 ;  /* 0x000000ffff687224 */ /* 0x000fe200078e0066 */
[----:B------:R-:W-:-:S03]  /*59060*/  MOV R105, R103 ;  /* 0x0000006700697202 */ /* 0x000fc60000000f00 */
[----:B------:R-:W-:Y:S04]  /*59070*/  STS.128 [R0+0x400], R36 ;  /* 0x0004002400007388 */ /* 0x000fe80000000c00 */
[----:B------:R-:W-:Y:S04]  /*59080*/  STS.128 [R0+0x480], R104 ;  /* 0x0004806800007388 */ /* 0x000fe80000000c00 */
[----:B------:R-:W-:Y:S06]  /*59090*/  BAR.SYNC.DEFER_BLOCKING 0x0 ;  /* 0x0000000000007b1d */ /* 0x000fec0000010000 */
[----:B------:R-:W1:Y:S04]  /*590a0*/  LDS.128 R44, [R2] ;  /* 0x00000000022c7984 */ /* 0x000e680000000c00 */
[----:B------:R-:W2:Y:S04]  /*590b0*/  LDS.128 R40, [R144] ;  /* 0x0000000090287984 */ /* 0x000ea80000000c00 */
[----:B------:R-:W-:Y:S04]  /*590c0*/  LDS.128 R248, [R3] ;  /* 0x0000000003f87984 */ /* 0x000fe80000000c00 */
[----:B------:R-:W-:Y:S04]  /*590d0*/  LDS.128 R240, [R252] ;  /* 0x00000000fcf07984 */ /* 0x000fe80000000c00 */
[----:B-1----:R1:W-:Y:S04]  /*590e0*/  STL.64 [R1+0x30], R44 ;  /* 0x0000302c01007387 */ /* 0x0023e80000100a00 */
[----:B------:R3:W-:Y:S04]  /*590f0*/  STL.64 [R1+0x38], R46 ;  /* 0x0000382e01007387 */ /* 0x0007e80000100a00 */
[----:B--2---:R-:W-:Y:S04]  /*59100*/  STL.64 [R1+0x10], R40 ;  /* 0x0000102801007387 */ /* 0x004fe80000100a00 */
[----:B------:R-:W-:Y:S04]  /*59110*/  STL.64 [R1+0x18], R42 ;  /* 0x0000182a01007387 */ /* 0x000fe80000100a00 */
[----:B------:R-:W2:Y:S04]  /*59120*/  LDL.LU R56, [R1+0x90] ;  /* 0x0000900001387983 */ /* 0x000ea80000300800 */
[----:B------:R-:W2:Y:S04]  /*59130*/  LDL.LU R57, [R1+0x94] ;  /* 0x0000940001397983 */ /* 0x000ea80000300800 */
[----:B------:R-:W2:Y:S04]  /*59140*/  LDL.LU R58, [R1+0x120] ;  /* 0x00012000013a7983 */ /* 0x000ea80000300800 */
[----:B------:R-:W2:Y:S04]  /*59150*/  LDL.LU R59, [R1+0x124] ;  /* 0x00012400013b7983 */ /* 0x000ea80000300800 */
[----:B------:R-:W-:Y:S01]  /*59160*/  BAR.SYNC.DEFER_BLOCKING 0x0 ;  /* 0x0000000000007b1d */ /* 0x000fe20000010000 */
[----:B------:R-:W-:Y:S01]  /*59170*/  IMAD.MOV.U32 R36, RZ, RZ, R164 ;  /* 0x000000ffff247224 */ /* 0x000fe200078e00a4 */
[----:B------:R-:W-:Y:S01]  /*59180*/  MOV R37, R165 ;  /* 0x000000a500257202 */ /* 0x000fe20000000f00 */
[----:B------:R-:W-:Y:S01]  /*59190*/  IMAD.MOV.U32 R38, RZ, RZ, R168 ;  /* 0x000000ffff267224 */ /* 0x000fe200078e00a8 */
[----:B------:R-:W-:Y:S01]  /*591a0*/  MOV R39, R169 ;  /* 0x000000a900277202 */ /* 0x000fe20000000f00 */
[----:B------:R-:W-:Y:S01]  /*591b0*/  IMAD.MOV.U32 R168, RZ, RZ, R166 ;  /* 0x000000ffffa87224 */ /* 0x000fe200078e00a6 */
[----:B------:R-:W-:Y:S01]  /*591c0*/  MOV R169, R167 ;  /* 0x000000a700a97202 */ /* 0x000fe20000000f00 */
[----:B-1----:R-:W-:Y:S01]  /*591d0*/  IMAD.MOV.U32 R44, RZ, RZ, R10 ;  /* 0x000000ffff2c7224 */ /* 0x002fe200078e000a */
[----:B------:R-:W-:Y:S01]  /*591e0*/  MOV R45, R11 ;  /* 0x0000000b002d7202 */ /* 0x000fe20000000f00 */
[----:B---3--:R-:W-:Y:S01]  /*591f0*/  IMAD.MOV.U32 R46, RZ, RZ, R14 ;  /* 0x000000ffff2e7224 */ /* 0x008fe200078e000e */
[----:B------:R-:W-:Y:S01]  /*59200*/  MOV R47, R15 ;  /* 0x0000000f002f7202 */ /* 0x000fe20000000f00 */
[----:B------:R1:W-:Y:S04]  /*59210*/  STS.128 [R0], R36 ;  /* 0x0000002400007388 */ /* 0x0003e80000000c00 */
[----:B------:R-:W-:Y:S04]  /*59220*/  STS.128 [R0+0x80], R168 ;  /* 0x000080a800007388 */ /* 0x000fe80000000c00 */
[----:B------:R-:W-:Y:S01]  /*59230*/  STS.128 [R0+0x480], R44 ;  /* 0x0004802c00007388 */ /* 0x000fe20000000c00 */
[----:B-1----:R-:W-:Y:S01]  /*59240*/  IMAD.MOV.U32 R36, RZ, RZ, R8 ;  /* 0x000000ffff247224 */ /* 0x002fe200078e0008 */
[----:B------:R-:W-:Y:S01]  /*59250*/  MOV R37, R9 ;  /* 0x0000000900257202 */ /* 0x000fe20000000f00 */
[----:B------:R-:W-:Y:S01]  /*59260*/  IMAD.MOV.U32 R38, RZ, RZ, R12 ;  /* 0x000000ffff267224 */ /* 0x000fe200078e000c */
[----:B------:R-:W-:-:S05]  /*59270*/  MOV R39, R13 ;  /* 0x0000000d00277202 */ /* 0x000fca0000000f00 */
[----:B------:R-:W-:Y:S04]  /*59280*/  STS.128 [R0+0x400], R36 ;  /* 0x0004002400007388 */ /* 0x000fe80000000c00 */
[----:B------:R-:W-:Y:S01]  /*59290*/  BAR.SYNC.DEFER_BLOCKING 0x0 ;  /* 0x0000000000007b1d */ /* 0x000fe20000010000 */
[----:B------:R-:W-:Y:S01]  /*592a0*/  IMAD.MOV.U32 R40, RZ, RZ, R224 ;  /* 0x000000ffff287224 */ /* 0x000fe200078e00e0 */
[----:B------:R-:W-:Y:S01]  /*592b0*/  MOV R41, R225 ;  /* 0x000000e100297202 */ /* 0x000fe20000000f00 */
[----:B------:R-:W-:Y:S01]  /*592c0*/  IMAD.MOV.U32 R42, RZ, RZ, R220 ;  /* 0x000000ffff2a7224 */ /* 0x000fe200078e00dc */
[----:B------:R-:W-:Y:S02]  /*592d0*/  MOV R43, R221 ;  /* 0x000000dd002b7202 */ /* 0x000fe40000000f00 */
[----:B------:R-:W1:Y:S04]  /*592e0*/  LDS.128 R236, [R2] ;  /* 0x0000000002ec7984 */ /* 0x000e680000000c00 */
[----:B------:R-:W-:Y:S04]  /*592f0*/  LDS.128 R36, [R144] ;  /* 0x0000000090247984 */ /* 0x000fe80000000c00 */
[----:B------:R-:W-:Y:S04]  /*59300*/  LDS.128 R12, [R3] ;  /* 0x00000000030c7984 */ /* 0x000fe80000000c00 */
[----:B------:R-:W-:Y:S04]  /*59310*/  LDS.128 R8, [R252] ;  /* 0x00000000fc087984 */ /* 0x000fe80000000c00 */
[----:B------:R-:W-:Y:S01]  /*59320*/  BAR.SYNC.DEFER_BLOCKING 0x0 ;  /* 0x0000000000007b1d */ /* 0x000fe20000010000 */
[----:B------:R-:W-:Y:S01]  /*59330*/  IMAD.MOV.U32 R220, RZ, RZ, R226 ;  /* 0x000000ffffdc7224 */ /* 0x000fe200078e00e2 */
[----:B------:R-:W-:-:S04]  /*59340*/  MOV R221, R227 ;  /* 0x000000e300dd7202 */ /* 0x000fc80000000f00 */
[----:B------:R3:W-:Y:S04]  /*59350*/  STS.128 [R0], R40 ;  /* 0x0000002800007388 */ /* 0x0007e80000000c00 */
[----:B------:R-:W-:Y:S01]  /*59360*/  STS.128 [R0+0x80], R220 ;  /* 0x000080dc00007388 */ /* 0x000fe20000000c00 */
[----:B---3--:R-:W-:Y:S01]  /*59370*/  IMAD.MOV.U32 R42, RZ, RZ, R208 ;  /* 0x000000ffff2a7224 */ /* 0x008fe200078e00d0 */
        /* <DEDUP_REMOVED lines=8> */
[----:B------:R-:W3:Y:S04]  /*59400*/  LDS.128 R40, [R2] ;  /* 0x0000000002287984 */ /* 0x000ee80000000c00 */
[----:B------:R-:W-:Y:S04]  /*59410*/  LDS.128 R52, [R144] ;  /* 0x0000000090347984 */ /* 0x000fe80000000c00 */
[----:B------:R-:W-:Y:S04]  /*59420*/  LDS.128 R48, [R3] ;  /* 0x0000000003307984 */ /* 0x000fe80000000c00 */
[----:B------:R-:W-:Y:S04]  /*59430*/  LDS.128 R44, [R252] ;  /* 0x00000000fc2c7984 */ /* 0x000fe80000000c00 */
[----:B------:R-:W-:Y:S06]  /*59440*/  BAR.SYNC.DEFER_BLOCKING 0x0 ;  /* 0x0000000000007b1d */ /* 0x000fec0000010000 */
[----:B--2---:R2:W-:Y:S04]  /*59450*/  STS.128 [R0], R56 ;  /* 0x0000003800007388 */ /* 0x0045e80000000c00 */
[----:B--2---:R-:W2:Y:S04]  /*59460*/  LDL.LU R56, [R1+0x98] ;  /* 0x0000980001387983 */ /* 0x004ea80000300800 */
[----:B------:R-:W2:Y:S04]  /*59470*/  LDL.LU R57, [R1+0x9c] ;  /* 0x00009c0001397983 */ /* 0x000ea80000300800 */
[----:B------:R-:W2:Y:S04]  /*59480*/  LDL.LU R58, [R1+0x128] ;  /* 0x00012800013a7983 */ /* 0x000ea80000300800 */
[----:B------:R-:W2:Y:S04]  /*59490*/  LDL.LU R59, [R1+0x12c] ;  /* 0x00012c00013b7983 */ /* 0x000ea80000300800 */
        /* <DEDUP_REMOVED lines=24> */
[----:B--2---:R-:W-:Y:S04]  /*59620*/  STS.128 [R0+0x80], R56 ;  /* 0x0000803800007388 */ /* 0x004fe80000000c00 */
[----:B----4-:R-:W-:Y:S04]  /*59630*/  STS.128 [R0+0x400], R60 ;  /* 0x0004003c00007388 */ /* 0x010fe80000000c00 */
[----:B---3--:R-:W-:Y:S04]  /*59640*/  STS.128 [R0+0x480], R104 ;  /* 0x0004806800007388 */ /* 0x008fe80000000c00 */
[----:B------:R-:W-:Y:S06]  /*59650*/  BAR.SYNC.DEFER_BLOCKING 0x0 ;  /* 0x0000000000007b1d */ /* 0x000fec0000010000 */
[----:B------:R-:W2:Y:S04]  /*59660*/  LDS.128 R56, [R2] ;  /* 0x0000000002387984 */ /* 0x000ea80000000c00 */
[----:B------:R-:W3:Y:S04]  /*59670*/  LDS.128 R80, [R144] ;  /* 0x0000000090507984 */ /* 0x000ee80000000c00 */
[----:B------:R-:W4:Y:S04]  /*59680*/  LDS.128 R64, [R3] ;  /* 0x0000000003407984 */ /* 0x000f280000000c00 */
[----:B------:R-:W1:Y:S04]  /*59690*/  LDS.128 R60, [R252] ;  /* 0x00000000fc3c7984 */ /* 0x000e680000000c00 */
[----:B------:R-:W-:Y:S06]  /*596a0*/  BAR.SYNC.DEFER_BLOCKING 0x0 ;  /* 0x0000000000007b1d */ /* 0x000fec0000010000 */
[----:B------:R1:W-:Y:S04]  /*596b0*/  STS.128 [R0], R100 ;  /* 0x0000006400007388 */ /* 0x0003e80000000c00 */
[----:B-1----:R-:W2:Y:S04]  /*596c0*/  LDL.LU R100, [R1+0x1e8] ;  /* 0x0001e80001647983 */ /* 0x002ea80000300800 */
[----:B------:R-:W2:Y:S04]  /*596d0*/  LDL.LU R101, [R1+0x1ec] ;  /* 0x0001ec0001657983 */ /* 0x000ea80000300800 */
[----:B------:R-:W2:Y:S04]  /*596e0*/  LDL.LU R102, [R1+0x1d8] ;  /* 0x0001d80001667983 */ /* 0x000ea80000300800 */
[----:B------:R-:W2:Y:S04]  /*596f0*/  LDL.LU R103, [R1+0x1dc] ;  /* 0x0001dc0001677983 */ /* 0x000ea80000300800 */
        /* <DEDUP_REMOVED lines=12> */
[----:B------:R-:W-:Y:S04]  /*597c0*/  STS.128 [R0+0x400], R104 ;  /* 0x0004006800007388 */ /* 0x000fe80000000c00 */
[----:B------:R-:W-:Y:S01]  /*597d0*/  STS.128 [R0+0x480], R132 ;  /* 0x0004808400007388 */ /* 0x000fe20000000c00 */
        /* <DEDUP_REMOVED lines=11> */
[----:B------:R-:W-:Y:S06]  /*59890*/  BAR.SYNC.DEFER_BLOCKING 0x0 ;  /* 0x0000000000007b1d */ /* 0x000fec0000010000 */
[----:B------:R-:W1:Y:S04]  /*598a0*/  LDS.128 R112, [R2] ;  /* 0x0000000002707984 */ /* 0x000e680000000c00 */
[----:B------:R-:W-:Y:S04]  /*598b0*/  LDS.128 R108, [R144] ;  /* 0x00000000906c7984 */ /* 0x000fe80000000c00 */
[----:B------:R-:W-:Y:S04]  /*598c0*/  LDS.128 R104, [R3] ;  /* 0x0000000003687984 */ /* 0x000fe80000000c00 */
[----:B------:R-:W-:Y:S04]  /*598d0*/  LDS.128 R100, [R252] ;  /* 0x00000000fc647984 */ /* 0x000fe80000000c00 */
[----:B------:R-:W-:Y:S06]  /*598e0*/  BAR.SYNC.DEFER_BLOCKING 0x0 ;  /* 0x0000000000007b1d */ /* 0x000fec0000010000 */
[----:B------:R2:W-:Y:S04]  /*598f0*/  STS.128 [R0], R128 ;  /* 0x0000008000007388 */ /* 0x0005e80000000c00 */
[----:B------:R-:W-:Y:S04]  /*59900*/  STS.128 [R0+0x80], R176 ;  /* 0x000080b000007388 */ /* 0x000fe80000000c00 */
[----:B------:R-:W-:Y:S01]  /*59910*/  STS.128 [R0+0x480], R140 ;  /* 0x0004808c00007388 */ /* 0x000fe20000000c00 */
[----:B--2---:R-:W-:Y:S01]  /*59920*/  IMAD.MOV.U32 R128, RZ, RZ, R16 ;  /* 0x000000ffff807224 */ /* 0x004fe200078e0010 */
[----:B------:R-:W-:Y:S01]  /*59930*/  MOV R129, R17 ;  /* 0x0000001100817202 */ /* 0x000fe20000000f00 */
[----:B------:R-:W-:Y:S01]  /*59940*/  IMAD.MOV.U32 R130, RZ, RZ, R20 ;  /* 0x000000ffff827224 */ /* 0x000fe200078e0014 */
[----:B------:R-:W-:-:S05]  /*59950*/  MOV R131, R21 ;  /* 0x0000001500837202 */ /* 0x000fca0000000f00 */
[----:B------:R-:W-:Y:S04]  /*59960*/  STS.128 [R0+0x400], R128 ;  /* 0x0004008000007388 */ /* 0x000fe80000000c00 */
[----:B------:R-:W-:Y:S06]  /*59970*/  BAR.SYNC.DEFER_BLOCKING 0x0 ;  /* 0x0000000000007b1d */ /* 0x000fec0000010000 */
[----:B------:R-:W2:Y:S04]  /*59980*/  LDS.128 R132, [R2] ;  /* 0x0000000002847984 */ /* 0x000ea80000000c00 */
[----:B------:R-:W-:Y:S04]  /*59990*/  LDS.128 R128, [R144] ;  /* 0x0000000090807984 */ /* 0x000fe80000000c00 */
[----:B------:R-:W-:Y:S04]  /*599a0*/  LDS.128 R20, [R3] ;  /* 0x0000000003147984 */ /* 0x000fe80000000c00 */
[----:B------:R-:W-:Y:S04]  /*599b0*/  LDS.128 R16, [R252] ;  /* 0x00000000fc107984 */ /* 0x000fe80000000c00 */
[----:B------:R-:W-:Y:S06]  /*599c0*/  BAR.SYNC.DEFER_BLOCKING 0x0 ;  /* 0x0000000000007b1d */ /* 0x000fec0000010000 */
[----:B------:R-:W-:Y:S04]  /*599d0*/  STS.128 [R0], R136 ;  /* 0x0000008800007388 */ /* 0x000fe80000000c00 */
[----:B------:R-:W-:Y:S04]  /*599e0*/  STS.128 [R0+0x80], R156 ;  /* 0x0000809c00007388 */ /* 0x000fe80000000c00 */
[----:B------:R-:W-:Y:S04]  /*599f0*/  STS.128 [R0+0x400], R68 ;  /* 0x0004004400007388 */ /* 0x000fe80000000c00 */
[----:B------:R1:W-:Y:S04]  /*59a00*/  STS.128 [R0+0x480], R212 ;  /* 0x000480d400007388 */ /* 0x0003e80000000c00 */
[----:B------:R-:W-:Y:S01]  /*59a10*/  BAR.SYNC.DEFER_BLOCKING 0x0 ;  /* 0x0000000000007b1d */ /* 0x000fe20000010000 */
[----:B-1----:R-:W-:-:S05]  /*59a20*/  LOP3.LUT R215, R2, 0x20, RZ, 0x3c, !PT ;  /* 0x0000002002d77812 */ /* 0x002fca00078e3cff */
[----:B------:R-:W1:Y:S04]  /*59a30*/  LDS.128 R144, [R2] ;  /* 0x0000000002907984 */ /* 0x000e680000000c00 */
[----:B------:R-:W-:Y:S04]  /*59a40*/  LDS.128 R140, [R215] ;  /* 0x00000000d78c7984 */ /* 0x000fe80000000c00 */
[----:B------:R-:W-:Y:S04]  /*59a50*/  LDS.128 R136, [R3] ;  /* 0x0000000003887984 */ /* 0x000fe80000000c00 */
[----:B------:R-:W-:Y:S04]  /*59a60*/  LDS.128 R68, [R252] ;  /* 0x00000000fc447984 */ /* 0x000fe80000000c00 */
[----:B------:R-:W-:Y:S06]  /*59a70*/  BAR.SYNC.DEFER_BLOCKING 0x0 ;  /* 0x0000000000007b1d */ /* 0x000fec0000010000 */
[----:B---3--:R3:W-:Y:S04]  /*59a80*/  STS.128 [R0], R148 ;  /* 0x0000009400007388 */ /* 0x0087e80000000c00 */
[----:B---3--:R-:W3:Y:S04]  /*59a90*/  LDL.LU R148, [R1+0x118] ;  /* 0x0001180001947983 */ /* 0x008ee80000300800 */
[----:B------:R-:W3:Y:S04]  /*59aa0*/  LDL.LU R149, [R1+0x11c] ;  /* 0x00011c0001957983 */ /* 0x000ee80000300800 */
[----:B------:R-:W3:Y:S04]  /*59ab0*/  LDL.LU R150, [R1+0x108] ;  /* 0x0001080001967983 */ /* 0x000ee80000300800 */
[----:B------:R-:W3:Y:S04]  /*59ac0*/  LDL.LU R151, [R1+0x10c] ;  /* 0x00010c0001977983 */ /* 0x000ee80000300800 */
[----:B------:R-:W2:Y:S04]  /*59ad0*/  LDL.LU R156, [R1+0x60] ;  /* 0x00006000019c7983 */ /* 0x000ea80000300800 */
[----:B------:R-:W2:Y:S04]  /*59ae0*/  LDL.LU R157, [R1+0x64] ;  /* 0x00006400019d7983 */ /* 0x000ea80000300800 */
[----:B------:R-:W2:Y:S04]  /*59af0*/  LDL.LU R158, [R1+0x40] ;  /* 0x00004000019e7983 */ /* 0x000ea80000300800 */
[----:B------:R-:W2:Y:S04]  /*59b00*/  LDL.LU R159, [R1+0x44] ;  /* 0x00004400019f7983 */ /* 0x000ea80000300800 */
[----:B------:R-:W4:Y:S04]  /*59b10*/  LDL.LU R176, [R1+0x68] ;  /* 0x0000680001b07983 */ /* 0x000f280000300800 */
[----:B------:R-:W4:Y:S04]  /*59b20*/  LDL.LU R177, [R1+0x6c] ;  /* 0x00006c0001b17983 */ /* 0x000f280000300800 */
[----:B------:R-:W4:Y:S04]  /*59b30*/  LDL.LU R178, [R1+0x48] ;  /* 0x0000480001b27983 */ /* 0x000f280000300800 */
[----:B------:R-:W4:Y:S01]  /*59b40*/  LDL.LU R179, [R1+0x4c] ;  /* 0x00004c0001b37983 */ /* 0x000f220000300800 */
[----:B------:R-:W-:Y:S01]  /*59b50*/  IMAD.MOV.U32 R174, RZ, RZ, R88 ;  /* 0x000000ffffae7224 */ /* 0x000fe200078e0058 */
[----:B------:R-:W-:Y:S01]  /*59b60*/  MOV R175, R89 ;  /* 0x0000005900af7202 */ /* 0x000fe20000000f00 */
[----:B-----5:R-:W-:Y:S01]  /*59b70*/  IMAD.MOV.U32 R172, RZ, RZ, R84 ;  /* 0x000000ffffac7224 */ /* 0x020fe200078e0054 */
        /* <DEDUP_REMOVED lines=11> */
[----:B---3--:R-:W-:Y:S04]  /*59c30*/  STS.128 [R0+0x80], R148 ;  /* 0x0000809400007388 */ /* 0x008fe80000000c00 */
[----:B--2---:R-:W-:Y:S04]  /*59c40*/  STS.128 [R0+0x400], R156 ;  /* 0x0004009c00007388 */ /* 0x004fe80000000c00 */
[----:B----4-:R2:W-:Y:S04]  /*59c50*/  STS.128 [R0+0x480], R176 ;  /* 0x000480b000007388 */ /* 0x0105e80000000c00 */
[----:B------:R-:W-:Y:S06]  /*59c60*/  BAR.SYNC.DEFER_BLOCKING 0x0 ;  /* 0x0000000000007b1d */ /* 0x000fec0000010000 */
[----:B------:R-:W3:Y:S04]  /*59c70*/  LDS.128 R168, [R2] ;  /* 0x0000000002a87984 */ /* 0x000ee80000000c00 */
[----:B------:R-:W4:Y:S04]  /*59c80*/  LDS.128 R164, [R215] ;  /* 0x00000000d7a47984 */ /* 0x000f280000000c00 */
[----:B------:R-:W1:Y:S04]  /*59c90*/  LDS.128 R156, [R3] ;  /* 0x00000000039c7984 */ /* 0x000e680000000c00 */
[----:B------:R-:W1:Y:S04]  /*59ca0*/  LDS.128 R148, [R252] ;  /* 0x00000000fc947984 */ /* 0x000e680000000c00 */
[----:B------:R-:W-:Y:S01]  /*59cb0*/  BAR.SYNC.DEFER_BLOCKING 0x0 ;  /* 0x0000000000007b1d */ /* 0x000fe20000010000 */
[----:B--2---:R-:W-:Y:S01]  /*59cc0*/  IMAD.MOV.U32 R176, RZ, RZ, R118 ;  /* 0x000000ffffb07224 */ /* 0x004fe200078e0076 */
[----:B------:R-:W-:Y:S01]  /*59cd0*/  MOV R177, R119 ;  /* 0x0000007700b17202 */ /* 0x000fe20000000f00 */
[----:B------:R-:W-:Y:S01]  /*59ce0*/  IMAD.MOV.U32 R178, RZ, RZ, R122 ;  /* 0x000000ffffb27224 */ /* 0x000fe200078e007a */
[----:B------:R-:W-:-:S02]  /*59cf0*/  MOV R179, R123 ;  /* 0x0000007b00b37202 */ /* 0x000fc40000000f00 */
[----:B------:R2:W-:Y:S04]  /*59d00*/  STS.128 [R0], R172 ;  /* 0x000000ac00007388 */ /* 0x0005e80000000c00 */
[----:B------:R-:W-:Y:S04]  /*59d10*/  STS.128 [R0+0x80], R88 ;  /* 0x0000805800007388 */ /* 0x000fe80000000c00 */
[----:B------:R-:W-:Y:S04]  /*59d20*/  STS.128 [R0+0x400], R84 ;  /* 0x0004005400007388 */ /* 0x000fe80000000c00 */
[----:B------:R-:W-:Y:S04]  /*59d30*/  STS.128 [R0+0x480], R176 ;  /* 0x000480b000007388 */ /* 0x000fe80000000c00 */
[----:B------:R-:W-:Y:S01]  /*59d40*/  BAR.SYNC.DEFER_BLOCKING 0x0 ;  /* 0x0000000000007b1d */ /* 0x000fe20000010000 */
[----:B--2---:R-:W-:Y:S01]  /*59d50*/  IMAD.MOV.U32 R172, RZ, RZ, R180 ;  /* 0x000000ffffac7224 */ /* 0x004fe200078e00b4 */
[----:B------:R-:W-:Y:S01]  /*59d60*/  MOV R173, R181 ;  /* 0x000000b500ad7202 */ /* 0x000fe20000000f00 */
[----:B------:R-:W-:Y:S01]  /*59d70*/  IMAD.MOV.U32 R174, RZ, RZ, R184 ;  /* 0x000000ffffae7224 */ /* 0x000fe200078e00b8 */
[----:B------:R-:W-:-:S02]  /*59d80*/  MOV R175, R185 ;  /* 0x000000b900af7202 */ /* 0x000fc40000000f00 */
[----:B------:R-:W2:Y:S04]  /*59d90*/  LDS.128 R120, [R2] ;  /* 0x0000000002787984 */ /* 0x000ea80000000c00 */
[----:B------:R-:W-:Y:S04]  /*59da0*/  LDS.128 R116, [R215] ;  /* 0x00000000d7747984 */ /* 0x000fe80000000c00 */
[----:B------:R-:W-:Y:S04]  /*59db0*/  LDS.128 R88, [R3] ;  /* 0x0000000003587984 */ /* 0x000fe80000000c00 */
[----:B------:R-:W-:Y:S04]  /*59dc0*/  LDS.128 R84, [R252] ;  /* 0x00000000fc547984 */ /* 0x000fe80000000c00 */
[----:B------:R-:W-:Y:S01]  /*59dd0*/  BAR.SYNC.DEFER_BLOCKING 0x0 ;  /* 0x0000000000007b1d */ /* 0x000fe20000010000 */
[----:B------:R-:W-:Y:S01]  /*59de0*/  IMAD.MOV.U32 R184, RZ, RZ, R182 ;  /* 0x000000ffffb87224 */ /* 0x000fe200078e00b6 */
[----:B------:R-:W-:-:S04]  /*59df0*/  MOV R185, R183 ;  /* 0x000000b700b97202 */ /* 0x000fc80000000f00 */
        /* <DEDUP_REMOVED lines=17> */
[----:B------:R-:W-:Y:S06]  /*59f10*/  BAR.SYNC.DEFER_BLOCKING 0x0 ;  /* 0x0000000000007b1d */ /* 0x000fec0000010000 */
[----:B------:R1:W-:Y:S04]  /*59f20*/  STS.128 [R0+0x80], R200 ;  /* 0x000080c800007388 */ /* 0x0003e80000000c00 */
[----:B-1----:R-:W2:Y:S04]  /*59f30*/  LDL.LU R200, [R1+0xf0] ;  /* 0x0000f00001c87983 */ /* 0x002ea80000300800 */
[----:B------:R-:W2:Y:S04]  /*59f40*/  LDL.LU R201, [R1+0xf4] ;  /* 0x0000f40001c97983 */ /* 0x000ea80000300800 */
[----:B------:R-:W2:Y:S04]  /*59f50*/  LDL.LU R202, [R1+0xe0] ;  /* 0x0000e00001ca7983 */ /* 0x000ea80000300800 */
[----:B------:R-:W2:Y:S01]  /*59f60*/  LDL.LU R203, [R1+0xe4] ;  /* 0x0000e40001cb7983 */ /* 0x000ea20000300800 */
        /* <DEDUP_REMOVED lines=8> */
[----:B------:R-:W-:Y:S04]  /*59ff0*/  STS.128 [R0], R180 ;  /* 0x000000b400007388 */ /* 0x000fe80000000c00 */
[----:B------:R-:W-:Y:S04]  /*5a000*/  STS.128 [R0+0x400], R72 ;  /* 0x0004004800007388 */ /* 0x000fe80000000c00 */
[----:B------:R-:W-:Y:S04]  /*5a010*/  STS.128 [R0+0x480], R216 ;  /* 0x000480d800007388 */ /* 0x000fe80000000c00 */
[----:B------:R-:W-:Y:S06]  /*5a020*/  BAR.SYNC.DEFER_BLOCKING 0x0 ;  /* 0x0000000000007b1d */ /* 0x000fec0000010000 */
[----:B------:R-:W1:Y:S04]  /*5a030*/  LDS.128 R184, [R2] ;  /* 0x0000000002b87984 */ /* 0x000e680000000c00 */
        /* <DEDUP_REMOVED lines=9> */
[----:B------:R-:W3:Y:S04]  /*5a0d0*/  LDL.LU R208, [R1+0x20] ;  /* 0x0000200001d07983 */ /* 0x000ee80000300800 */
[----:B------:R-:W3:Y:S04]  /*5a0e0*/  LDL.LU R209, [R1+0x24] ;  /* 0x0000240001d17983 */ /* 0x000ee80000300800 */
[----:B------:R-:W3:Y:S04]  /*5a0f0*/  LDL.LU R210, [R1] ;  /* 0x0000000001d27983 */ /* 0x000ee80000300800 */
[----:B------:R-:W3:Y:S04]  /*5a100*/  LDL.LU R211, [R1+0x4] ;  /* 0x0000040001d37983 */ /* 0x000ee80000300800 */
        /* <DEDUP_REMOVED lines=15> */
[----:B---3--:R-:W-:Y:S04]  /*5a200*/  STS.128 [R0+0x400], R208 ;  /* 0x000400d000007388 */ /* 0x008fe80000000c00 */
        /* <DEDUP_REMOVED lines=11> */
[----:B------:R-:W-:Y:S04]  /*5a2c0*/  STS.128 [R0], R220 ;  /* 0x000000dc00007388 */ /* 0x000fe80000000c00 */
[----:B------:R2:W-:Y:S04]  /*5a2d0*/  STS.128 [R0+0x80], R96 ;  /* 0x0000806000007388 */ /* 0x0005e80000000c00 */
[----:B------:R-:W-:Y:S04]  /*5a2e0*/  STS.128 [R0+0x400], R92 ;  /* 0x0004005c00007388 */ /* 0x000fe80000000c00 */
[----:B------:R1:W-:Y:S04]  /*5a2f0*/  STS.128 [R0+0x480], R224 ;  /* 0x000480e000007388 */ /* 0x0003e80000000c00 */
[----:B------:R-:W-:Y:S01]  /*5a300*/  BAR.SYNC.DEFER_BLOCKING 0x0 ;  /* 0x0000000000007b1d */ /* 0x000fe20000010000 */
[----:B--2---:R-:W-:Y:S01]  /*5a310*/  LOP3.LUT R99, R2, 0x20, RZ, 0x3c, !PT ;  /* 0x0000002002637812 */ /* 0x004fe200078e3cff */
[----:B------:R-:W-:Y:S01]  /*5a320*/  IMAD.MOV.U32 R222, RZ, RZ, R192 ;  /* 0x000000ffffde7224 */ /* 0x000fe200078e00c0 */
[----:B------:R-:W-:-:S03]  /*5a330*/  MOV R223, R193 ;  /* 0x000000c100df7202 */ /* 0x000fc60000000f00 */
[----:B------:R-:W2:Y:S04]  /*5a340*/  LDS.128 R160, [R2] ;  /* 0x0000000002a07984 */ /* 0x000ea80000000c00 */
[----:B------:R-:W-:Y:S04]  /*5a350*/  LDS.128 R96, [R99] ;  /* 0x0000000063607984 */ /* 0x000fe80000000c00 */
[----:B------:R-:W-:Y:S04]  /*5a360*/  LDS.128 R92, [R3] ;  /* 0x00000000035c7984 */ /* 0x000fe80000000c00 */
[----:B------:R-:W-:Y:S01]  /*5a370*/  LDS.128 R124, [R252] ;  /* 0x00000000fc7c7984 */ /* 0x000fe20000000c00 */
[----:B------:R-:W-:Y:S01]  /*5a380*/  IMAD.MOV.U32 R220, RZ, RZ, R188 ;  /* 0x000000ffffdc7224 */ /* 0x000fe200078e00bc */
[----:B------:R-:W-:-:S02]  /*5a390*/  MOV R221, R189 ;  /* 0x000000bd00dd7202 */ /* 0x000fc40000000f00 */
        /* <DEDUP_REMOVED lines=9> */
[----:B------:R-:W-:Y:S01]  /*5a430*/  IMAD.MOV.U32 R226, RZ, RZ, R6 ;  /* 0x000000ffffe27224 */ /* 0x000fe200078e0006 */
[----:B------:R-:W-:Y:S01]  /*5a440*/  MOV R227, R7 ;  /* 0x0000000700e37202 */ /* 0x000fe20000000f00 */
        /* <DEDUP_REMOVED lines=9> */
[----:B------:R-:W-:Y:S01]  /*5a4e0*/  LDS.128 R192, [R252] ;  /* 0x00000000fcc07984 */ /* 0x000fe20000000c00 */
[----:B------:R-:W-:Y:S01]  /*5a4f0*/  IMAD.MOV.U32 R222, RZ, RZ, R204 ;  /* 0x000000ffffde7224 */ /* 0x000fe200078e00cc */
[----:B------:R-:W-:Y:S01]  /*5a500*/  MOV R223, R205 ;  /* 0x000000cd00df7202 */ /* 0x000fe20000000f00 */
[----:B------:R-:W-:Y:S01]  /*5a510*/  IMAD.MOV.U32 R220, RZ, RZ, R76 ;  /* 0x000000ffffdc7224 */ /* 0x000fe200078e004c */
[----:B------:R-:W-:Y:S01]  /*5a520*/  MOV R221, R77 ;  /* 0x0000004d00dd7202 */ /* 0x000fe20000000f00 */
[----:B------:R-:W-:Y:S01]  /*5a530*/  BAR.SYNC.DEFER_BLOCKING 0x0 ;  /* 0x0000000000007b1d */ /* 0x000fe20000010000 */
[----:B------:R-:W-:Y:S01]  /*5a540*/  IMAD.MOV.U32 R204, RZ, RZ, R78 ;  /* 0x000000ffffcc7224 */ /* 0x000fe200078e004e */
[----:B------:R-:W-:Y:S01]  /*5a550*/  MOV R205, R79 ;  /* 0x0000004f00cd7202 */ /* 0x000fe20000000f00 */
[----:B------:R-:W-:Y:S01]  /*5a560*/  IMAD.MOV.U32 R76, RZ, RZ, R196 ;  /* 0x000000ffff4c7224 */ /* 0x000fe200078e00c4 */
[----:B------:R-:W-:Y:S01]  /*5a570*/  MOV R77, R197 ;  /* 0x000000c5004d7202 */ /* 0x000fe20000000f00 */
[----:B------:R-:W-:Y:S01]  /*5a580*/  IMAD.MOV.U32 R78, RZ, RZ, R228 ;  /* 0x000000ffff4e7224 */ /* 0x000fe200078e00e4 */
[----:B------:R-:W-:-:S05]  /*5a590*/  MOV R79, R229 ;  /* 0x000000e5004f7202 */ /* 0x000fca0000000f00 */
[----:B------:R1:W-:Y:S04]  /*5a5a0*/  STS.128 [R0+0x400], R76 ;  /* 0x0004004c00007388 */ /* 0x0003e80000000c00 */
[----:B-1----:R-:W2:Y:S04]  /*5a5b0*/  LDL.LU R76, [R1+0xd0] ;  /* 0x0000d000014c7983 */ /* 0x002ea80000300800 */
[----:B------:R-:W2:Y:S04]  /*5a5c0*/  LDL.LU R77, [R1+0xd4] ;  /* 0x0000d400014d7983 */ /* 0x000ea80000300800 */
[----:B------:R-:W2:Y:S04]  /*5a5d0*/  LDL.LU R78, [R1+0xc0] ;  /* 0x0000c000014e7983 */ /* 0x000ea80000300800 */
[----:B------:R-:W2:Y:S01]  /*5a5e0*/  LDL.LU R79, [R1+0xc4] ;  /* 0x0000c400014f7983 */ /* 0x000ea20000300800 */
[----:B------:R-:W-:Y:S01]  /*5a5f0*/  IMAD.MOV.U32 R228, RZ, RZ, R198 ;  /* 0x000000ffffe47224 */ /* 0x000fe200078e00c6 */
[----:B------:R-:W-:-:S02]  /*5a600*/  MOV R229, R199 ;  /* 0x000000c700e57202 */ /* 0x000fc40000000f00 */
[----:B------:R-:W-:Y:S04]  /*5a610*/  STS.128 [R0], R220 ;  /* 0x000000dc00007388 */ /* 0x000fe80000000c00 */
[----:B------:R-:W-:Y:S04]  /*5a620*/  STS.128 [R0+0x80], R204 ;  /* 0x000080cc00007388 */ /* 0x000fe80000000c00 */
[----:B------:R-:W-:Y:S04]  /*5a630*/  STS.128 [R0+0x480], R228 ;  /* 0x000480e400007388 */ /* 0x000fe80000000c00 */
[----:B------:R-:W-:Y:S06]  /*5a640*/  BAR.SYNC.DEFER_BLOCKING 0x0 ;  /* 0x0000000000007b1d */ /* 0x000fec0000010000 */
[----:B------:R-:W-:Y:S04]  /*5a650*/  LDS.128 R204, [R227] ;  /* 0x00000000e3cc7984 */ /* 0x000fe80000000c00 */
[----:B------:R-:W1:Y:S04]  /*5a660*/  LDS.128 R196, [R2] ;  /* 0x0000000002c47984 */ /* 0x000e680000000c00 */
[----:B------:R-:W-:Y:S04]  /*5a670*/  LDS.128 R220, [R3] ;  /* 0x0000000003dc7984 */ /* 0x000fe80000000c00 */
[----:B------:R-:W-:Y:S04]  /*5a680*/  LDS.128 R224, [R252] ;  /* 0x00000000fce07984 */ /* 0x000fe80000000c00 */
[----:B------:R-:W-:Y:S06]  /*5a690*/  BAR.SYNC.DEFER_BLOCKING 0x0 ;  /* 0x0000000000007b1d */ /* 0x000fec0000010000 */
[----:B--2---:R2:W-:Y:S04]  /*5a6a0*/  STS.128 [R0], R76 ;  /* 0x0000004c00007388 */ /* 0x0045e80000000c00 */
[----:B--2---:R-:W2:Y:S04]  /*5a6b0*/  LDL.LU R76, [R1+0xd8] ;  /* 0x0000d800014c7983 */ /* 0x004ea80000300800 */
        /* <DEDUP_REMOVED lines=9> */
[----:B--2---:R2:W-:Y:S04]  /*5a750*/  STS.128 [R0+0x80], R76 ;  /* 0x0000804c00007388 */ /* 0x0045e80000000c00 */
[----:B--2---:R-:W2:Y:S04]  /*5a760*/  LDL.LU R78, [R1+0x30] ;  /* 0x00003000014e7983 */ /* 0x004ea80000300800 */
[----:B------:R-:W2:Y:S04]  /*5a770*/  LDL.LU R79, [R1+0x5e4] ;  /* 0x0005e400014f7983 */ /* 0x000ea80000300800 */
[----:B------:R-:W3:Y:S04]  /*5a780*/  LDL.LU R244, [R1+0x660] ;  /* 0x0006600001f47983 */ /* 0x000ee80000300800 */
[----:B------:R-:W3:Y:S04]  /*5a790*/  LDL.LU R245, [R1+0x65c] ;  /* 0x00065c0001f57983 */ /* 0x000ee80000300800 */
[----:B------:R-:W3:Y:S04]  /*5a7a0*/  LDL.LU R246, [R1+0x658] ;  /* 0x0006580001f67983 */ /* 0x000ee80000300800 */
[----:B------:R-:W3:Y:S04]  /*5a7b0*/  LDL.LU R247, [R1+0x5e0] ;  /* 0x0005e00001f77983 */ /* 0x000ee80000300800 */
[----:B------:R-:W-:Y:S04]  /*5a7c0*/  STS.128 [R0+0x400], R228 ;  /* 0x000400e400007388 */ /* 0x000fe80000000c00 */
[----:B------:R1:W-:Y:S02]  /*5a7d0*/  STS.128 [R0+0x480], R232 ;  /* 0x000480e800007388 */ /* 0x0003e40000000c00 */
[----:B-1----:R-:W-:-:S02]  /*5a7e0*/  IMAD.MOV.U32 R232, RZ, RZ, c[0x0][0x194] ;  /* 0x00006500ffe87624 */ /* 0x002fc400078e00ff */
[----:B------:R-:W4:Y:S04]  /*5a7f0*/  LDL.LU R234, [R1+0x10] ;  /* 0x0000100001ea7983 */ /* 0x000f280000300800 */
[----:B------:R-:W4:Y:S04]  /*5a800*/  LDL.LU R235, [R1+0x14] ;  /* 0x0000140001eb7983 */ /* 0x000f280000300800 */
[----:B------:R-:W-:Y:S01]  /*5a810*/  BAR.SYNC.DEFER_BLOCKING 0x0 ;  /* 0x0000000000007b1d */ /* 0x000fe20000010000 */
[----:B--2---:R-:W-:Y:S02]  /*5a820*/  IMAD R0, R79, c[0x0][0x198], RZ ;  /* 0x000066004f007a24 */ /* 0x004fe400078e02ff */
[C---:B---3--:R-:W-:Y:S01]  /*5a830*/  IMAD R3, R247.reuse, c[0x0][0x194], RZ ;  /* 0x00006500f7037a24 */ /* 0x048fe200078e02ff */
[----:B------:R-:W-:-:S04]  /*5a840*/  ISETP.GE.AND P5, PT, R247, c[0x0][0x178], PT ;  /* 0x00005e00f7007a0c */ /* 0x000fc80003fa6270 */
[----:B------:R-:W-:Y:S02]  /*5a850*/  LEA R230, P6, R3, c[0x0][0x170], 0x2 ;  /* 0x00005c0003e67a11 */ /* 0x000fe400078c10ff */
[----:B------:R-:W-:Y:S02]  /*5a860*/  ISETP.LT.AND P5, PT, R79, c[0x0][0x17c], !P5 ;  /* 0x00005f004f007a0c */ /* 0x000fe40006fa1270 */
[----:B------:R-:W-:Y:S02]  /*5a870*/  LEA.HI.X.SX32 R231, R3, c[0x0][0x174], 0x2, P6 ;  /* 0x00005d0003e77a11 */ /* 0x000fe400030f16ff */
[----:B------:R-:W-:-:S03]  /*5a880*/  LEA R3, R232, R3, 0x7 ;  /* 0x00000003e8037211 */ /* 0x000fc600078e38ff */
[----:B------:R-:W-:Y:S01]  /*5a890*/  IMAD.WIDE R76, R0, 0x4, R230 ;  /* 0x00000004004c7825 */ /* 0x000fe200078e02e6 */
[----:B------:R-:W-:-:S05]  /*5a8a0*/  LEA R228, P6, R3, c[0x0][0x170], 0x2 ;  /* 0x00005c0003e47a11 */ /* 0x000fca00078c10ff */
[----:B------:R1:W-:Y:S01]  /*5a8b0*/  @P5 STG.E [R76.64], R78 ;  /* 0x0000004e4c005986 */ /* 0x0003e2000c101908 */
[----:B------:R-:W-:Y:S02]  /*5a8c0*/  ISETP.GE.AND P5, PT, R79, c[0x0][0x17c], PT ;  /* 0x00005f004f007a0c */ /* 0x000fe40003fa6270 */
[----:B------:R-:W-:Y:S02]  /*5a8d0*/  LEA.HI.X.SX32 R229, R3, c[0x0][0x174], 0x2, P6 ;  /* 0x00005d0003e57a11 */ /* 0x000fe400030f16ff */
[----:B------:R-:W-:-:S03]  /*5a8e0*/  ISETP.LT.AND P6, PT, R246, c[0x0][0x178], !P5 ;  /* 0x00005e00f6007a0c */ /* 0x000fc60006fc1270 */
[----:B-1----:R-:W-:-:S10]  /*5a8f0*/  IMAD.WIDE R76, R0, 0x4, R228 ;  /* 0x00000004004c7825 */ /* 0x002fd400078e02e4 */
[----:B------:R1:W-:Y:S04]  /*5a900*/  @P6 STG.E [R76.64], R236 ;  /* 0x000000ec4c006986 */ /* 0x0003e8000c101908 */
[----:B-1----:R-:W2:Y:S01]  /*5a910*/  LDL.LU R236, [R1+0x34] ;  /* 0x0000340001ec7983 */ /* 0x002ea20000300800 */
[----:B------:R-:W-:-:S05]  /*5a920*/  IMAD R3, R232, 0x80, R3 ;  /* 0x00000080e8037824 */ /* 0x000fca00078e0203 */
[----:B------:R-:W-:-:S04]  /*5a930*/  LEA R78, P6, R3, c[0x0][0x170], 0x2 ;  /* 0x00005c00034e7a11 */ /* 0x000fc800078c10ff */
[----:B------:R-:W-:Y:S02]  /*5a940*/  LEA.HI.X.SX32 R79, R3, c[0x0][0x174], 0x2, P6 ;  /* 0x00005d00034f7a11 */ /* 0x000fe400030f16ff */
[----:B------:R-:W-:-:S03]  /*5a950*/  ISETP.LT.AND P6, PT, R245, c[0x0][0x178], !P5 ;  /* 0x00005e00f5007a0c */ /* 0x000fc60006fc1270 */
[----:B------:R-:W-:Y:S01]  /*5a960*/  IMAD.WIDE R76, R0, 0x4, R78 ;  /* 0x00000004004c7825 */ /* 0x000fe200078e024e */
[----:B------:R-:W-:Y:S02]  /*5a970*/  LEA R3, R232, R3, 0x7 ;  /* 0x00000003e8037211 */ /* 0x000fe400078e38ff */
[----:B------:R-:W-:-:S07]  /*5a980*/  ISETP.LT.AND P5, PT, R244, c[0x0][0x178], !P5 ;  /* 0x00005e00f4007a0c */ /* 0x000fce0006fa1270 */
[----:B------:R1:W-:Y:S02]  /*5a990*/  @P6 STG.E [R76.64], R40 ;  /* 0x000000284c006986 */ /* 0x0003e4000c101908 */
[----:B-1----:R-:W-:-:S04]  /*5a9a0*/  LEA R76, P6, R3, c[0x0][0x170], 0x2 ;  /* 0x00005c00034c7a11 */ /* 0x002fc800078c10ff */
[----:B------:R-:W-:-:S05]  /*5a9b0*/  LEA.HI.X.SX32 R77, R3, c[0x0][0x174], 0x2, P6 ;  /* 0x00005d00034d7a11 */ /* 0x000fca00030f16ff */
[----:B------:R-:W-:-:S05]  /*5a9c0*/  IMAD.WIDE R232, R0, 0x4, R76 ;  /* 0x0000000400e87825 */ /* 0x000fca00078e024c */
[----:B------:R1:W-:Y:S04]  /*5a9d0*/  @P5 STG.E [R232.64], R56 ;  /* 0x00000038e8005986 */ /* 0x0003e8000c101908 */
[----:B-1----:R-:W3:Y:S01]  /*5a9e0*/  LDL.LU R56, [R1+0x1804] ;  /* 0x0018040001387983 */ /* 0x002ee20000300800 */
[----:B------:R-:W-:Y:S02]  /*5a9f0*/  ISETP.LT.AND P5, PT, R247, c[0x0][0x178], !P4 ;  /* 0x00005e00f7007a0c */ /* 0x000fe400067a1270 */
[----:B------:R-:W-:Y:S02]  /*5aa00*/  IADD3 R0, R0, c[0x0][0x198], RZ ;  /* 0x0000660000007a10 */ /* 0x000fe40007ffe0ff */
[----:B------:R-:W-:-:S03]  /*5aa10*/  ISETP.LT.AND P6, PT, R246, c[0x0][0x178], !P4 ;  /* 0x00005e00f6007a0c */ /* 0x000fc600067c1270 */
[----:B------:R-:W-:-:S06]  /*5aa20*/  IMAD.WIDE R232, R0, 0x4, R230 ;  /* 0x0000000400e87825 */ /* 0x000fcc00078e02e6 */
[----:B--2---:R1:W-:Y:S01]  /*5aa30*/  @P5 STG.E [R232.64], R236 ;  /* 0x000000ece8005986 */ /* 0x0043e2000c101908 */
[----:B------:R-:W-:Y:S02]  /*5aa40*/  ISETP.LT.AND P5, PT, R245, c[0x0][0x178], !P4 ;  /* 0x00005e00f5007a0c */ /* 0x000fe400067a1270 */
[----:B------:R-:W-:Y:S01]  /*5aa50*/  ISETP.LT.AND P4, PT, R244, c[0x0][0x178], !P4 ;  /* 0x00005e00f4007a0c */ /* 0x000fe20006781270 */
[----:B-1----:R-:W-:-:S05]  /*5aa60*/  IMAD.WIDE R232, R0, 0x4, R228 ;  /* 0x0000000400e87825 */ /* 0x002fca00078e02e4 */
[----:B------:R1:W-:Y:S02]  /*5aa70*/  @P6 STG.E [R232.64], R237 ;  /* 0x000000ede8006986 */ /* 0x0003e4000c101908 */
[----:B-1----:R-:W-:-:S05]  /*5aa80*/  IMAD.WIDE R232, R0, 0x4, R78 ;  /* 0x0000000400e87825 */ /* 0x002fca00078e024e */
[----:B------:R1:W-:Y:S02]  /*5aa90*/  @P5 STG.E [R232.64], R41 ;  /* 0x00000029e8005986 */ /* 0x0003e4000c101908 */
[C---:B-1----:R-:W-:Y:S01]  /*5aaa0*/  IMAD.WIDE R40, R0.reuse, 0x4, R76 ;  /* 0x0000000400287825 */ /* 0x042fe200078e024c */
[----:B------:R-:W-:-:S04]  /*5aab0*/  IADD3 R0, R0, c[0x0][0x198], RZ ;  /* 0x0000660000007a10 */ /* 0x000fc80007ffe0ff */
[----:B------:R1:W-:Y:S01]  /*5aac0*/  @P4 STG.E [R40.64], R57 ;  /* 0x0000003928004986 */ /* 0x0003e2000c101908 */
[----:B------:R-:W-:Y:S02]  /*5aad0*/  ISETP.LT.AND P4, PT, R247, c[0x0][0x178], !P3 ;  /* 0x00005e00f7007a0c */ /* 0x000fe40005f81270 */
[----:B------:R-:W-:Y:S01]  /*5aae0*/  ISETP.LT.AND P5, PT, R246, c[0x0][0x178], !P3 ;  /* 0x00005e00f6007a0c */ /* 0x000fe20005fa1270 */
[----:B-1----:R-:W-:-:S10]  /*5aaf0*/  IMAD.WIDE R40, R0, 0x4, R230 ;  /* 0x0000000400287825 */ /* 0x002fd400078e02e6 */
[----:B----4-:R1:W-:Y:S01]  /*5ab00*/  @P4 STG.E [R40.64], R234 ;  /* 0x000000ea28004986 */ /* 0x0103e2000c101908 */
[----:B------:R-:W-:Y:S02]  /*5ab10*/  ISETP.LT.AND P4, PT, R245, c[0x0][0x178], !P3 ;  /* 0x00005e00f5007a0c */ /* 0x000fe40005f81270 */
[----:B------:R-:W-:Y:S01]  /*5ab20*/  ISETP.LT.AND P3, PT, R244, c[0x0][0x178], !P3 ;  /* 0x00005e00f4007a0c */ /* 0x000fe20005f61270 */
[----:B-1----:R-:W-:-:S05]  /*5ab30*/  IMAD.WIDE R40, R0, 0x4, R228 ;  /* 0x0000000400287825 */ /* 0x002fca00078e02e4 */
[----:B------:R1:W-:Y:S02]  /*5ab40*/  @P5 STG.E [R40.64], R36 ;  /* 0x0000002428005986 */ /* 0x0003e4000c101908 */
[----:B-1----:R-:W-:-:S05]  /*5ab50*/  IMAD.WIDE R40, R0, 0x4, R78 ;  /* 0x0000000400287825 */ /* 0x002fca00078e024e */
[----:B------:R1:W-:Y:S01]  /*5ab60*/  @P4 STG.E [R40.64], R52 ;  /* 0x0000003428004986 */ /* 0x0003e2000c101908 */
[C---:B------:R-:W-:Y:S01]  /*5ab70*/  IADD3 R3, R0.reuse, c[0x0][0x198], RZ ;  /* 0x0000660000037a10 */ /* 0x040fe20007ffe0ff */
[----:B-1----:R-:W-:-:S05]  /*5ab80*/  IMAD.WIDE R40, R0, 0x4, R76 ;  /* 0x0000000400287825 */ /* 0x002fca00078e024c */
[----:B------:R1:W-:Y:S01]  /*5ab90*/  @P3 STG.E [R40.64], R80 ;  /* 0x0000005028003986 */ /* 0x0003e2000c101908 */
[----:B------:R-:W-:Y:S02]  /*5aba0*/  ISETP.LT.AND P3, PT, R247, c[0x0][0x178], !P2 ;  /* 0x00005e00f7007a0c */ /* 0x000fe40005761270 */
[----:B------:R-:W-:Y:S01]  /*5abb0*/  ISETP.LT.AND P4, PT, R246, c[0x0][0x178], !P2 ;  /* 0x00005e00f6007a0c */ /* 0x000fe20005781270 */
[C---:B-1----:R-:W-:Y:S01]  /*5abc0*/  IMAD.WIDE R40, R3.reuse, 0x4, R230 ;  /* 0x0000000403287825 */ /* 0x042fe200078e02e6 */
[----:B------:R-:W-:Y:S01]  /*5abd0*/  IADD3 R0, R3, c[0x0][0x198], RZ ;  /* 0x0000660003007a10 */ /* 0x000fe20007ffe0ff */
[----:B------:R-:W2:Y:S08]  /*5abe0*/  LDL.LU R80, [R1+0x1810] ;  /* 0x0018100001507983 */ /* 0x000eb00000300800 */
[----:B------:R1:W-:Y:S01]  /*5abf0*/  @P3 STG.E [R40.64], R235 ;  /* 0x000000eb28003986 */ /* 0x0003e2000c101908 */
[----:B------:R-:W-:-:S02]  /*5ac00*/  ISETP.LT.AND P3, PT, R245, c[0x0][0x178], !P2 ;  /* 0x00005e00f5007a0c */ /* 0x000fc40005761270 */
[----:B------:R-:W-:Y:S01]  /*5ac10*/  ISETP.LT.AND P2, PT, R244, c[0x0][0x178], !P2 ;  /* 0x00005e00f4007a0c */ /* 0x000fe20005741270 */
[----:B-1----:R-:W-:-:S05]  /*5ac20*/  IMAD.WIDE R40, R3, 0x4, R228 ;  /* 0x0000000403287825 */ /* 0x002fca00078e02e4 */
[----:B------:R1:W-:Y:S01]  /*5ac30*/  @P4 STG.E [R40.64], R37 ;  /* 0x0000002528004986 */ /* 0x0003e2000c101908 */
[----:B------:R-:W-:Y:S01]  /*5ac40*/  ISETP.LT.AND P4, PT, R247, c[0x0][0x178], !P1 ;  /* 0x00005e00f7007a0c */ /* 0x000fe20004f81270 */
[----:B-1----:R-:W-:-:S05]  /*5ac50*/  IMAD.WIDE R36, R3, 0x4, R78 ;  /* 0x0000000403247825 */ /* 0x002fca00078e024e */
[----:B------:R1:W-:Y:S01]  /*5ac60*/  @P3 STG.E [R36.64], R53 ;  /* 0x0000003524003986 */ /* 0x0003e2000c101908 */
[----:B------:R-:W-:-:S04]  /*5ac70*/  IMAD.WIDE R40, R0, 0x4, R230 ;  /* 0x0000000400287825 */ /* 0x000fc800078e02e6 */
[----:B-1----:R-:W-:-:S05]  /*5ac80*/  IMAD.WIDE R36, R3, 0x4, R76 ;  /* 0x0000000403247825 */ /* 0x002fca00078e024c */
[----:B------:R1:W-:Y:S04]  /*5ac90*/  @P2 STG.E [R36.64], R81 ;  /* 0x0000005124002986 */ /* 0x0003e8000c101908 */
[----:B------:R4:W-:Y:S01]  /*5aca0*/  @P4 STG.E [R40.64], R248 ;  /* 0x000000f828004986 */ /* 0x0009e2000c101908 */
[----:B---3--:R-:W-:-:S03]  /*5acb0*/  ISETP.GE.AND P4, PT, R56, c[0x0][0x17c], PT ;  /* 0x00005f0038007a0c */ /* 0x008fc60003f86270 */
[----:B------:R-:W3:Y:S01]  /*5acc0*/  LDL.LU R56, [R1+0x1814] ;  /* 0x0018140001387983 */ /* 0x000ee20000300800 */
[----:B------:R-:W-:Y:S02]  /*5acd0*/  ISETP.LT.AND P5, PT, R246, c[0x0][0x178], !P1 ;  /* 0x00005e00f6007a0c */ /* 0x000fe40004fa1270 */
[----:B------:R-:W-:Y:S01]  /*5ace0*/  ISETP.LT.AND P6, PT, R245, c[0x0][0x178], !P1 ;  /* 0x00005e00f5007a0c */ /* 0x000fe20004fc1270 */
[----:B-1----:R-:W-:Y:S01]  /*5acf0*/  IMAD.WIDE R36, R0, 0x4, R228 ;  /* 0x0000000400247825 */ /* 0x002fe200078e02e4 */
[----:B------:R-:W-:Y:S01]  /*5ad00*/  ISETP.LT.AND P1, PT, R244, c[0x0][0x178], !P1 ;  /* 0x00005e00f4007a0c */ /* 0x000fe20004f21270 */
[----:B------:R-:W3:Y:S01]  /*5ad10*/  LDL.LU R57, [R1+0x1820] ;  /* 0x0018200001397983 */ /* 0x000ee20000300800 */
[----:B------:R-:W-:Y:S01]  /*5ad20*/  ISETP.LT.AND P2, PT, R247, c[0x0][0x178], !P0 ;  /* 0x00005e00f7007a0c */ /* 0x000fe20004741270 */
[----:B----4-:R-:W-:Y:S01]  /*5ad30*/  IMAD.WIDE R40, R0, 0x4, R78 ;  /* 0x0000000400287825 */ /* 0x010fe200078e024e */
[----:B------:R-:W-:Y:S02]  /*5ad40*/  ISETP.LT.AND P3, PT, R246, c[0x0][0x178], !P0 ;  /* 0x00005e00f6007a0c */ /* 0x000fe40004761270 */
[----:B------:R-:W-:-:S03]  /*5ad50*/  IADD3 R3, R0, c[0x0][0x198], RZ ;  /* 0x0000660000037a10 */ /* 0x000fc60007ffe0ff */
[----:B------:R1:W-:Y:S01]  /*5ad60*/  @P5 STG.E [R36.64], R12 ;  /* 0x0000000c24005986 */ /* 0x0003e2000c101908 */
[----:B------:R-:W-:Y:S01]  /*5ad70*/  ISETP.LT.AND P5, PT, R245, c[0x0][0x178], !P0 ;  /* 0x00005e00f5007a0c */ /* 0x000fe200047a1270 */
[----:B------:R-:W-:Y:S01]  /*5ad80*/  IMAD.WIDE R52, R3, 0x4, R228 ;  /* 0x0000000403347825 */ /* 0x000fe200078e02e4 */
[----:B------:R-:W-:Y:S01]  /*5ad90*/  ISETP.LT.AND P0, PT, R244, c[0x0][0x178], !P0 ;  /* 0x00005e00f4007a0c */ /* 0x000fe20004701270 */
[----:B------:R4:W-:Y:S01]  /*5ada0*/  @P6 STG.E [R40.64], R48 ;  /* 0x0000003028006986 */ /* 0x0009e2000c101908 */
[----:B------:R-:W-:Y:S01]  /*5adb0*/  ISETP.LT.AND P6, PT, R247, c[0x0][0x178], !P4 ;  /* 0x00005e00f7007a0c */ /* 0x000fe200067c1270 */
[----:B-1----:R-:W-:-:S04]  /*5adc0*/  IMAD.WIDE R36, R0, 0x4, R76 ;  /* 0x0000000400247825 */ /* 0x002fc800078e024c */
[C---:B----4-:R-:W-:Y:S01]  /*5add0*/  IMAD.WIDE R40, R3.reuse, 0x4, R230 ;  /* 0x0000000403287825 */ /* 0x050fe200078e02e6 */
[----:B------:R1:W-:Y:S01]  /*5ade0*/  @P1 STG.E [R36.64], R64 ;  /* 0x0000004024001986 */ /* 0x0003e2000c101908 */
[----:B------:R-:W-:Y:S02]  /*5adf0*/  IADD3 R0, R3, c[0x0][0x198], RZ ;  /* 0x0000660003007a10 */ /* 0x000fe40007ffe0ff */
[----:B------:R-:W-:Y:S01]  /*5ae00*/  ISETP.LT.AND P1, PT, R246, c[0x0][0x178], !P4 ;  /* 0x00005e00f6007a0c */ /* 0x000fe20006721270 */
[----:B------:R4:W-:Y:S04]  /*5ae10*/  @P2 STG.E [R40.64], R249 ;  /* 0x000000f928002986 */ /* 0x0009e8000c101908 */
[----:B------:R4:W-:Y:S01]  /*5ae20*/  @P3 STG.E [R52.64], R13 ;  /* 0x0000000d34003986 */ /* 0x0009e2000c101908 */
[----:B------:R-:W-:Y:S01]  /*5ae30*/  ISETP.LT.AND P3, PT, R245, c[0x0][0x178], !P4 ;  /* 0x00005e00f5007a0c */ /* 0x000fe20006761270 */
[----:B-1----:R-:W-:-:S02]  /*5ae40*/  IMAD.WIDE R36, R3, 0x4, R76 ;  /* 0x0000000403247825 */ /* 0x002fc400078e024c */
[----:B------:R-:W3:Y:S02]  /*5ae50*/  LDL.LU R48, [R1+0x182c] ;  /* 0x00182c0001307983 */ /* 0x000ee40000300800 */
[----:B----4-:R-:W-:-:S04]  /*5ae60*/  IMAD.WIDE R40, R0, 0x4, R230 ;  /* 0x0000000400287825 */ /* 0x010fc800078e02e6 */
[----:B------:R-:W-:Y:S01]  /*5ae70*/  IMAD.WIDE R12, R3, 0x4, R78 ;  /* 0x00000004030c7825 */ /* 0x000fe200078e024e */
[----:B------:R-:W-:-:S04]  /*5ae80*/  ISETP.LT.AND P4, PT, R244, c[0x0][0x178], !P4 ;  /* 0x00005e00f4007a0c */ /* 0x000fc80006781270 */
[----:B------:R1:W-:Y:S04]  /*5ae90*/  @P5 STG.E [R12.64], R49 ;  /* 0x000000310c005986 */ /* 0x0003e8000c101908 */
[----:B------:R4:W-:Y:S01]  /*5aea0*/  @P0 STG.E [R36.64], R65 ;  /* 0x0000004124000986 */ /* 0x0009e2000c101908 */
[----:B------:R-:W-:-:S03]  /*5aeb0*/  IADD3 R3, R0, c[0x0][0x198], RZ ;  /* 0x0000660000037a10 */ /* 0x000fc60007ffe0ff */
[----:B------:R4:W-:Y:S01]  /*5aec0*/  @P6 STG.E [R40.64], R240 ;  /* 0x000000f028006986 */ /* 0x0009e2000c101908 */
[----:B-1----:R-:W-:-:S04]  /*5aed0*/  IMAD.WIDE R12, R0, 0x4, R228 ;  /* 0x00000004000c7825 */ /* 0x002fc800078e02e4 */
[----:B----4-:R-:W-:Y:S01]  /*5aee0*/  IMAD.WIDE R36, R0, 0x4, R78 ;  /* 0x0000000400247825 */ /* 0x010fe200078e024e */
[----:B------:R1:W-:Y:S04]  /*5aef0*/  @P1 STG.E [R12.64], R8 ;  /* 0x000000080c001986 */ /* 0x0003e8000c101908 */
[----:B------:R4:W-:Y:S01]  /*5af00*/  @P3 STG.E [R36.64], R44 ;  /* 0x0000002c24003986 */ /* 0x0009e2000c101908 */
[----:B------:R-:W-:-:S04]  /*5af10*/  IMAD.WIDE R40, R3, 0x4, R228 ;  /* 0x0000000403287825 */ /* 0x000fc800078e02e4 */
[----:B-1----:R-:W-:-:S04]  /*5af20*/  IMAD.WIDE R12, R0, 0x4, R76 ;  /* 0x00000004000c7825 */ /* 0x002fc800078e024c */
[----:B----4-:R-:W-:Y:S01]  /*5af30*/  IMAD.WIDE R36, R3, 0x4, R230 ;  /* 0x0000000403247825 */ /* 0x010fe200078e02e6 */
[----:B------:R-:W-:Y:S01]  /*5af40*/  @P4 STG.E [R12.64], R60 ;  /* 0x0000003c0c004986 */ /* 0x000fe2000c101908 */
[----:B--2---:R-:W-:-:S04]  /*5af50*/  ISETP.GE.AND P2, PT, R80, c[0x0][0x17c], PT ;  /* 0x00005f0050007a0c */ /* 0x004fc80003f46270 */
[----:B------:R-:W-:Y:S02]  /*5af60*/  ISETP.LT.AND P5, PT, R247, c[0x0][0x178], !P2 ;  /* 0x00005e00f7007a0c */ /* 0x000fe400057a1270 */
[----:B------:R-:W-:Y:S02]  /*5af70*/  ISETP.LT.AND P6, PT, R246, c[0x0][0x178], !P2 ;  /* 0x00005e00f6007a0c */ /* 0x000fe400057c1270 */
[----:B------:R-:W-:-:S09]  /*5af80*/  ISETP.LT.AND P3, PT, R245, c[0x0][0x178], !P2 ;  /* 0x00005e00f5007a0c */ /* 0x000fd20005761270 */
[----:B------:R-:W-:Y:S04]  /*5af90*/  @P5 STG.E [R36.64], R241 ;  /* 0x000000f124005986 */ /* 0x000fe8000c101908 */
[----:B------:R1:W-:Y:S02]  /*5afa0*/  @P6 STG.E [R40.64], R9 ;  /* 0x0000000928006986 */ /* 0x0003e4000c101908 */
[----:B-1----:R-:W-:-:S05]  /*5afb0*/  IMAD.WIDE R8, R3, 0x4, R78 ;  /* 0x0000000403087825 */ /* 0x002fca00078e024e */
[----:B------:R1:W-:Y:S01]  /*5afc0*/  @P3 STG.E [R8.64], R45 ;  /* 0x0000002d08003986 */ /* 0x0003e2000c101908 */
[----:B---3--:R-:W-:-:S03]  /*5afd0*/  ISETP.GE.AND P0, PT, R56, c[0x0][0x17c], PT ;  /* 0x00005f0038007a0c */ /* 0x008fc60003f06270 */
[----:B------:R-:W2:Y:S04]  /*5afe0*/  LDL.LU R56, [R1+0x38] ;  /* 0x0000380001387983 */ /* 0x000ea80000300800 */
[----:B------:R-:W3:Y:S04]  /*5aff0*/  LDL.LU R236, [R1+0x3c] ;  /* 0x00003c0001ec7983 */ /* 0x000ee80000300800 */
[----:B-1----:R-:W4:Y:S04]  /*5b000*/  LDL.LU R45, [R1+0x1844] ;  /* 0x00184400012d7983 */ /* 0x002f280000300800 */
[----:B------:R-:W3:Y:S04]  /*5b010*/  LDL.LU R234, [R1+0x18] ;  /* 0x0000180001ea7983 */ /* 0x000ee80000300800 */
[----:B------:R-:W3:Y:S04]  /*5b020*/  LDL.LU R44, [R1+0x1840] ;  /* 0x00184000012c7983 */ /* 0x000ee80000300800 */
[----:B------:R-:W3:Y:S01]  /*5b030*/  LDL.LU R41, [R1+0x1854] ;  /* 0x0018540001297983 */ /* 0x000ee20000300800 */
[----:B------:R-:W-:-:S03]  /*5b040*/  ISETP.LT.AND P2, PT, R244, c[0x0][0x178], !P2 ;  /* 0x00005e00f4007a0c */ /* 0x000fc60005741270 */
[----:B------:R-:W4:Y:S04]  /*5b050*/  LDL.LU R235, [R1+0x1c] ;  /* 0x00001c0001eb7983 */ /* 0x000f280000300800 */
[----:B------:R-:W4:Y:S01]  /*5b060*/  LDL.LU R40, [R1+0x185c] ;  /* 0x00185c0001287983 */ /* 0x000f220000300800 */
[----:B------:R-:W-:Y:S01]  /*5b070*/  ISETP.LT.AND P4, PT, R247, c[0x0][0x178], !P0 ;  /* 0x00005e00f7007a0c */ /* 0x000fe20004781270 */
[C---:B------:R-:W-:Y:S01]  /*5b080*/  IMAD.WIDE R12, R3.reuse, 0x4, R76 ;  /* 0x00000004030c7825 */ /* 0x040fe200078e024c */
[----:B------:R-:W-:Y:S02]  /*5b090*/  ISETP.LT.AND P5, PT, R246, c[0x0][0x178], !P0 ;  /* 0x00005e00f6007a0c */ /* 0x000fe400047a1270 */
[----:B------:R-:W-:Y:S02]  /*5b0a0*/  IADD3 R3, R3, c[0x0][0x198], RZ ;  /* 0x0000660003037a10 */ /* 0x000fe40007ffe0ff */
[----:B------:R-:W-:Y:S01]  /*5b0b0*/  ISETP.LT.AND P6, PT, R245, c[0x0][0x178], !P0 ;  /* 0x00005e00f5007a0c */ /* 0x000fe200047c1270 */
[----:B------:R1:W-:Y:S01]  /*5b0c0*/  @P2 STG.E [R12.64], R61 ;  /* 0x0000003d0c002986 */ /* 0x0003e2000c101908 */
[----:B------:R-:W-:Y:S01]  /*5b0d0*/  ISETP.LT.AND P0, PT, R244, c[0x0][0x178], !P0 ;  /* 0x00005e00f4007a0c */ /* 0x000fe20004701270 */
[----:B------:R-:W-:Y:S01]  /*5b0e0*/  IMAD.WIDE R8, R3, 0x4, R230 ;  /* 0x0000000403087825 */ /* 0x000fe200078e02e6 */
[----:B------:R-:W-:-:S03]  /*5b0f0*/  ISETP.GE.AND P1, PT, R57, c[0x0][0x17c], PT ;  /* 0x00005f0039007a0c */ /* 0x000fc60003f26270 */
[----:B------:R-:W-:Y:S01]  /*5b100*/  IMAD.WIDE R36, R3, 0x4, R78 ;  /* 0x0000000403247825 */ /* 0x000fe200078e024e */
[----:B------:R-:W-:-:S03]  /*5b110*/  ISETP.LT.AND P2, PT, R247, c[0x0][0x178], !P1 ;  /* 0x00005e00f7007a0c */ /* 0x000fc60004f41270 */
[C---:B-1----:R-:W-:Y:S01]  /*5b120*/  IMAD.WIDE R12, R3.reuse, 0x4, R228 ;  /* 0x00000004030c7825 */ /* 0x042fe200078e02e4 */
[----:B------:R-:W-:Y:S02]  /*5b130*/  ISETP.GE.AND P3, PT, R48, c[0x0][0x17c], PT ;  /* 0x00005f0030007a0c */ /* 0x000fe40003f66270 */
[----:B------:R-:W-:Y:S01]  /*5b140*/  IADD3 R0, R3, c[0x0][0x198], RZ ;  /* 0x0000660003007a10 */ /* 0x000fe20007ffe0ff */
[----:B--2---:R1:W-:Y:S01]  /*5b150*/  @P4 STG.E [R8.64], R56 ;  /* 0x0000003808004986 */ /* 0x0043e2000c101908 */
[----:B------:R-:W-:-:S03]  /*5b160*/  ISETP.LT.AND P4, PT, R246, c[0x0][0x178], !P1 ;  /* 0x00005e00f6007a0c */ /* 0x000fc60004f81270 */
[----:B------:R2:W-:Y:S01]  /*5b170*/  @P5 STG.E [R12.64], R238 ;  /* 0x000000ee0c005986 */ /* 0x0005e2000c101908 */
[----:B------:R-:W-:Y:S02]  /*5b180*/  ISETP.LT.AND P5, PT, R245, c[0x0][0x178], !P1 ;  /* 0x00005e00f5007a0c */ /* 0x000fe40004fa1270 */
[----:B------:R-:W-:Y:S01]  /*5b190*/  ISETP.LT.AND P1, PT, R244, c[0x0][0x178], !P1 ;  /* 0x00005e00f4007a0c */ /* 0x000fe20004f21270 */
[----:B------:R3:W-:Y:S01]  /*5b1a0*/  @P6 STG.E [R36.64], R42 ;  /* 0x0000002a24006986 */ /* 0x0007e2000c101908 */
[----:B-1----:R-:W-:Y:S01]  /*5b1b0*/  IMAD.WIDE R8, R3, 0x4, R76 ;  /* 0x0000000403087825 */ /* 0x002fe200078e024c */
[----:B------:R-:W-:-:S03]  /*5b1c0*/  ISETP.LT.AND P6, PT, R247, c[0x0][0x178], !P3 ;  /* 0x00005e00f7007a0c */ /* 0x000fc60005fc1270 */
[----:B--2---:R-:W-:Y:S01]  /*5b1d0*/  IMAD.WIDE R12, R0, 0x4, R230 ;  /* 0x00000004000c7825 */ /* 0x004fe200078e02e6 */
[----:B------:R1:W-:Y:S01]  /*5b1e0*/  @P0 STG.E [R8.64], R58 ;  /* 0x0000003a08000986 */ /* 0x0003e2000c101908 */
[----:B------:R-:W-:Y:S02]  /*5b1f0*/  ISETP.LT.AND P0, PT, R246, c[0x0][0x178], !P3 ;  /* 0x00005e00f6007a0c */ /* 0x000fe40005f01270 */
[C---:B---3--:R-:W-:Y:S01]  /*5b200*/  IMAD.WIDE R36, R0.reuse, 0x4, R228 ;  /* 0x0000000400247825 */ /* 0x048fe200078e02e4 */
[C---:B------:R-:W-:Y:S01]  /*5b210*/  IADD3 R3, R0.reuse, c[0x0][0x198], RZ ;  /* 0x0000660000037a10 */ /* 0x040fe20007ffe0ff */
[----:B------:R2:W-:Y:S02]  /*5b220*/  @P2 STG.E [R12.64], R236 ;  /* 0x000000ec0c002986 */ /* 0x0005e4000c101908 */
[C---:B-1----:R-:W-:Y:S02]  /*5b230*/  IMAD.WIDE R8, R0.reuse, 0x4, R78 ;  /* 0x0000000400087825 */ /* 0x042fe400078e024e */
[----:B------:R1:W-:Y:S02]  /*5b240*/  @P4 STG.E [R36.64], R239 ;  /* 0x000000ef24004986 */ /* 0x0003e4000c101908 */
[----:B--2---:R-:W-:-:S02]  /*5b250*/  IMAD.WIDE R12, R0, 0x4, R76 ;  /* 0x00000004000c7825 */ /* 0x004fc400078e024c */
[----:B------:R2:W-:Y:S02]  /*5b260*/  @P5 STG.E [R8.64], R43 ;  /* 0x0000002b08005986 */ /* 0x0005e4000c101908 */
[C---:B-1----:R-:W-:Y:S02]  /*5b270*/  IMAD.WIDE R36, R3.reuse, 0x4, R230 ;  /* 0x0000000403247825 */ /* 0x042fe400078e02e6 */
[----:B------:R1:W-:Y:S02]  /*5b280*/  @P1 STG.E [R12.64], R59 ;  /* 0x0000003b0c001986 */ /* 0x0003e4000c101908 */
[----:B--2---:R-:W-:Y:S02]  /*5b290*/  IMAD.WIDE R8, R3, 0x4, R228 ;  /* 0x0000000403087825 */ /* 0x004fe400078e02e4 */
[----:B------:R-:W-:Y:S04]  /*5b2a0*/  @P6 STG.E [R36.64], R234 ;  /* 0x000000ea24006986 */ /* 0x000fe8000c101908 */
[----:B------:R2:W-:Y:S01]  /*5b2b0*/  @P0 STG.E [R8.64], R38 ;  /* 0x0000002608000986 */ /* 0x0005e2000c101908 */
[----:B------:R-:W-:-:S03]  /*5b2c0*/  ISETP.GE.AND P0, PT, R41, c[0x0][0x17c], PT ;  /* 0x00005f0029007a0c */ /* 0x000fc60003f06270 */
[----:B------:R-:W3:Y:S01]  /*5b2d0*/  LDL.LU R41, [R1+0x1874] ;  /* 0x0018740001297983 */ /* 0x000ee20000300800 */
[----:B------:R-:W-:Y:S01]  /*5b2e0*/  ISETP.LT.AND P4, PT, R245, c[0x0][0x178], !P3 ;  /* 0x00005e00f5007a0c */ /* 0x000fe20005f81270 */
[----:B-1----:R-:W-:Y:S01]  /*5b2f0*/  IMAD.WIDE R12, R3, 0x4, R78 ;  /* 0x00000004030c7825 */ /* 0x002fe200078e024e */
[----:B----4-:R-:W-:Y:S02]  /*5b300*/  ISETP.GE.AND P2, PT, R45, c[0x0][0x17c], PT ;  /* 0x00005f002d007a0c */ /* 0x010fe40003f46270 */
[----:B------:R-:W-:Y:S02]  /*5b310*/  ISETP.LT.AND P3, PT, R244, c[0x0][0x178], !P3 ;  /* 0x00005e00f4007a0c */ /* 0x000fe40005f61270 */
[----:B------:R-:W-:Y:S02]  /*5b320*/  ISETP.LT.AND P5, PT, R247, c[0x0][0x178], !P2 ;  /* 0x00005e00f7007a0c */ /* 0x000fe400057a1270 */
[----:B------:R-:W-:Y:S01]  /*5b330*/  ISETP.LT.AND P6, PT, R246, c[0x0][0x178], !P2 ;  /* 0x00005e00f6007a0c */ /* 0x000fe200057c1270 */
[C---:B--2---:R-:W-:Y:S01]  /*5b340*/  IMAD.WIDE R8, R3.reuse, 0x4, R76 ;  /* 0x0000000403087825 */ /* 0x044fe200078e024c */
[----:B------:R-:W-:-:S03]  /*5b350*/  IADD3 R0, R3, c[0x0][0x198], RZ ;  /* 0x0000660003007a10 */ /* 0x000fc60007ffe0ff */
[----:B------:R1:W-:Y:S01]  /*5b360*/  @P4 STG.E [R12.64], R54 ;  /* 0x000000360c004986 */ /* 0x0003e2000c101908 */
[----:B------:R-:W-:Y:S01]  /*5b370*/  ISETP.LT.AND P4, PT, R245, c[0x0][0x178], !P2 ;  /* 0x00005e00f5007a0c */ /* 0x000fe20005781270 */
[C---:B------:R-:W-:Y:S02]  /*5b380*/  IMAD.WIDE R36, R0.reuse, 0x4, R228 ;  /* 0x0000000400247825 */ /* 0x040fe400078e02e4 */
[----:B------:R2:W-:Y:S02]  /*5b390*/  @P3 STG.E [R8.64], R82 ;  /* 0x0000005208003986 */ /* 0x0005e4000c101908 */
[----:B-1----:R-:W-:-:S04]  /*5b3a0*/  IMAD.WIDE R12, R0, 0x4, R230 ;  /* 0x00000004000c7825 */ /* 0x002fc800078e02e6 */
[----:B--2---:R-:W-:Y:S01]  /*5b3b0*/  IMAD.WIDE R8, R0, 0x4, R78 ;  /* 0x0000000400087825 */ /* 0x004fe200078e024e */
[----:B------:R1:W-:Y:S04]  /*5b3c0*/  @P5 STG.E [R12.64], R235 ;  /* 0x000000eb0c005986 */ /* 0x0003e8000c101908 */
[----:B------:R2:W-:Y:S04]  /*5b3d0*/  @P6 STG.E [R36.64], R39 ;  /* 0x0000002724006986 */ /* 0x0005e8000c101908 */
[----:B------:R4:W-:Y:S01]  /*5b3e0*/  @P4 STG.E [R8.64], R55 ;  /* 0x0000003708004986 */ /* 0x0009e2000c101908 */
[----:B------:R-:W-:-:S03]  /*5b3f0*/  ISETP.GE.AND P4, PT, R40, c[0x0][0x17c], PT ;  /* 0x00005f0028007a0c */ /* 0x000fc60003f86270 */
[----:B------:R-:W3:Y:S01]  /*5b400*/  LDL.LU R40, [R1+0x1870] ;  /* 0x0018700001287983 */ /* 0x000ee20000300800 */
[----:B------:R-:W-:Y:S02]  /*5b410*/  ISETP.GE.AND P1, PT, R44, c[0x0][0x17c], PT ;  /* 0x00005f002c007a0c */ /* 0x000fe40003f26270 */
[----:B------:R-:W-:Y:S01]  /*5b420*/  ISETP.LT.AND P2, PT, R244, c[0x0][0x178], !P2 ;  /* 0x00005e00f4007a0c */ /* 0x000fe20005741270 */
[C---:B-1----:R-:W-:Y:S01]  /*5b430*/  IMAD.WIDE R12, R0.reuse, 0x4, R76 ;  /* 0x00000004000c7825 */ /* 0x042fe200078e024c */
[----:B------:R-:W-:Y:S01]  /*5b440*/  ISETP.LT.AND P3, PT, R247, c[0x0][0x178], !P1 ;  /* 0x00005e00f7007a0c */ /* 0x000fe20004f61270 */
[----:B--2---:R-:W2:Y:S01]  /*5b450*/  LDL.LU R39, [R1+0x1884] ;  /* 0x0018840001277983 */ /* 0x004ea20000300800 */
[----:B------:R-:W-:Y:S02]  /*5b460*/  IADD3 R0, R0, c[0x0][0x198], RZ ;  /* 0x0000660000007a10 */ /* 0x000fe40007ffe0ff */
[----:B------:R-:W-:Y:S01]  /*5b470*/  ISETP.LT.AND P5, PT, R246, c[0x0][0x178], !P1 ;  /* 0x00005e00f6007a0c */ /* 0x000fe20004fa1270 */
[----:B------:R-:W2:Y:S01]  /*5b480*/  LDL.LU R38, [R1+0x188c] ;  /* 0x00188c0001267983 */ /* 0x000ea20000300800 */
[----:B------:R-:W-:Y:S01]  /*5b490*/  ISETP.LT.AND P6, PT, R245, c[0x0][0x178], !P1 ;  /* 0x00005e00f5007a0c */ /* 0x000fe20004fc1270 */
[----:B----4-:R-:W-:Y:S01]  /*5b4a0*/  IMAD.WIDE R8, R0, 0x4, R230 ;  /* 0x0000000400087825 */ /* 0x010fe200078e02e6 */
[----:B------:R-:W-:-:S03]  /*5b4b0*/  ISETP.LT.AND P1, PT, R244, c[0x0][0x178], !P1 ;  /* 0x00005e00f4007a0c */ /* 0x000fc60004f21270 */
[----:B------:R1:W-:Y:S01]  /*5b4c0*/  @P2 STG.E [R12.64], R83 ;  /* 0x000000530c002986 */ /* 0x0003e2000c101908 */
[----:B------:R-:W-:Y:S01]  /*5b4d0*/  ISETP.LT.AND P2, PT, R247, c[0x0][0x178], !P0 ;  /* 0x00005e00f7007a0c */ /* 0x000fe20004741270 */
[----:B------:R-:W-:Y:S02]  /*5b4e0*/  IMAD.WIDE R36, R0, 0x4, R78 ;  /* 0x0000000400247825 */ /* 0x000fe400078e024e */
[----:B------:R4:W-:Y:S01]  /*5b4f0*/  @P3 STG.E [R8.64], R250 ;  /* 0x000000fa08003986 */ /* 0x0009e2000c101908 */
[----:B------:R-:W-:Y:S02]  /*5b500*/  ISETP.LT.AND P3, PT, R246, c[0x0][0x178], !P0 ;  /* 0x00005e00f6007a0c */ /* 0x000fe40004761270 */
[C---:B------:R-:W-:Y:S01]  /*5b510*/  IADD3 R3, R0.reuse, c[0x0][0x198], RZ ;  /* 0x0000660000037a10 */ /* 0x040fe20007ffe0ff */
[----:B-1----:R-:W-:-:S05]  /*5b520*/  IMAD.WIDE R12, R0, 0x4, R228 ;  /* 0x00000004000c7825 */ /* 0x002fca00078e02e4 */
[----:B------:R1:W-:Y:S01]  /*5b530*/  @P5 STG.E [R12.64], R14 ;  /* 0x0000000e0c005986 */ /* 0x0003e2000c101908 */
[----:B------:R-:W-:Y:S01]  /*5b540*/  ISETP.LT.AND P5, PT, R245, c[0x0][0x178], !P0 ;  /* 0x00005e00f5007a0c */ /* 0x000fe200047a1270 */
[----:B----4-:R-:W-:Y:S01]  /*5b550*/  IMAD.WIDE R8, R0, 0x4, R76 ;  /* 0x0000000400087825 */ /* 0x010fe200078e024c */
[----:B------:R-:W-:Y:S01]  /*5b560*/  ISETP.LT.AND P0, PT, R244, c[0x0][0x178], !P0 ;  /* 0x00005e00f4007a0c */ /* 0x000fe20004701270 */
[----:B------:R4:W-:Y:S01]  /*5b570*/  @P6 STG.E [R36.64], R50 ;  /* 0x0000003224006986 */ /* 0x0009e2000c101908 */
[----:B------:R-:W-:Y:S02]  /*5b580*/  ISETP.LT.AND P6, PT, R247, c[0x0][0x178], !P4 ;  /* 0x00005e00f7007a0c */ /* 0x000fe400067c1270 */
[C---:B------:R-:W-:Y:S01]  /*5b590*/  IADD3 R0, R3.reuse, c[0x0][0x198], RZ ;  /* 0x0000660003007a10 */ /* 0x040fe20007ffe0ff */
[----:B------:R4:W-:Y:S01]  /*5b5a0*/  @P1 STG.E [R8.64], R66 ;  /* 0x0000004208001986 */ /* 0x0009e2000c101908 */
[----:B-1----:R-:W-:-:S04]  /*5b5b0*/  IMAD.WIDE R12, R3, 0x4, R230 ;  /* 0x00000004030c7825 */ /* 0x002fc800078e02e6 */
[C---:B----4-:R-:W-:Y:S01]  /*5b5c0*/  IMAD.WIDE R36, R3.reuse, 0x4, R228 ;  /* 0x0000000403247825 */ /* 0x050fe200078e02e4 */
[----:B------:R1:W-:Y:S01]  /*5b5d0*/  @P2 STG.E [R12.64], R251 ;  /* 0x000000fb0c002986 */ /* 0x0003e2000c101908 */
[----:B------:R-:W-:Y:S02]  /*5b5e0*/  ISETP.LT.AND P1, PT, R246, c[0x0][0x178], !P4 ;  /* 0x00005e00f6007a0c */ /* 0x000fe40006721270 */
[----:B------:R-:W-:Y:S01]  /*5b5f0*/  IMAD.WIDE R8, R3, 0x4, R78 ;  /* 0x0000000403087825 */ /* 0x000fe200078e024e */
[----:B------:R4:W-:Y:S01]  /*5b600*/  @P3 STG.E [R36.64], R15 ;  /* 0x0000000f24003986 */ /* 0x0009e2000c101908 */
[----:B------:R-:W-:Y:S02]  /*5b610*/  ISETP.LT.AND P3, PT, R245, c[0x0][0x178], !P4 ;  /* 0x00005e00f5007a0c */ /* 0x000fe40006761270 */
[----:B------:R-:W-:Y:S01]  /*5b620*/  ISETP.LT.AND P4, PT, R244, c[0x0][0x178], !P4 ;  /* 0x00005e00f4007a0c */ /* 0x000fe20006781270 */
[----:B------:R4:W-:Y:S01]  /*5b630*/  @P5 STG.E [R8.64], R51 ;  /* 0x0000003308005986 */ /* 0x0009e2000c101908 */
[----:B-1----:R-:W-:-:S04]  /*5b640*/  IMAD.WIDE R12, R3, 0x4, R76 ;  /* 0x00000004030c7825 */ /* 0x002fc800078e024c */
[C---:B----4-:R-:W-:Y:S01]  /*5b650*/  IMAD.WIDE R14, R0.reuse, 0x4, R230 ;  /* 0x00000004000e7825 */ /* 0x050fe200078e02e6 */
[----:B------:R-:W4:Y:S04]  /*5b660*/  LDL.LU R37, [R1+0x18a4] ;  /* 0x0018a40001257983 */ /* 0x000f280000300800 */
[----:B------:R1:W-:Y:S01]  /*5b670*/  @P0 STG.E [R12.64], R67 ;  /* 0x000000430c000986 */ /* 0x0003e2000c101908 */
[----:B------:R-:W-:-:S03]  /*5b680*/  IMAD.WIDE R8, R0, 0x4, R228 ;  /* 0x0000000400087825 */ /* 0x000fc600078e02e4 */
[----:B------:R1:W-:Y:S01]  /*5b690*/  @P6 STG.E [R14.64], R242 ;  /* 0x000000f20e006986 */ /* 0x0003e2000c101908 */
[----:B------:R-:W-:-:S03]  /*5b6a0*/  IADD3 R3, R0, c[0x0][0x198], RZ ;  /* 0x0000660000037a10 */ /* 0x000fc60007ffe0ff */
[----:B------:R1:W-:Y:S02]  /*5b6b0*/  @P1 STG.E [R8.64], R10 ;  /* 0x0000000a08001986 */ /* 0x0003e4000c101908 */
[----:B-1----:R-:W-:Y:S02]  /*5b6c0*/  IMAD.WIDE R12, R0, 0x4, R78 ;  /* 0x00000004000c7825 */ /* 0x002fe400078e024e */
[----:B------:R-:W4:Y:S04]  /*5b6d0*/  LDL.LU R36, [R1+0x18a0] ;  /* 0x0018a00001247983 */ /* 0x000f280000300800 */
[----:B------:R1:W-:Y:S01]  /*5b6e0*/  @P3 STG.E [R12.64], R46 ;  /* 0x0000002e0c003986 */ /* 0x0003e2000c101908 */
[----:B------:R-:W-:-:S04]  /*5b6f0*/  IMAD.WIDE R14, R3, 0x4, R228 ;  /* 0x00000004030e7825 */ /* 0x000fc800078e02e4 */
[----:B------:R-:W-:-:S04]  /*5b700*/  IMAD.WIDE R8, R0, 0x4, R76 ;  /* 0x0000000400087825 */ /* 0x000fc800078e024c */
[----:B-1----:R-:W-:Y:S01]  /*5b710*/  IMAD.WIDE R12, R3, 0x4, R230 ;  /* 0x00000004030c7825 */ /* 0x002fe200078e02e6 */
[----:B------:R-:W-:Y:S01]  /*5b720*/  @P4 STG.E [R8.64], R62 ;  /* 0x0000003e08004986 */ /* 0x000fe2000c101908 */
[----:B---3--:R-:W-:-:S04]  /*5b730*/  ISETP.GE.AND P2, PT, R41, c[0x0][0x17c], PT ;  /* 0x00005f0029007a0c */ /* 0x008fc80003f46270 */
[----:B------:R-:W-:Y:S02]  /*5b740*/  ISETP.LT.AND P5, PT, R247, c[0x0][0x178], !P2 ;  /* 0x00005e00f7007a0c */ /* 0x000fe400057a1270 */
[----:B------:R-:W-:-:S11]  /*5b750*/  ISETP.LT.AND P6, PT, R246, c[0x0][0x178], !P2 ;  /* 0x00005e00f6007a0c */ /* 0x000fd600057c1270 */
[----:B------:R-:W-:Y:S04]  /*5b760*/  @P5 STG.E [R12.64], R243 ;  /* 0x000000f30c005986 */ /* 0x000fe8000c101908 */
[----:B------:R1:W-:Y:S04]  /*5b770*/  @P6 STG.E [R14.64], R11 ;  /* 0x0000000b0e006986 */ /* 0x0003e8000c101908 */
[----:B-1----:R-:W3:Y:S04]  /*5b780*/  LDL.LU R14, [R1+0x18b4] ;  /* 0x0018b400010e7983 */ /* 0x002ee80000300800 */
[----:B------:R-:W3:Y:S01]  /*5b790*/  LDL.LU R0, [R1+0x18bc] ;  /* 0x0018bc0001007983 */ /* 0x000ee20000300800 */
[----:B------:R-:W-:-:S02]  /*5b7a0*/  ISETP.LT.AND P3, PT, R245, c[0x0][0x178], !P2 ;  /* 0x00005e00f5007a0c */ /* 0x000fc40005761270 */
[----:B------:R-:W-:Y:S02]  /*5b7b0*/  ISETP.LT.AND P2, PT, R244, c[0x0][0x178], !P2 ;  /* 0x00005e00f4007a0c */ /* 0x000fe40005741270 */
[----:B------:R-:W-:Y:S01]  /*5b7c0*/  ISETP.GE.AND P0, PT, R40, c[0x0][0x17c], PT ;  /* 0x00005f0028007a0c */ /* 0x000fe20003f06270 */
[----:B------:R-:W-:-:S03]  /*5b7d0*/  IMAD.WIDE R8, R3, 0x4, R78 ;  /* 0x0000000403087825 */ /* 0x000fc600078e024e */
[----:B------:R-:W-:Y:S01]  /*5b7e0*/  ISETP.LT.AND P4, PT, R247, c[0x0][0x178], !P0 ;  /* 0x00005e00f7007a0c */ /* 0x000fe20004781270 */
[C---:B------:R-:W-:Y:S01]  /*5b7f0*/  IMAD.WIDE R10, R3.reuse, 0x4, R76 ;  /* 0x00000004030a7825 */ /* 0x040fe200078e024c */
[----:B------:R-:W-:Y:S02]  /*5b800*/  IADD3 R3, R3, c[0x0][0x198], RZ ;  /* 0x0000660003037a10 */ /* 0x000fe40007ffe0ff */
[----:B------:R-:W-:Y:S01]  /*5b810*/  ISETP.LT.AND P5, PT, R246, c[0x0][0x178], !P0 ;  /* 0x00005e00f6007a0c */ /* 0x000fe200047a1270 */
[----:B------:R1:W-:Y:S01]  /*5b820*/  @P3 STG.E [R8.64], R47 ;  /* 0x0000002f08003986 */ /* 0x0003e2000c101908 */
[----:B------:R-:W-:Y:S02]  /*5b830*/  ISETP.LT.AND P6, PT, R245, c[0x0][0x178], !P0 ;  /* 0x00005e00f5007a0c */ /* 0x000fe400047c1270 */
[----:B--2---:R-:W-:Y:S01]  /*5b840*/  ISETP.GE.AND P1, PT, R39, c[0x0][0x17c], PT ;  /* 0x00005f0027007a0c */ /* 0x004fe20003f26270 */
[----:B------:R2:W-:Y:S01]  /*5b850*/  @P2 STG.E [R10.64], R63 ;  /* 0x0000003f0a002986 */ /* 0x0005e2000c101908 */
[----:B------:R-:W-:-:S02]  /*5b860*/  ISETP.LT.AND P0, PT, R244, c[0x0][0x178], !P0 ;  /* 0x00005e00f4007a0c */ /* 0x000fc40004701270 */
[----:B------:R-:W-:Y:S01]  /*5b870*/  ISETP.LT.AND P2, PT, R247, c[0x0][0x178], !P1 ;  /* 0x00005e00f7007a0c */ /* 0x000fe20004f41270 */
[C---:B-1----:R-:W-:Y:S01]  /*5b880*/  IMAD.WIDE R8, R3.reuse, 0x4, R230 ;  /* 0x0000000403087825 */ /* 0x042fe200078e02e6 */
[----:B------:R-:W-:-:S04]  /*5b890*/  IADD3 R15, R3, c[0x0][0x198], RZ ;  /* 0x00006600030f7a10 */ /* 0x000fc80007ffe0ff */
[----:B------:R1:W-:Y:S01]  /*5b8a0*/  @P4 STG.E [R8.64], R112 ;  /* 0x0000007008004986 */ /* 0x0003e2000c101908 */
[----:B------:R-:W-:Y:S01]  /*5b8b0*/  ISETP.LT.AND P4, PT, R246, c[0x0][0x178], !P1 ;  /* 0x00005e00f6007a0c */ /* 0x000fe20004f81270 */
[----:B--2---:R-:W-:-:S04]  /*5b8c0*/  IMAD.WIDE R10, R3, 0x4, R228 ;  /* 0x00000004030a7825 */ /* 0x004fc800078e02e4 */
[----:B------:R-:W-:Y:S01]  /*5b8d0*/  IMAD.WIDE R12, R3, 0x4, R78 ;  /* 0x00000004030c7825 */ /* 0x000fe200078e024e */
[----:B------:R2:W-:Y:S01]  /*5b8e0*/  @P5 STG.E [R10.64], R132 ;  /* 0x000000840a005986 */ /* 0x0005e2000c101908 */
[----:B------:R-:W-:Y:S02]  /*5b8f0*/  ISETP.LT.AND P5, PT, R245, c[0x0][0x178], !P1 ;  /* 0x00005e00f5007a0c */ /* 0x000fe40004fa1270 */
[----:B------:R-:W-:Y:S01]  /*5b900*/  ISETP.GE.AND P3, PT, R38, c[0x0][0x17c], PT ;  /* 0x00005f0026007a0c */ /* 0x000fe20003f66270 */
[----:B------:R2:W-:Y:S01]  /*5b910*/  @P6 STG.E [R12.64], R144 ;  /* 0x000000900c006986 */ /* 0x0005e2000c101908 */
[----:B-1----:R-:W-:Y:S01]  /*5b920*/  IMAD.WIDE R8, R3, 0x4, R76 ;  /* 0x0000000403087825 */ /* 0x002fe200078e024c */
[----:B------:R-:W-:-:S03]  /*5b930*/  ISETP.LT.AND P1, PT, R244, c[0x0][0x178], !P1 ;  /* 0x00005e00f4007a0c */ /* 0x000fc60004f21270 */
[C---:B--2---:R-:W-:Y:S01]  /*5b940*/  IMAD.WIDE R10, R15.reuse, 0x4, R230 ;  /* 0x000000040f0a7825 */ /* 0x044fe200078e02e6 */
[----:B------:R1:W-:Y:S03]  /*5b950*/  @P0 STG.E [R8.64], R168 ;  /* 0x000000a808000986 */ /* 0x0003e6000c101908 */
[----:B------:R-:W-:Y:S01]  /*5b960*/  IMAD.WIDE R12, R15, 0x4, R228 ;  /* 0x000000040f0c7825 */ /* 0x000fe200078e02e4 */
[----:B------:R-:W-:Y:S01]  /*5b970*/  ISETP.LT.AND P6, PT, R247, c[0x0][0x178], !P3 ;  /* 0x00005e00f7007a0c */ /* 0x000fe20005fc1270 */
[----:B------:R2:W-:Y:S01]  /*5b980*/  @P2 STG.E [R10.64], R113 ;  /* 0x000000710a002986 */ /* 0x0005e2000c101908 */
[----:B------:R-:W-:-:S03]  /*5b990*/  ISETP.LT.AND P0, PT, R246, c[0x0][0x178], !P3 ;  /* 0x00005e00f6007a0c */ /* 0x000fc60005f01270 */
[----:B------:R4:W-:Y:S01]  /*5b9a0*/  @P4 STG.E [R12.64], R133 ;  /* 0x000000850c004986 */ /* 0x0009e2000c101908 */
[----:B------:R-:W-:Y:S02]  /*5b9b0*/  ISETP.LT.AND P4, PT, R245, c[0x0][0x178], !P3 ;  /* 0x00005e00f5007a0c */ /* 0x000fe40005f81270 */
[C---:B------:R-:W-:Y:S01]  /*5b9c0*/  IADD3 R3, R15.reuse, c[0x0][0x198], RZ ;  /* 0x000066000f037a10 */ /* 0x040fe20007ffe0ff */
[----:B-1----:R-:W-:-:S04]  /*5b9d0*/  IMAD.WIDE R8, R15, 0x4, R78 ;  /* 0x000000040f087825 */ /* 0x002fc800078e024e */
[----:B--2---:R-:W-:Y:S01]  /*5b9e0*/  IMAD.WIDE R10, R15, 0x4, R76 ;  /* 0x000000040f0a7825 */ /* 0x004fe200078e024c */
[----:B------:R1:W-:Y:S01]  /*5b9f0*/  @P5 STG.E [R8.64], R145 ;  /* 0x0000009108005986 */ /* 0x0003e2000c101908 */
[----:B------:R-:W-:Y:S02]  /*5ba00*/  ISETP.LT.AND P3, PT, R244, c[0x0][0x178], !P3 ;  /* 0x00005e00f4007a0c */ /* 0x000fe40005f61270 */
[----:B----4-:R-:W-:Y:S01]  /*5ba10*/  IMAD.WIDE R12, R3, 0x4, R230 ;  /* 0x00000004030c7825 */ /* 0x010fe200078e02e6 */
[----:B------:R2:W-:Y:S01]  /*5ba20*/  @P1 STG.E [R10.64], R169 ;  /* 0x000000a90a001986 */ /* 0x0005e2000c101908 */
[----:B------:R-:W-:-:S03]  /*5ba30*/  ISETP.GE.AND P2, PT, R37, c[0x0][0x17c], PT ;  /* 0x00005f0025007a0c */ /* 0x000fc60003f46270 */
[----:B------:R-:W4:Y:S01]  /*5ba40*/  LDL.LU R37, [R1+0x18d4] ;  /* 0x0018d40001257983 */ /* 0x000f220000300800 */
[----:B-1----:R-:W-:-:S03]  /*5ba50*/  IMAD.WIDE R8, R3, 0x4, R228 ;  /* 0x0000000403087825 */ /* 0x002fc600078e02e4 */
[----:B------:R-:W-:Y:S01]  /*5ba60*/  @P6 STG.E [R12.64], R108 ;  /* 0x0000006c0c006986 */ /* 0x000fe2000c101908 */
[----:B--2---:R-:W-:Y:S01]  /*5ba70*/  IMAD.WIDE R10, R3, 0x4, R78 ;  /* 0x00000004030a7825 */ /* 0x004fe200078e024e */
[----:B------:R-:W-:Y:S02]  /*5ba80*/  ISETP.LT.AND P5, PT, R247, c[0x0][0x178], !P2 ;  /* 0x00005e00f7007a0c */ /* 0x000fe400057a1270 */
[----:B------:R1:W-:Y:S01]  /*5ba90*/  @P0 STG.E [R8.64], R128 ;  /* 0x0000008008000986 */ /* 0x0003e2000c101908 */
[----:B------:R-:W-:-:S03]  /*5baa0*/  ISETP.LT.AND P6, PT, R246, c[0x0][0x178], !P2 ;  /* 0x00005e00f6007a0c */ /* 0x000fc600057c1270 */
[----:B------:R2:W-:Y:S01]  /*5bab0*/  @P4 STG.E [R10.64], R140 ;  /* 0x0000008c0a004986 */ /* 0x0005e2000c101908 */
[----:B------:R-:W-:Y:S02]  /*5bac0*/  ISETP.LT.AND P4, PT, R245, c[0x0][0x178], !P2 ;  /* 0x00005e00f5007a0c */ /* 0x000fe40005781270 */
[C---:B------:R-:W-:Y:S01]  /*5bad0*/  IADD3 R15, R3.reuse, c[0x0][0x198], RZ ;  /* 0x00006600030f7a10 */ /* 0x040fe20007ffe0ff */
[----:B-1----:R-:W-:-:S04]  /*5bae0*/  IMAD.WIDE R8, R3, 0x4, R76 ;  /* 0x0000000403087825 */ /* 0x002fc800078e024c */
[C---:B--2---:R-:W-:Y:S01]  /*5baf0*/  IMAD.WIDE R10, R15.reuse, 0x4, R230 ;  /* 0x000000040f0a7825 */ /* 0x044fe200078e02e6 */
[----:B------:R1:W-:Y:S03]  /*5bb00*/  @P3 STG.E [R8.64], R164 ;  /* 0x000000a408003986 */ /* 0x0003e6000c101908 */
[----:B------:R-:W-:Y:S01]  /*5bb10*/  IMAD.WIDE R12, R15, 0x4, R228 ;  /* 0x000000040f0c7825 */ /* 0x000fe200078e02e4 */
[----:B------:R2:W-:Y:S01]  /*5bb20*/  @P5 STG.E [R10.64], R109 ;  /* 0x0000006d0a005986 */ /* 0x0005e2000c101908 */
[----:B------:R-:W-:-:S03]  /*5bb30*/  ISETP.GE.AND P1, PT, R36, c[0x0][0x17c], PT ;  /* 0x00005f0024007a0c */ /* 0x000fc60003f26270 */
[----:B------:R-:W-:Y:S01]  /*5bb40*/  @P6 STG.E [R12.64], R129 ;  /* 0x000000810c006986 */ /* 0x000fe2000c101908 */
[----:B-1----:R-:W-:-:S03]  /*5bb50*/  IMAD.WIDE R8, R15, 0x4, R78 ;  /* 0x000000040f087825 */ /* 0x002fc600078e024e */
[----:B------:R-:W4:Y:S04]  /*5bb60*/  LDL.LU R36, [R1+0x18d0] ;  /* 0x0018d00001247983 */ /* 0x000f280000300800 */
[----:B------:R1:W-:Y:S01]  /*5bb70*/  @P4 STG.E [R8.64], R141 ;  /* 0x0000008d08004986 */ /* 0x0003e2000c101908 */
[----:B---3--:R-:W-:-:S03]  /*5bb80*/  ISETP.GE.AND P0, PT, R14, c[0x0][0x17c], PT ;  /* 0x00005f000e007a0c */ /* 0x008fc60003f06270 */
[----:B------:R-:W3:Y:S01]  /*5bb90*/  LDL.LU R14, [R1+0x18e4] ;  /* 0x0018e400010e7983 */ /* 0x000ee20000300800 */
[----:B------:R-:W-:-:S03]  /*5bba0*/  ISETP.GE.AND P4, PT, R0, c[0x0][0x17c], PT ;  /* 0x00005f0000007a0c */ /* 0x000fc60003f86270 */
[----:B------:R-:W3:Y:S01]  /*5bbb0*/  LDL.LU R0, [R1+0x18e8] ;  /* 0x0018e80001007983 */ /* 0x000ee20000300800 */
[----:B------:R-:W-:Y:S02]  /*5bbc0*/  ISETP.LT.AND P2, PT, R244, c[0x0][0x178], !P2 ;  /* 0x00005e00f4007a0c */ /* 0x000fe40005741270 */
[----:B------:R-:W-:Y:S01]  /*5bbd0*/  ISETP.LT.AND P3, PT, R247, c[0x0][0x178], !P1 ;  /* 0x00005e00f7007a0c */ /* 0x000fe20004f61270 */
[C---:B--2---:R-:W-:Y:S01]  /*5bbe0*/  IMAD.WIDE R10, R15.reuse, 0x4, R76 ;  /* 0x000000040f0a7825 */ /* 0x044fe200078e024c */
[----:B------:R-:W-:Y:S01]  /*5bbf0*/  IADD3 R15, R15, c[0x0][0x198], RZ ;  /* 0x000066000f0f7a10 */ /* 0x000fe20007ffe0ff */
[----:B------:R-:W2:Y:S01]  /*5bc00*/  LDL.LU R39, [R1+0x18e0] ;  /* 0x0018e00001277983 */ /* 0x000ea20000300800 */
[----:B------:R-:W-:Y:S02]  /*5bc10*/  ISETP.LT.AND P5, PT, R246, c[0x0][0x178], !P1 ;  /* 0x00005e00f6007a0c */ /* 0x000fe40004fa1270 */
[----:B------:R-:W-:Y:S01]  /*5bc20*/  ISETP.LT.AND P6, PT, R245, c[0x0][0x178], !P1 ;  /* 0x00005e00f5007a0c */ /* 0x000fe20004fc1270 */
[----:B-1----:R-:W-:Y:S01]  /*5bc30*/  IMAD.WIDE R8, R15, 0x4, R230 ;  /* 0x000000040f087825 */ /* 0x002fe200078e02e6 */
[----:B------:R-:W-:Y:S01]  /*5bc40*/  ISETP.LT.AND P1, PT, R244, c[0x0][0x178], !P1 ;  /* 0x00005e00f4007a0c */ /* 0x000fe20004f21270 */
[----:B------:R-:W2:Y:S04]  /*5bc50*/  LDL.LU R38, [R1+0x18dc] ;  /* 0x0018dc0001267983 */ /* 0x000ea80000300800 */
[----:B------:R1:W-:Y:S01]  /*5bc60*/  @P2 STG.E [R10.64], R165 ;  /* 0x000000a50a002986 */ /* 0x0003e2000c101908 */
[----:B------:R-:W-:-:S03]  /*5bc70*/  ISETP.LT.AND P2, PT, R247, c[0x0][0x178], !P0 ;  /* 0x00005e00f7007a0c */ /* 0x000fc60004741270 */
[----:B------:R1:W-:Y:S01]  /*5bc80*/  @P3 STG.E [R8.64], R104 ;  /* 0x0000006808003986 */ /* 0x0003e2000c101908 */
[----:B------:R-:W-:Y:S01]  /*5bc90*/  ISETP.LT.AND P3, PT, R246, c[0x0][0x178], !P0 ;  /* 0x00005e00f6007a0c */ /* 0x000fe20004761270 */
[C---:B------:R-:W-:Y:S01]  /*5bca0*/  IMAD.WIDE R12, R15.reuse, 0x4, R78 ;  /* 0x000000040f0c7825 */ /* 0x040fe200078e024e */
[----:B------:R-:W-:-:S03]  /*5bcb0*/  IADD3 R3, R15, c[0x0][0x198], RZ ;  /* 0x000066000f037a10 */ /* 0x000fc60007ffe0ff */
[----:B-1----:R-:W-:-:S04]  /*5bcc0*/  IMAD.WIDE R10, R15, 0x4, R228 ;  /* 0x000000040f0a7825 */ /* 0x002fc800078e02e4 */
[----:B------:R-:W-:Y:S01]  /*5bcd0*/  IMAD.WIDE R8, R15, 0x4, R76 ;  /* 0x000000040f087825 */ /* 0x000fe200078e024c */
[----:B------:R1:W-:Y:S01]  /*5bce0*/  @P5 STG.E [R10.64], R20 ;  /* 0x000000140a005986 */ /* 0x0003e2000c101908 */
[----:B------:R-:W-:Y:S02]  /*5bcf0*/  ISETP.LT.AND P5, PT, R245, c[0x0][0x178], !P0 ;  /* 0x00005e00f5007a0c */ /* 0x000fe400047a1270 */
[----:B------:R-:W-:Y:S01]  /*5bd00*/  ISETP.LT.AND P0, PT, R244, c[0x0][0x178], !P0 ;  /* 0x00005e00f4007a0c */ /* 0x000fe20004701270 */
[----:B------:R1:W-:Y:S01]  /*5bd10*/  @P6 STG.E [R12.64], R136 ;  /* 0x000000880c006986 */ /* 0x0003e2000c101908 */
[----:B------:R-:W-:-:S03]  /*5bd20*/  ISETP.LT.AND P6, PT, R247, c[0x0][0x178], !P4 ;  /* 0x00005e00f7007a0c */ /* 0x000fc600067c1270 */
[----:B------:R1:W-:Y:S02]  /*5bd30*/  @P1 STG.E [R8.64], R156 ;  /* 0x0000009c08001986 */ /* 0x0003e4000c101908 */
[----:B-1----:R-:W-:-:S04]  /*5bd40*/  IMAD.WIDE R10, R3, 0x4, R230 ;  /* 0x00000004030a7825 */ /* 0x002fc800078e02e6 */
[----:B------:R-:W-:Y:S01]  /*5bd50*/  IMAD.WIDE R12, R3, 0x4, R228 ;  /* 0x00000004030c7825 */ /* 0x000fe200078e02e4 */
[----:B------:R1:W-:Y:S01]  /*5bd60*/  @P2 STG.E [R10.64], R105 ;  /* 0x000000690a002986 */ /* 0x0003e2000c101908 */
[----:B------:R-:W-:-:S03]  /*5bd70*/  ISETP.LT.AND P1, PT, R246, c[0x0][0x178], !P4 ;  /* 0x00005e00f6007a0c */ /* 0x000fc60006721270 */
[----:B------:R1:W-:Y:S01]  /*5bd80*/  @P3 STG.E [R12.64], R21 ;  /* 0x000000150c003986 */ /* 0x0003e2000c101908 */
[----:B------:R-:W-:Y:S01]  /*5bd90*/  ISETP.LT.AND P3, PT, R245, c[0x0][0x178], !P4 ;  /* 0x00005e00f5007a0c */ /* 0x000fe20006761270 */
[C---:B------:R-:W-:Y:S01]  /*5bda0*/  IMAD.WIDE R8, R3.reuse, 0x4, R78 ;  /* 0x0000000403087825 */ /* 0x040fe200078e024e */
[----:B------:R-:W-:-:S03]  /*5bdb0*/  IADD3 R15, R3, c[0x0][0x198], RZ ;  /* 0x00006600030f7a10 */ /* 0x000fc60007ffe0ff */
[----:B-1----:R-:W-:Y:S01]  /*5bdc0*/  IMAD.WIDE R10, R3, 0x4, R76 ;  /* 0x00000004030a7825 */ /* 0x002fe200078e024c */
[----:B------:R1:W-:Y:S01]  /*5bdd0*/  @P5 STG.E [R8.64], R137 ;  /* 0x0000008908005986 */ /* 0x0003e2000c101908 */
[----:B------:R-:W-:Y:S02]  /*5bde0*/  ISETP.LT.AND P4, PT, R244, c[0x0][0x178], !P4 ;  /* 0x00005e00f4007a0c */ /* 0x000fe40006781270 */
[C---:B------:R-:W-:Y:S01]  /*5bdf0*/  IMAD.WIDE R12, R15.reuse, 0x4, R230 ;  /* 0x000000040f0c7825 */ /* 0x040fe200078e02e6 */
[----:B------:R4:W-:Y:S04]  /*5be00*/  @P0 STG.E [R10.64], R157 ;  /* 0x0000009d0a000986 */ /* 0x0009e8000c101908 */
[----:B------:R-:W-:Y:S01]  /*5be10*/  @P6 STG.E [R12.64], R100 ;  /* 0x000000640c006986 */ /* 0x000fe2000c101908 */
[----:B-1----:R-:W-:Y:S01]  /*5be20*/  IMAD.WIDE R8, R15, 0x4, R228 ;  /* 0x000000040f087825 */ /* 0x002fe200078e02e4 */
[----:B----4-:R-:W-:-:S03]  /*5be30*/  ISETP.GE.AND P2, PT, R37, c[0x0][0x17c], PT ;  /* 0x00005f0025007a0c */ /* 0x010fc60003f46270 */
        /* <DEDUP_REMOVED lines=8> */
[C---:B----4-:R-:W-:Y:S01]  /*5bec0*/  IMAD.WIDE R10, R3.reuse, 0x4, R230 ;  /* 0x00000004030a7825 */ /* 0x050fe200078e02e6 */
[----:B------:R1:W-:Y:S03]  /*5bed0*/  @P4 STG.E [R8.64], R148 ;  /* 0x0000009408004986 */ /* 0x0003e6000c101908 */
[C---:B------:R-:W-:Y:S01]  /*5bee0*/  IMAD.WIDE R12, R3.reuse, 0x4, R228 ;  /* 0x00000004030c7825 */ /* 0x040fe200078e02e4 */
[----:B------:R4:W-:Y:S04]  /*5bef0*/  @P5 STG.E [R10.64], R101 ;  /* 0x000000650a005986 */ /* 0x0009e8000c101908 */
[----:B------:R2:W-:Y:S01]  /*5bf00*/  @P6 STG.E [R12.64], R17 ;  /* 0x000000110c006986 */ /* 0x0005e2000c101908 */
[----:B-1----:R-:W-:-:S05]  /*5bf10*/  IMAD.WIDE R8, R3, 0x4, R78 ;  /* 0x0000000403087825 */ /* 0x002fca00078e024e */
[----:B------:R-:W-:Y:S01]  /*5bf20*/  @P3 STG.E [R8.64], R69 ;  /* 0x0000004508003986 */ /* 0x000fe2000c101908 */
[----:B------:R-:W-:-:S03]  /*5bf30*/  ISETP.GE.AND P0, PT, R36, c[0x0][0x17c], PT ;  /* 0x00005f0024007a0c */ /* 0x000fc60003f06270 */
[----:B------:R-:W2:Y:S01]  /*5bf40*/  LDL.LU R36, [R1+0x18d8] ;  /* 0x0018d80001247983 */ /* 0x000ea20000300800 */
[----:B---3--:R-:W-:-:S03]  /*5bf50*/  ISETP.GE.AND P3, PT, R0, c[0x0][0x17c], PT ;  /* 0x00005f0000007a0c */ /* 0x008fc60003f66270 */
[----:B------:R-:W3:Y:S01]  /*5bf60*/  LDL.LU R0, [R1+0x18cc] ;  /* 0x0018cc0001007983 */ /* 0x000ee20000300800 */
[----:B------:R-:W-:Y:S02]  /*5bf70*/  ISETP.LT.AND P2, PT, R244, c[0x0][0x178], !P2 ;  /* 0x00005e00f4007a0c */ /* 0x000fe40005741270 */
[----:B------:R-:W-:Y:S01]  /*5bf80*/  ISETP.LT.AND P4, PT, R247, c[0x0][0x178], !P0 ;  /* 0x00005e00f7007a0c */ /* 0x000fe20004781270 */
[C---:B----4-:R-:W-:Y:S01]  /*5bf90*/  IMAD.WIDE R10, R3.reuse, 0x4, R76 ;  /* 0x00000004030a7825 */ /* 0x050fe200078e024c */
[----:B------:R-:W-:Y:S02]  /*5bfa0*/  IADD3 R3, R3, c[0x0][0x198], RZ ;  /* 0x0000660003037a10 */ /* 0x000fe40007ffe0ff */
[----:B------:R-:W-:-:S03]  /*5bfb0*/  ISETP.GE.AND P1, PT, R14, c[0x0][0x17c], PT ;  /* 0x00005f000e007a0c */ /* 0x000fc60003f26270 */
[----:B------:R-:W-:Y:S01]  /*5bfc0*/  IMAD.WIDE R20, R3, 0x4, R230 ;  /* 0x0000000403147825 */ /* 0x000fe200078e02e6 */
[----:B------:R-:W-:Y:S02]  /*5bfd0*/  ISETP.LT.AND P5, PT, R246, c[0x0][0x178], !P0 ;  /* 0x00005e00f6007a0c */ /* 0x000fe400047a1270 */
[----:B------:R-:W-:Y:S01]  /*5bfe0*/  ISETP.LT.AND P6, PT, R245, c[0x0][0x178], !P0 ;  /* 0x00005e00f5007a0c */ /* 0x000fe200047c1270 */
[----:B------:R1:W-:Y:S01]  /*5bff0*/  @P2 STG.E [R10.64], R149 ;  /* 0x000000950a002986 */ /* 0x0003e2000c101908 */
[----:B------:R-:W-:Y:S02]  /*5c000*/  ISETP.LT.AND P0, PT, R244, c[0x0][0x178], !P0 ;  /* 0x00005e00f4007a0c */ /* 0x000fe40004701270 */
[----:B------:R-:W-:Y:S01]  /*5c010*/  ISETP.LT.AND P2, PT, R247, c[0x0][0x178], !P1 ;  /* 0x00005e00f7007a0c */ /* 0x000fe20004f41270 */
[----:B------:R-:W-:Y:S01]  /*5c020*/  @P4 STG.E [R20.64], R114 ;  /* 0x0000007214004986 */ /* 0x000fe2000c101908 */
[----:B------:R-:W-:Y:S02]  /*5c030*/  ISETP.LT.AND P4, PT, R246, c[0x0][0x178], !P1 ;  /* 0x00005e00f6007a0c */ /* 0x000fe40004f81270 */
[C---:B------:R-:W-:Y:S01]  /*5c040*/  IADD3 R37, R3.reuse, c[0x0][0x198], RZ ;  /* 0x0000660003257a10 */ /* 0x040fe20007ffe0ff */
[----:B------:R-:W-:-:S04]  /*5c050*/  IMAD.WIDE R14, R3, 0x4, R228 ;  /* 0x00000004030e7825 */ /* 0x000fc800078e02e4 */
[C---:B--2---:R-:W-:Y:S01]  /*5c060*/  IMAD.WIDE R12, R3.reuse, 0x4, R78 ;  /* 0x00000004030c7825 */ /* 0x044fe200078e024e */
[----:B------:R-:W-:Y:S03]  /*5c070*/  @P5 STG.E [R14.64], R134 ;  /* 0x000000860e005986 */ /* 0x000fe6000c101908 */
[----:B-1----:R-:W-:Y:S01]  /*5c080*/  IMAD.WIDE R10, R3, 0x4, R76 ;  /* 0x00000004030a7825 */ /* 0x002fe200078e024c */
[----:B------:R1:W-:Y:S03]  /*5c090*/  @P6 STG.E [R12.64], R146 ;  /* 0x000000920c006986 */ /* 0x0003e6000c101908 */
[----:B------:R-:W-:Y:S01]  /*5c0a0*/  IMAD.WIDE R16, R37, 0x4, R230 ;  /* 0x0000000425107825 */ /* 0x000fe200078e02e6 */
[----:B------:R-:W-:-:S03]  /*5c0b0*/  ISETP.LT.AND P5, PT, R245, c[0x0][0x178], !P1 ;  /* 0x00005e00f5007a0c */ /* 0x000fc60004fa1270 */
[----:B------:R-:W-:Y:S01]  /*5c0c0*/  IMAD.WIDE R8, R37, 0x4, R228 ;  /* 0x0000000425087825 */ /* 0x000fe200078e02e4 */
[----:B------:R-:W-:Y:S01]  /*5c0d0*/  ISETP.LT.AND P1, PT, R244, c[0x0][0x178], !P1 ;  /* 0x00005e00f4007a0c */ /* 0x000fe20004f21270 */
[----:B------:R-:W-:Y:S01]  /*5c0e0*/  @P0 STG.E [R10.64], R170 ;  /* 0x000000aa0a000986 */ /* 0x000fe2000c101908 */
[----:B------:R-:W-:Y:S02]  /*5c0f0*/  ISETP.LT.AND P6, PT, R247, c[0x0][0x178], !P3 ;  /* 0x00005e00f7007a0c */ /* 0x000fe40005fc1270 */
[----:B------:R-:W-:Y:S01]  /*5c100*/  ISETP.LT.AND P0, PT, R246, c[0x0][0x178], !P3 ;  /* 0x00005e00f6007a0c */ /* 0x000fe20005f01270 */
[----:B------:R-:W-:Y:S01]  /*5c110*/  @P2 STG.E [R16.64], R115 ;  /* 0x0000007310002986 */ /* 0x000fe2000c101908 */
[----:B------:R-:W-:-:S03]  /*5c120*/  IADD3 R3, R37, c[0x0][0x198], RZ ;  /* 0x0000660025037a10 */ /* 0x000fc60007ffe0ff */
[----:B------:R2:W-:Y:S01]  /*5c130*/  @P4 STG.E [R8.64], R135 ;  /* 0x0000008708004986 */ /* 0x0005e2000c101908 */
[----:B------:R-:W-:Y:S01]  /*5c140*/  ISETP.LT.AND P4, PT, R245, c[0x0][0x178], !P3 ;  /* 0x00005e00f5007a0c */ /* 0x000fe20005f81270 */
[----:B-1----:R-:W-:Y:S01]  /*5c150*/  IMAD.WIDE R12, R37, 0x4, R78 ;  /* 0x00000004250c7825 */ /* 0x002fe200078e024e */
[----:B------:R-:W-:Y:S02]  /*5c160*/  ISETP.GE.AND P2, PT, R39, c[0x0][0x17c], PT ;  /* 0x00005f0027007a0c */ /* 0x000fe40003f46270 */
[----:B------:R-:W4:Y:S01]  /*5c170*/  LDL.LU R39, [R1+0x18c8] ;  /* 0x0018c80001277983 */ /* 0x000f220000300800 */
[----:B------:R-:W-:-:S04]  /*5c180*/  IMAD.WIDE R14, R37, 0x4, R76 ;  /* 0x00000004250e7825 */ /* 0x000fc800078e024c */
[C---:B------:R-:W-:Y:S01]  /*5c190*/  IMAD.WIDE R20, R3.reuse, 0x4, R230 ;  /* 0x0000000403147825 */ /* 0x040fe200078e02e6 */
[----:B------:R1:W-:Y:S03]  /*5c1a0*/  @P5 STG.E [R12.64], R147 ;  /* 0x000000930c005986 */ /* 0x0003e6000c101908 */
[C---:B--2---:R-:W-:Y:S01]  /*5c1b0*/  IMAD.WIDE R8, R3.reuse, 0x4, R228 ;  /* 0x0000000403087825 */ /* 0x044fe200078e02e4 */
[----:B------:R2:W-:Y:S03]  /*5c1c0*/  @P1 STG.E [R14.64], R171 ;  /* 0x000000ab0e001986 */ /* 0x0005e6000c101908 */
[----:B------:R-:W-:Y:S01]  /*5c1d0*/  IMAD.WIDE R10, R3, 0x4, R78 ;  /* 0x00000004030a7825 */ /* 0x000fe200078e024e */
[----:B------:R-:W-:Y:S01]  /*5c1e0*/  @P6 STG.E [R20.64], R110 ;  /* 0x0000006e14006986 */ /* 0x000fe2000c101908 */
[----:B------:R-:W-:-:S02]  /*5c1f0*/  ISETP.LT.AND P3, PT, R244, c[0x0][0x178], !P3 ;  /* 0x00005e00f4007a0c */ /* 0x000fc40005f61270 */
[----:B------:R-:W-:Y:S01]  /*5c200*/  ISETP.LT.AND P5, PT, R247, c[0x0][0x178], !P2 ;  /* 0x00005e00f7007a0c */ /* 0x000fe200057a1270 */
        /* <DEDUP_REMOVED lines=8> */
[C---:B------:R-:W-:Y:S01]  /*5c290*/  IMAD.WIDE R16, R37.reuse, 0x4, R228 ;  /* 0x0000000425107825 */ /* 0x040fe200078e02e4 */
[----:B------:R2:W-:Y:S03]  /*5c2a0*/  @P5 STG.E [R14.64], R111 ;  /* 0x0000006f0e005986 */ /* 0x0005e6000c101908 */
[----:B------:R-:W-:Y:S01]  /*5c2b0*/  IMAD.WIDE R8, R37, 0x4, R78 ;  /* 0x0000000425087825 */ /* 0x000fe200078e024e */
[----:B------:R-:W-:Y:S01]  /*5c2c0*/  ISETP.GE.AND P1, PT, R38, c[0x0][0x17c], PT ;  /* 0x00005f0026007a0c */ /* 0x000fe20003f26270 */
[----:B------:R1:W-:Y:S04]  /*5c2d0*/  @P6 STG.E [R16.64], R131 ;  /* 0x0000008310006986 */ /* 0x0003e8000c101908 */
[----:B------:R1:W-:Y:S04]  /*5c2e0*/  @P4 STG.E [R8.64], R143 ;  /* 0x0000008f08004986 */ /* 0x0003e8000c101908 */
[----:B------:R-:W4:Y:S01]  /*5c2f0*/  LDL.LU R38, [R1+0x18c4] ;  /* 0x0018c40001267983 */ /* 0x000f220000300800 */
[----:B------:R-:W-:-:S03]  /*5c300*/  ISETP.GE.AND P0, PT, R36, c[0x0][0x17c], PT ;  /* 0x00005f0024007a0c */ /* 0x000fc60003f06270 */
[----:B------:R-:W4:Y:S01]  /*5c310*/  LDL.LU R36, [R1+0x18c0] ;  /* 0x0018c00001247983 */ /* 0x000f220000300800 */
[----:B---3--:R-:W-:-:S03]  /*5c320*/  ISETP.GE.AND P4, PT, R0, c[0x0][0x17c], PT ;  /* 0x00005f0000007a0c */ /* 0x008fc60003f86270 */
[----:B------:R-:W3:Y:S01]  /*5c330*/  LDL.LU R0, [R1+0x18b8] ;  /* 0x0018b80001007983 */ /* 0x000ee20000300800 */
[----:B------:R-:W-:Y:S01]  /*5c340*/  ISETP.LT.AND P2, PT, R244, c[0x0][0x178], !P2 ;  /* 0x00005e00f4007a0c */ /* 0x000fe20005741270 */
[----:B------:R-:W-:Y:S01]  /*5c350*/  IMAD.WIDE R10, R37, 0x4, R76 ;  /* 0x00000004250a7825 */ /* 0x000fe200078e024c */
[----:B------:R-:W-:Y:S02]  /*5c360*/  ISETP.LT.AND P3, PT, R247, c[0x0][0x178], !P1 ;  /* 0x00005e00f7007a0c */ /* 0x000fe40004f61270 */
[----:B------:R-:W-:Y:S02]  /*5c370*/  ISETP.LT.AND P5, PT, R246, c[0x0][0x178], !P1 ;  /* 0x00005e00f6007a0c */ /* 0x000fe40004fa1270 */
[----:B------:R-:W-:Y:S02]  /*5c380*/  IADD3 R37, R37, c[0x0][0x198], RZ ;  /* 0x0000660025257a10 */ /* 0x000fe40007ffe0ff */
[----:B------:R-:W-:Y:S02]  /*5c390*/  ISETP.LT.AND P6, PT, R245, c[0x0][0x178], !P1 ;  /* 0x00005e00f5007a0c */ /* 0x000fe40004fc1270 */
[----:B------:R-:W-:-:S03]  /*5c3a0*/  ISETP.LT.AND P1, PT, R244, c[0x0][0x178], !P1 ;  /* 0x00005e00f4007a0c */ /* 0x000fc60004f21270 */
[----:B------:R2:W-:Y:S01]  /*5c3b0*/  @P2 STG.E [R10.64], R167 ;  /* 0x000000a70a002986 */ /* 0x0005e2000c101908 */
[----:B------:R-:W-:Y:S01]  /*5c3c0*/  ISETP.LT.AND P2, PT, R247, c[0x0][0x178], !P0 ;  /* 0x00005e00f7007a0c */ /* 0x000fe20004741270 */
[C---:B-1----:R-:W-:Y:S01]  /*5c3d0*/  IMAD.WIDE R12, R37.reuse, 0x4, R230 ;  /* 0x00000004250c7825 */ /* 0x042fe200078e02e6 */
[----:B------:R-:W-:-:S03]  /*5c3e0*/  IADD3 R3, R37, c[0x0][0x198], RZ ;  /* 0x0000660025037a10 */ /* 0x000fc60007ffe0ff */
[C---:B--2---:R-:W-:Y:S01]  /*5c3f0*/  IMAD.WIDE R14, R37.reuse, 0x4, R228 ;  /* 0x00000004250e7825 */ /* 0x044fe200078e02e4 */
[----:B------:R1:W-:Y:S01]  /*5c400*/  @P3 STG.E [R12.64], R106 ;  /* 0x0000006a0c003986 */ /* 0x0003e2000c101908 */
[----:B------:R-:W-:Y:S02]  /*5c410*/  ISETP.LT.AND P3, PT, R246, c[0x0][0x178], !P0 ;  /* 0x00005e00f6007a0c */ /* 0x000fe40004761270 */
[C---:B------:R-:W-:Y:S01]  /*5c420*/  IMAD.WIDE R16, R37.reuse, 0x4, R78 ;  /* 0x0000000425107825 */ /* 0x040fe200078e024e */
[----:B------:R2:W-:Y:S03]  /*5c430*/  @P5 STG.E [R14.64], R22 ;  /* 0x000000160e005986 */ /* 0x0005e6000c101908 */
[----:B------:R-:W-:Y:S01]  /*5c440*/  IMAD.WIDE R8, R37, 0x4, R76 ;  /* 0x0000000425087825 */ /* 0x000fe200078e024c */
[----:B------:R-:W-:-:S03]  /*5c450*/  ISETP.LT.AND P5, PT, R245, c[0x0][0x178], !P0 ;  /* 0x00005e00f5007a0c */ /* 0x000fc600047a1270 */
[----:B------:R-:W-:Y:S01]  /*5c460*/  IMAD.WIDE R10, R3, 0x4, R230 ;  /* 0x00000004030a7825 */ /* 0x000fe200078e02e6 */
[----:B------:R1:W-:Y:S01]  /*5c470*/  @P6 STG.E [R16.64], R138 ;  /* 0x0000008a10006986 */ /* 0x0003e2000c101908 */
[----:B------:R-:W-:Y:S02]  /*5c480*/  ISETP.LT.AND P0, PT, R244, c[0x0][0x178], !P0 ;  /* 0x00005e00f4007a0c */ /* 0x000fe40004701270 */
[----:B------:R-:W-:Y:S01]  /*5c490*/  ISETP.LT.AND P6, PT, R247, c[0x0][0x178], !P4 ;  /* 0x00005e00f7007a0c */ /* 0x000fe200067c1270 */
[----:B------:R2:W-:Y:S01]  /*5c4a0*/  @P1 STG.E [R8.64], R158 ;  /* 0x0000009e08001986 */ /* 0x0005e2000c101908 */
[----:B------:R-:W-:-:S03]  /*5c4b0*/  ISETP.LT.AND P1, PT, R246, c[0x0][0x178], !P4 ;  /* 0x00005e00f6007a0c */ /* 0x000fc60006721270 */
[----:B------:R4:W-:Y:S01]  /*5c4c0*/  @P2 STG.E [R10.64], R107 ;  /* 0x0000006b0a002986 */ /* 0x0009e2000c101908 */
[----:B------:R-:W-:Y:S01]  /*5c4d0*/  ISETP.LT.AND P2, PT, R245, c[0x0][0x178], !P4 ;  /* 0x00005e00f5007a0c */ /* 0x000fe20006741270 */
[C---:B------:R-:W-:Y:S01]  /*5c4e0*/  IMAD.WIDE R20, R3.reuse, 0x4, R228 ;  /* 0x0000000403147825 */ /* 0x040fe200078e02e4 */
[----:B------:R-:W-:-:S03]  /*5c4f0*/  IADD3 R37, R3, c[0x0][0x198], RZ ;  /* 0x0000660003257a10 */ /* 0x000fc60007ffe0ff */
[C---:B-1----:R-:W-:Y:S01]  /*5c500*/  IMAD.WIDE R12, R3.reuse, 0x4, R78 ;  /* 0x00000004030c7825 */ /* 0x042fe200078e024e */
[----:B------:R-:W-:Y:S03]  /*5c510*/  @P3 STG.E [R20.64], R23 ;  /* 0x0000001714003986 */ /* 0x000fe6000c101908 */
[----:B--2---:R-:W-:Y:S01]  /*5c520*/  IMAD.WIDE R14, R3, 0x4, R76 ;  /* 0x00000004030e7825 */ /* 0x004fe200078e024c */
[----:B----4-:R-:W-:-:S03]  /*5c530*/  ISETP.GE.AND P3, PT, R39, c[0x0][0x17c], PT ;  /* 0x00005f0027007a0c */ /* 0x010fc60003f66270 */
[C---:B------:R-:W-:Y:S01]  /*5c540*/  IMAD.WIDE R16, R37.reuse, 0x4, R230 ;  /* 0x0000000425107825 */ /* 0x040fe200078e02e6 */
[----:B------:R1:W-:Y:S03]  /*5c550*/  @P5 STG.E [R12.64], R139 ;  /* 0x0000008b0c005986 */ /* 0x0003e6000c101908 */
[C---:B------:R-:W-:Y:S01]  /*5c560*/  IMAD.WIDE R8, R37.reuse, 0x4, R228 ;  /* 0x0000000425087825 */ /* 0x040fe200078e02e4 */
[----:B------:R2:W-:Y:S03]  /*5c570*/  @P0 STG.E [R14.64], R159 ;  /* 0x0000009f0e000986 */ /* 0x0005e6000c101908 */
[----:B------:R-:W-:Y:S01]  /*5c580*/  IMAD.WIDE R10, R37, 0x4, R78 ;  /* 0x00000004250a7825 */ /* 0x000fe200078e024e */
[----:B------:R4:W-:Y:S01]  /*5c590*/  @P6 STG.E [R16.64], R102 ;  /* 0x0000006610006986 */ /* 0x0009e2000c101908 */
[----:B------:R-:W-:-:S02]  /*5c5a0*/  ISETP.LT.AND P4, PT, R244, c[0x0][0x178], !P4 ;  /* 0x00005e00f4007a0c */ /* 0x000fc40006781270 */
[----:B------:R-:W-:Y:S01]  /*5c5b0*/  ISETP.LT.AND P5, PT, R247, c[0x0][0x178], !P3 ;  /* 0x00005e00f7007a0c */ /* 0x000fe20005fa1270 */
[----:B------:R2:W-:Y:S01]  /*5c5c0*/  @P1 STG.E [R8.64], R18 ;  /* 0x0000001208001986 */ /* 0x0005e2000c101908 */
[----:B------:R-:W-:-:S03]  /*5c5d0*/  ISETP.LT.AND P6, PT, R246, c[0x0][0x178], !P3 ;  /* 0x00005e00f6007a0c */ /* 0x000fc60005fc1270 */
[----:B------:R3:W-:Y:S01]  /*5c5e0*/  @P2 STG.E [R10.64], R70 ;  /* 0x000000460a002986 */ /* 0x0007e2000c101908 */
[----:B------:R-:W-:Y:S02]  /*5c5f0*/  ISETP.LT.AND P2, PT, R245, c[0x0][0x178], !P3 ;  /* 0x00005e00f5007a0c */ /* 0x000fe40005f41270 */
[C---:B------:R-:W-:Y:S01]  /*5c600*/  IADD3 R3, R37.reuse, c[0x0][0x198], RZ ;  /* 0x0000660025037a10 */ /* 0x040fe20007ffe0ff */
[----:B-1----:R-:W-:Y:S01]  /*5c610*/  IMAD.WIDE R12, R37, 0x4, R76 ;  /* 0x00000004250c7825 */ /* 0x002fe200078e024c */
[----:B------:R-:W3:Y:S03]  /*5c620*/  LDL.LU R23, [R1+0x18b0] ;  /* 0x0018b00001177983 */ /* 0x000ee60000300800 */
[C---:B--2---:R-:W-:Y:S01]  /*5c630*/  IMAD.WIDE R14, R3.reuse, 0x4, R230 ;  /* 0x00000004030e7825 */ /* 0x044fe200078e02e6 */
[----:B------:R1:W-:Y:S03]  /*5c640*/  @P4 STG.E [R12.64], R150 ;  /* 0x000000960c004986 */ /* 0x0003e6000c101908 */
[C---:B----4-:R-:W-:Y:S01]  /*5c650*/  IMAD.WIDE R16, R3.reuse, 0x4, R228 ;  /* 0x0000000403107825 */ /* 0x050fe200078e02e4 */
[----:B------:R2:W-:Y:S03]  /*5c660*/  @P5 STG.E [R14.64], R103 ;  /* 0x000000670e005986 */ /* 0x0005e6000c101908 */
[----:B------:R-:W-:Y:S01]  /*5c670*/  IMAD.WIDE R8, R3, 0x4, R78 ;  /* 0x0000000403087825 */ /* 0x000fe200078e024e */
[----:B------:R4:W-:Y:S04]  /*5c680*/  @P6 STG.E [R16.64], R19 ;  /* 0x0000001310006986 */ /* 0x0009e8000c101908 */
[----:B------:R1:W-:Y:S04]  /*5c690*/  @P2 STG.E [R8.64], R71 ;  /* 0x0000004708002986 */ /* 0x0003e8000c101908 */
[----:B------:R-:W3:Y:S02]  /*5c6a0*/  LDL.LU R22, [R1+0x18ac] ;  /* 0x0018ac0001167983 */ /* 0x000ee40000300800 */
[----:B---3--:R-:W-:-:S02]  /*5c6b0*/  ISETP.GE.AND P2, PT, R0, c[0x0][0x17c], PT ;  /* 0x00005f0000007a0c */ /* 0x008fc40003f46270 */
[----:B------:R-:W3:Y:S01]  /*5c6c0*/  LDL.LU R0, [R1+0x18a8] ;  /* 0x0018a80001007983 */ /* 0x000ee20000300800 */
[----:B------:R-:W-:Y:S02]  /*5c6d0*/  ISETP.GE.AND P0, PT, R38, c[0x0][0x17c], PT ;  /* 0x00005f0026007a0c */ /* 0x000fe40003f06270 */
[----:B------:R-:W-:Y:S01]  /*5c6e0*/  ISETP.LT.AND P3, PT, R244, c[0x0][0x178], !P3 ;  /* 0x00005e00f4007a0c */ /* 0x000fe20005f61270 */
[----:B------:R-:W-:Y:S01]  /*5c6f0*/  IMAD.WIDE R10, R3, 0x4, R76 ;  /* 0x00000004030a7825 */ /* 0x000fe200078e024c */
[----:B------:R-:W-:Y:S01]  /*5c700*/  ISETP.LT.AND P4, PT, R247, c[0x0][0x178], !P0 ;  /* 0x00005e00f7007a0c */ /* 0x000fe20004781270 */
[----:B------:R-:W3:Y:S01]  /*5c710*/  LDL.LU R20, [R1+0x189c] ;  /* 0x00189c0001147983 */ /* 0x000ee20000300800 */
[----:B------:R-:W-:Y:S02]  /*5c720*/  IADD3 R3, R3, c[0x0][0x198], RZ ;  /* 0x0000660003037a10 */ /* 0x000fe40007ffe0ff */
[----:B------:R-:W-:-:S03]  /*5c730*/  ISETP.GE.AND P1, PT, R36, c[0x0][0x17c], PT ;  /* 0x00005f0024007a0c */ /* 0x000fc60003f26270 */
[----:B-1----:R-:W-:Y:S01]  /*5c740*/  IMAD.WIDE R12, R3, 0x4, R230 ;  /* 0x00000004030c7825 */ /* 0x002fe200078e02e6 */
[----:B------:R-:W-:Y:S02]  /*5c750*/  ISETP.LT.AND P5, PT, R246, c[0x0][0x178], !P0 ;  /* 0x00005e00f6007a0c */ /* 0x000fe400047a1270 */
[----:B------:R-:W-:Y:S01]  /*5c760*/  ISETP.LT.AND P6, PT, R245, c[0x0][0x178], !P0 ;  /* 0x00005e00f5007a0c */ /* 0x000fe200047c1270 */
[----:B------:R1:W-:Y:S01]  /*5c770*/  @P3 STG.E [R10.64], R151 ;  /* 0x000000970a003986 */ /* 0x0003e2000c101908 */
[----:B------:R-:W-:Y:S02]  /*5c780*/  ISETP.LT.AND P0, PT, R244, c[0x0][0x178], !P0 ;  /* 0x00005e00f4007a0c */ /* 0x000fe40004701270 */
[----:B------:R-:W-:Y:S01]  /*5c790*/  ISETP.LT.AND P3, PT, R247, c[0x0][0x178], !P1 ;  /* 0x00005e00f7007a0c */ /* 0x000fe20004f61270 */
[----:B------:R1:W-:Y:S01]  /*5c7a0*/  @P4 STG.E [R12.64], R120 ;  /* 0x000000780c004986 */ /* 0x0003e2000c101908 */
[----:B------:R-:W-:Y:S02]  /*5c7b0*/  ISETP.LT.AND P4, PT, R246, c[0x0][0x178], !P1 ;  /* 0x00005e00f6007a0c */ /* 0x000fe40004f81270 */
[C---:B------:R-:W-:Y:S01]  /*5c7c0*/  IADD3 R21, R3.reuse, c[0x0][0x198], RZ ;  /* 0x0000660003157a10 */ /* 0x040fe20007ffe0ff */
[----:B--2---:R-:W-:-:S04]  /*5c7d0*/  IMAD.WIDE R14, R3, 0x4, R228 ;  /* 0x00000004030e7825 */ /* 0x004fc800078e02e4 */
[C---:B----4-:R-:W-:Y:S01]  /*5c7e0*/  IMAD.WIDE R16, R3.reuse, 0x4, R78 ;  /* 0x0000000403107825 */ /* 0x050fe200078e024e */
[----:B------:R2:W-:Y:S03]  /*5c7f0*/  @P5 STG.E [R14.64], R176 ;  /* 0x000000b00e005986 */ /* 0x0005e6000c101908 */
[----:B------:R-:W-:Y:S01]  /*5c800*/  IMAD.WIDE R8, R3, 0x4, R76 ;  /* 0x0000000403087825 */ /* 0x000fe200078e024c */
[----:B------:R4:W-:Y:S03]  /*5c810*/  @P6 STG.E [R16.64], R184 ;  /* 0x000000b810006986 */ /* 0x0009e6000c101908 */
[----:B-1----:R-:W-:Y:S01]  /*5c820*/  IMAD.WIDE R10, R21, 0x4, R230 ;  /* 0x00000004150a7825 */ /* 0x002fe200078e02e6 */
[----:B------:R-:W-:-:S03]  /*5c830*/  ISETP.LT.AND P5, PT, R245, c[0x0][0x178], !P1 ;  /* 0x00005e00f5007a0c */ /* 0x000fc60004fa1270 */
[----:B------:R-:W-:Y:S01]  /*5c840*/  IMAD.WIDE R18, R21, 0x4, R228 ;  /* 0x0000000415127825 */ /* 0x000fe200078e02e4 */
[----:B------:R-:W-:Y:S01]  /*5c850*/  ISETP.LT.AND P1, PT, R244, c[0x0][0x178], !P1 ;  /* 0x00005e00f4007a0c */ /* 0x000fe20004f21270 */
[----:B------:R1:W-:Y:S01]  /*5c860*/  @P0 STG.E [R8.64], R216 ;  /* 0x000000d808000986 */ /* 0x0003e2000c101908 */
[----:B------:R-:W-:-:S03]  /*5c870*/  ISETP.LT.AND P6, PT, R247, c[0x0][0x178], !P2 ;  /* 0x00005e00f7007a0c */ /* 0x000fc600057c1270 */
[----:B------:R1:W-:Y:S01]  /*5c880*/  @P3 STG.E [R10.64], R121 ;  /* 0x000000790a003986 */ /* 0x0003e2000c101908 */
[----:B------:R-:W-:-:S03]  /*5c890*/  ISETP.LT.AND P3, PT, R246, c[0x0][0x178], !P2 ;  /* 0x00005e00f6007a0c */ /* 0x000fc60005761270 */
[----:B------:R1:W-:Y:S01]  /*5c8a0*/  @P4 STG.E [R18.64], R177 ;  /* 0x000000b112004986 */ /* 0x0003e2000c101908 */
[----:B------:R-:W-:Y:S02]  /*5c8b0*/  ISETP.LT.AND P4, PT, R245, c[0x0][0x178], !P2 ;  /* 0x00005e00f5007a0c */ /* 0x000fe40005781270 */
[C---:B------:R-:W-:Y:S01]  /*5c8c0*/  IADD3 R3, R21.reuse, c[0x0][0x198], RZ ;  /* 0x0000660015037a10 */ /* 0x040fe20007ffe0ff */
[----:B------:R-:W-:-:S04]  /*5c8d0*/  IMAD.WIDE R12, R21, 0x4, R78 ;  /* 0x00000004150c7825 */ /* 0x000fc800078e024e */
[----:B--2---:R-:W-:Y:S01]  /*5c8e0*/  IMAD.WIDE R14, R21, 0x4, R76 ;  /* 0x00000004150e7825 */ /* 0x004fe200078e024c */
[----:B------:R2:W-:Y:S03]  /*5c8f0*/  @P5 STG.E [R12.64], R185 ;  /* 0x000000b90c005986 */ /* 0x0005e6000c101908 */
[C---:B----4-:R-:W-:Y:S01]  /*5c900*/  IMAD.WIDE R16, R3.reuse, 0x4, R230 ;  /* 0x0000000403107825 */ /* 0x050fe200078e02e6 */
[----:B------:R4:W-:Y:S03]  /*5c910*/  @P1 STG.E [R14.64], R217 ;  /* 0x000000d90e001986 */ /* 0x0009e6000c101908 */
[C---:B-1----:R-:W-:Y:S01]  /*5c920*/  IMAD.WIDE R8, R3.reuse, 0x4, R228 ;  /* 0x0000000403087825 */ /* 0x042fe200078e02e4 */
[----:B------:R1:W-:Y:S03]  /*5c930*/  @P6 STG.E [R16.64], R116 ;  /* 0x0000007410006986 */ /* 0x0003e6000c101908 */
[----:B------:R-:W-:Y:S01]  /*5c940*/  IMAD.WIDE R10, R3, 0x4, R78 ;  /* 0x00000004030a7825 */ /* 0x000fe200078e024e */
[----:B------:R1:W-:Y:S01]  /*5c950*/  @P3 STG.E [R8.64], R172 ;  /* 0x000000ac08003986 */ /* 0x0003e2000c101908 */
[----:B------:R-:W-:-:S03]  /*5c960*/  ISETP.GE.AND P0, PT, R23, c[0x0][0x17c], PT ;  /* 0x00005f0017007a0c */ /* 0x000fc60003f06270 */
[----:B------:R1:W-:Y:S01]  /*5c970*/  @P4 STG.E [R10.64], R180 ;  /* 0x000000b40a004986 */ /* 0x0003e2000c101908 */
[----:B------:R-:W-:Y:S02]  /*5c980*/  ISETP.LT.AND P6, PT, R247, c[0x0][0x178], !P0 ;  /* 0x00005e00f7007a0c */ /* 0x000fe400047c1270 */
[----:B------:R-:W-:Y:S02]  /*5c990*/  ISETP.LT.AND P5, PT, R246, c[0x0][0x178], !P0 ;  /* 0x00005e00f6007a0c */ /* 0x000fe400047a1270 */
[----:B------:R-:W-:Y:S02]  /*5c9a0*/  ISETP.LT.AND P3, PT, R245, c[0x0][0x178], !P0 ;  /* 0x00005e00f5007a0c */ /* 0x000fe40004761270 */
[----:B------:R-:W-:Y:S02]  /*5c9b0*/  ISETP.LT.AND P4, PT, R244, c[0x0][0x178], !P0 ;  /* 0x00005e00f4007a0c */ /* 0x000fe40004781270 */
[----:B---3--:R-:W-:Y:S02]  /*5c9c0*/  ISETP.GE.AND P0, PT, R0, c[0x0][0x17c], PT ;  /* 0x00005f0000007a0c */ /* 0x008fe40003f06270 */
[----:B------:R-:W3:Y:S01]  /*5c9d0*/  LDL.LU R0, [R1+0x1898] ;  /* 0x0018980001007983 */ /* 0x000ee20000300800 */
[----:B------:R-:W-:-:S02]  /*5c9e0*/  ISETP.LT.AND P2, PT, R244, c[0x0][0x178], !P2 ;  /* 0x00005e00f4007a0c */ /* 0x000fc40005741270 */
[C---:B------:R-:W-:Y:S01]  /*5c9f0*/  IADD3 R19, R3.reuse, c[0x0][0x198], RZ ;  /* 0x0000660003137a10 */ /* 0x040fe20007ffe0ff */
[----:B--2---:R-:W-:Y:S01]  /*5ca00*/  IMAD.WIDE R12, R3, 0x4, R76 ;  /* 0x00000004030c7825 */ /* 0x004fe200078e024c */
[----:B------:R-:W-:Y:S02]  /*5ca10*/  ISETP.GE.AND P1, PT, R22, c[0x0][0x17c], PT ;  /* 0x00005f0016007a0c */ /* 0x000fe40003f26270 */
[----:B------:R-:W2:Y:S01]  /*5ca20*/  LDL.LU R22, [R1+0x1894] ;  /* 0x0018940001167983 */ /* 0x000ea20000300800 */
[----:B----4-:R-:W-:-:S04]  /*5ca30*/  IMAD.WIDE R14, R19, 0x4, R230 ;  /* 0x00000004130e7825 */ /* 0x010fc800078e02e6 */
[C---:B-1----:R-:W-:Y:S02]  /*5ca40*/  IMAD.WIDE R16, R19.reuse, 0x4, R228 ;  /* 0x0000000413107825 */ /* 0x042fe400078e02e4 */
[----:B------:R1:W-:Y:S04]  /*5ca50*/  @P2 STG.E [R12.64], R212 ;  /* 0x000000d40c002986 */ /* 0x0003e8000c101908 */
[----:B------:R4:W-:Y:S01]  /*5ca60*/  @P6 STG.E [R14.64], R117 ;  /* 0x000000750e006986 */ /* 0x0009e2000c101908 */
[----:B------:R-:W-:Y:S01]  /*5ca70*/  IMAD.WIDE R8, R19, 0x4, R78 ;  /* 0x0000000413087825 */ /* 0x000fe200078e024e */
[----:B------:R-:W-:Y:S02]  /*5ca80*/  ISETP.LT.AND P6, PT, R246, c[0x0][0x178], !P1 ;  /* 0x00005e00f6007a0c */ /* 0x000fe40004fc1270 */
[----:B------:R4:W-:Y:S01]  /*5ca90*/  @P5 STG.E [R16.64], R173 ;  /* 0x000000ad10005986 */ /* 0x0009e2000c101908 */
[----:B------:R-:W-:Y:S01]  /*5caa0*/  ISETP.LT.AND P5, PT, R247, c[0x0][0x178], !P1 ;  /* 0x00005e00f7007a0c */ /* 0x000fe20004fa1270 */
[----:B------:R-:W-:Y:S01]  /*5cab0*/  IMAD.WIDE R10, R19, 0x4, R76 ;  /* 0x00000004130a7825 */ /* 0x000fe200078e024c */
[----:B------:R-:W-:-:S02]  /*5cac0*/  ISETP.LT.AND P2, PT, R245, c[0x0][0x178], !P1 ;  /* 0x00005e00f5007a0c */ /* 0x000fc40004f41270 */
[----:B------:R-:W-:Y:S02]  /*5cad0*/  IADD3 R19, R19, c[0x0][0x198], RZ ;  /* 0x0000660013137a10 */ /* 0x000fe40007ffe0ff */
[----:B------:R-:W-:Y:S01]  /*5cae0*/  ISETP.LT.AND P1, PT, R244, c[0x0][0x178], !P1 ;  /* 0x00005e00f4007a0c */ /* 0x000fe20004f21270 */
[----:B------:R4:W-:Y:S01]  /*5caf0*/  @P3 STG.E [R8.64], R181 ;  /* 0x000000b508003986 */ /* 0x0009e2000c101908 */
[----:B------:R-:W-:Y:S01]  /*5cb00*/  ISETP.GE.AND P3, PT, R20, c[0x0][0x17c], PT ;  /* 0x00005f0014007a0c */ /* 0x000fe20003f66270 */
[C---:B-1----:R-:W-:Y:S02]  /*5cb10*/  IMAD.WIDE R12, R19.reuse, 0x4, R230 ;  /* 0x00000004130c7825 */ /* 0x042fe400078e02e6 */
[----:B------:R-:W2:Y:S02]  /*5cb20*/  LDL.LU R20, [R1+0x1890] ;  /* 0x0018900001147983 */ /* 0x000ea40000300800 */
[C---:B----4-:R-:W-:Y:S02]  /*5cb30*/  IMAD.WIDE R14, R19.reuse, 0x4, R228 ;  /* 0x00000004130e7825 */ /* 0x050fe400078e02e4 */
[----:B------:R1:W-:Y:S02]  /*5cb40*/  @P4 STG.E [R10.64], R213 ;  /* 0x000000d50a004986 */ /* 0x0003e4000c101908 */
[----:B------:R-:W-:-:S02]  /*5cb50*/  IMAD.WIDE R16, R19, 0x4, R78 ;  /* 0x0000000413107825 */ /* 0x000fc400078e024e */
[----:B------:R4:W-:Y:S02]  /*5cb60*/  @P5 STG.E [R12.64], R88 ;  /* 0x000000580c005986 */ /* 0x0009e4000c101908 */
[----:B------:R-:W-:Y:S02]  /*5cb70*/  IMAD.WIDE R8, R19, 0x4, R76 ;  /* 0x0000000413087825 */ /* 0x000fe400078e024c */
[----:B------:R1:W-:Y:S04]  /*5cb80*/  @P6 STG.E [R14.64], R28 ;  /* 0x0000001c0e006986 */ /* 0x0003e8000c101908 */
[----:B------:R1:W-:Y:S04]  /*5cb90*/  @P2 STG.E [R16.64], R152 ;  /* 0x0000009810002986 */ /* 0x0003e8000c101908 */
[----:B------:R-:W-:Y:S01]  /*5cba0*/  @P1 STG.E [R8.64], R208 ;  /* 0x000000d008001986 */ /* 0x000fe2000c101908 */
[----:B---3--:R-:W-:-:S03]  /*5cbb0*/  ISETP.GE.AND P1, PT, R0, c[0x0][0x17c], PT ;  /* 0x00005f0000007a0c */ /* 0x008fc60003f26270 */
[----:B------:R-:W3:Y:S01]  /*5cbc0*/  LDL.LU R0, [R1+0x1888] ;  /* 0x0018880001007983 */ /* 0x000ee20000300800 */
[----:B------:R-:W-:Y:S02]  /*5cbd0*/  ISETP.LT.AND P4, PT, R247, c[0x0][0x178], !P0 ;  /* 0x00005e00f7007a0c */ /* 0x000fe40004781270 */
[----:B------:R-:W-:Y:S02]  /*5cbe0*/  ISETP.LT.AND P5, PT, R246, c[0x0][0x178], !P0 ;  /* 0x00005e00f6007a0c */ /* 0x000fe400047a1270 */
[----:B------:R-:W-:-:S05]  /*5cbf0*/  IADD3 R3, R19, c[0x0][0x198], RZ ;  /* 0x0000660013037a10 */ /* 0x000fca0007ffe0ff */
[----:B-1----:R-:W-:Y:S01]  /*5cc00*/  IMAD.WIDE R10, R3, 0x4, R230 ;  /* 0x00000004030a7825 */ /* 0x002fe200078e02e6 */
[----:B------:R-:W-:-:S03]  /*5cc10*/  ISETP.LT.AND P2, PT, R245, c[0x0][0x178], !P0 ;  /* 0x00005e00f5007a0c */ /* 0x000fc60004741270 */
[----:B------:R-:W-:Y:S01]  /*5cc20*/  IMAD.WIDE R18, R3, 0x4, R228 ;  /* 0x0000000403127825 */ /* 0x000fe200078e02e4 */
[----:B------:R-:W-:Y:S01]  /*5cc30*/  ISETP.LT.AND P0, PT, R244, c[0x0][0x178], !P0 ;  /* 0x00005e00f4007a0c */ /* 0x000fe20004701270 */
[----:B------:R-:W-:Y:S01]  /*5cc40*/  @P4 STG.E [R10.64], R89 ;  /* 0x000000590a004986 */ /* 0x000fe2000c101908 */
[----:B------:R-:W-:-:S03]  /*5cc50*/  ISETP.LT.AND P6, PT, R247, c[0x0][0x178], !P3 ;  /* 0x00005e00f7007a0c */ /* 0x000fc60005fc1270 */
[----:B------:R1:W-:Y:S01]  /*5cc60*/  @P5 STG.E [R18.64], R29 ;  /* 0x0000001d12005986 */ /* 0x0003e2000c101908 */
[----:B------:R-:W-:Y:S02]  /*5cc70*/  ISETP.LT.AND P5, PT, R246, c[0x0][0x178], !P3 ;  /* 0x00005e00f6007a0c */ /* 0x000fe40005fa1270 */
[----:B------:R-:W-:Y:S02]  /*5cc80*/  ISETP.LT.AND P4, PT, R245, c[0x0][0x178], !P3 ;  /* 0x00005e00f5007a0c */ /* 0x000fe40005f81270 */
[C---:B------:R-:W-:Y:S01]  /*5cc90*/  IADD3 R21, R3.reuse, c[0x0][0x198], RZ ;  /* 0x0000660003157a10 */ /* 0x040fe20007ffe0ff */
[----:B----4-:R-:W-:-:S04]  /*5cca0*/  IMAD.WIDE R12, R3, 0x4, R78 ;  /* 0x00000004030c7825 */ /* 0x010fc800078e024e */
[----:B------:R-:W-:Y:S01]  /*5ccb0*/  IMAD.WIDE R14, R3, 0x4, R76 ;  /* 0x00000004030e7825 */ /* 0x000fe200078e024c */
[----:B------:R4:W-:Y:S03]  /*5ccc0*/  @P2 STG.E [R12.64], R153 ;  /* 0x000000990c002986 */ /* 0x0009e6000c101908 */
[C---:B------:R-:W-:Y:S01]  /*5ccd0*/  IMAD.WIDE R16, R21.reuse, 0x4, R230 ;  /* 0x0000000415107825 */ /* 0x040fe200078e02e6 */
[----:B-1----:R-:W3:Y:S03]  /*5cce0*/  LDL.LU R18, [R1+0x1880] ;  /* 0x0018800001127983 */ /* 0x002ee60000300800 */
        /* <DEDUP_REMOVED lines=10> */
[C---:B------:R-:W-:Y:S02]  /*5cd90*/  IADD3 R3, R21.reuse, c[0x0][0x198], RZ ;  /* 0x0000660015037a10 */ /* 0x040fe40007ffe0ff */
[----:B------:R-:W-:Y:S01]  /*5cda0*/  ISETP.LT.AND P5, PT, R244, c[0x0][0x178], !P1 ;  /* 0x00005e00f4007a0c */ /* 0x000fe20004fa1270 */
[----:B----4-:R-:W-:Y:S01]  /*5cdb0*/  IMAD.WIDE R12, R21, 0x4, R76 ;  /* 0x00000004150c7825 */ /* 0x010fe200078e024c */
[----:B--2---:R-:W-:Y:S02]  /*5cdc0*/  ISETP.GE.AND P1, PT, R20, c[0x0][0x17c], PT ;  /* 0x00005f0014007a0c */ /* 0x004fe40003f26270 */
[----:B------:R-:W2:Y:S01]  /*5cdd0*/  LDL.LU R20, [R1+0x187c] ;  /* 0x00187c0001147983 */ /* 0x000ea20000300800 */
[----:B-1----:R-:W-:-:S04]  /*5cde0*/  IMAD.WIDE R14, R3, 0x4, R230 ;  /* 0x00000004030e7825 */ /* 0x002fc800078e02e6 */
[C---:B------:R-:W-:Y:S01]  /*5cdf0*/  IMAD.WIDE R16, R3.reuse, 0x4, R228 ;  /* 0x0000000403107825 */ /* 0x040fe200078e02e4 */
[----:B------:R1:W-:Y:S03]  /*5ce00*/  @P3 STG.E [R12.64], R200 ;  /* 0x000000c80c003986 */ /* 0x0003e6000c101908 */
[----:B------:R-:W-:Y:S01]  /*5ce10*/  IMAD.WIDE R8, R3, 0x4, R78 ;  /* 0x0000000403087825 */ /* 0x000fe200078e024e */
[----:B------:R4:W-:Y:S04]  /*5ce20*/  @P6 STG.E [R14.64], R85 ;  /* 0x000000550e006986 */ /* 0x0009e8000c101908 */
[----:B------:R1:W-:Y:S04]  /*5ce30*/  @P2 STG.E [R16.64], R25 ;  /* 0x0000001910002986 */ /* 0x0003e8000c101908 */
[----:B------:R1:W-:Y:S01]  /*5ce40*/  @P4 STG.E [R8.64], R73 ;  /* 0x0000004908004986 */ /* 0x0003e2000c101908 */
[----:B---3--:R-:W-:-:S03]  /*5ce50*/  ISETP.GE.AND P4, PT, R0, c[0x0][0x17c], PT ;  /* 0x00005f0000007a0c */ /* 0x008fc60003f86270 */
[----:B------:R-:W3:Y:S01]  /*5ce60*/  LDL.LU R0, [R1+0x1878] ;  /* 0x0018780001007983 */ /* 0x000ee20000300800 */
[----:B------:R-:W-:Y:S01]  /*5ce70*/  ISETP.GE.AND P0, PT, R22, c[0x0][0x17c], PT ;  /* 0x00005f0016007a0c */ /* 0x000fe20003f06270 */
[----:B------:R-:W-:-:S03]  /*5ce80*/  IMAD.WIDE R10, R3, 0x4, R76 ;  /* 0x00000004030a7825 */ /* 0x000fc600078e024c */
[----:B------:R-:W-:Y:S02]  /*5ce90*/  ISETP.LT.AND P3, PT, R247, c[0x0][0x178], !P0 ;  /* 0x00005e00f7007a0c */ /* 0x000fe40004761270 */
[----:B------:R-:W-:Y:S02]  /*5cea0*/  IADD3 R3, R3, c[0x0][0x198], RZ ;  /* 0x0000660003037a10 */ /* 0x000fe40007ffe0ff */
[----:B------:R-:W-:Y:S02]  /*5ceb0*/  ISETP.LT.AND P6, PT, R246, c[0x0][0x178], !P0 ;  /* 0x00005e00f6007a0c */ /* 0x000fe400047c1270 */
[----:B------:R-:W-:Y:S01]  /*5cec0*/  ISETP.LT.AND P2, PT, R245, c[0x0][0x178], !P0 ;  /* 0x00005e00f5007a0c */ /* 0x000fe20004741270 */
[----:B-1----:R-:W-:Y:S01]  /*5ced0*/  IMAD.WIDE R12, R3, 0x4, R230 ;  /* 0x00000004030c7825 */ /* 0x002fe200078e02e6 */
[----:B------:R1:W-:Y:S01]  /*5cee0*/  @P5 STG.E [R10.64], R201 ;  /* 0x000000c90a005986 */ /* 0x0003e2000c101908 */
[----:B------:R-:W-:Y:S02]  /*5cef0*/  ISETP.LT.AND P0, PT, R244, c[0x0][0x178], !P0 ;  /* 0x00005e00f4007a0c */ /* 0x000fe40004701270 */
[----:B------:R-:W-:Y:S01]  /*5cf00*/  ISETP.LT.AND P5, PT, R247, c[0x0][0x178], !P1 ;  /* 0x00005e00f7007a0c */ /* 0x000fe20004fa1270 */
[----:B----4-:R-:W-:Y:S01]  /*5cf10*/  IMAD.WIDE R14, R3, 0x4, R228 ;  /* 0x00000004030e7825 */ /* 0x010fe200078e02e4 */
[----:B------:R4:W-:Y:S01]  /*5cf20*/  @P3 STG.E [R12.64], R122 ;  /* 0x0000007a0c003986 */ /* 0x0009e2000c101908 */
[----:B------:R-:W-:-:S02]  /*5cf30*/  ISETP.LT.AND P3, PT, R246, c[0x0][0x178], !P1 ;  /* 0x00005e00f6007a0c */ /* 0x000fc40004f61270 */
[C---:B------:R-:W-:Y:S01]  /*5cf40*/  IMAD.WIDE R16, R3.reuse, 0x4, R78 ;  /* 0x0000000403107825 */ /* 0x040fe200078e024e */
[C---:B------:R-:W-:Y:S01]  /*5cf50*/  IADD3 R21, R3.reuse, c[0x0][0x198], RZ ;  /* 0x0000660003157a10 */ /* 0x040fe20007ffe0ff */
[----:B------:R4:W-:Y:S02]  /*5cf60*/  @P6 STG.E [R14.64], R178 ;  /* 0x000000b20e006986 */ /* 0x0009e4000c101908 */
[----:B------:R-:W-:Y:S02]  /*5cf70*/  IMAD.WIDE R8, R3, 0x4, R76 ;  /* 0x0000000403087825 */ /* 0x000fe400078e024c */
[----:B------:R2:W-:Y:S02]  /*5cf80*/  @P2 STG.E [R16.64], R186 ;  /* 0x000000ba10002986 */ /* 0x0005e4000c101908 */
[----:B-1----:R-:W-:Y:S01]  /*5cf90*/  IMAD.WIDE R10, R21, 0x4, R230 ;  /* 0x00000004150a7825 */ /* 0x002fe200078e02e6 */
[----:B------:R-:W-:-:S03]  /*5cfa0*/  ISETP.GE.AND P2, PT, R18, c[0x0][0x17c], PT ;  /* 0x00005f0012007a0c */ /* 0x000fc60003f46270 */
        /* <DEDUP_REMOVED lines=9> */
[----:B----4-:R-:W-:-:S04]  /*5d040*/  IMAD.WIDE R12, R21, 0x4, R78 ;  /* 0x00000004150c7825 */ /* 0x010fc800078e024e */
[----:B------:R-:W-:Y:S01]  /*5d050*/  IMAD.WIDE R14, R21, 0x4, R76 ;  /* 0x00000004150e7825 */ /* 0x000fe200078e024c */
[----:B--2---:R-:W-:Y:S02]  /*5d060*/  ISETP.GE.AND P0, PT, R20, c[0x0][0x17c], PT ;  /* 0x00005f0014007a0c */ /* 0x004fe40003f06270 */
[----:B------:R-:W2:Y:S01]  /*5d070*/  LDL.LU R20, [R1+0x186c] ;  /* 0x00186c0001147983 */ /* 0x000ea20000300800 */
[----:B------:R-:W-:-:S04]  /*5d080*/  IMAD.WIDE R16, R3, 0x4, R230 ;  /* 0x0000000403107825 */ /* 0x000fc800078e02e6 */
[----:B-1----:R-:W-:Y:S01]  /*5d090*/  IMAD.WIDE R8, R3, 0x4, R228 ;  /* 0x0000000403087825 */ /* 0x002fe200078e02e4 */
[----:B------:R1:W-:Y:S04]  /*5d0a0*/  @P6 STG.E [R12.64], R187 ;  /* 0x000000bb0c006986 */ /* 0x0003e8000c101908 */
[----:B------:R4:W-:Y:S04]  /*5d0b0*/  @P1 STG.E [R14.64], R219 ;  /* 0x000000db0e001986 */ /* 0x0009e8000c101908 */
[----:B------:R1:W-:Y:S04]  /*5d0c0*/  @P5 STG.E [R16.64], R118 ;  /* 0x0000007610005986 */ /* 0x0003e8000c101908 */
[----:B------:R1:W-:Y:S01]  /*5d0d0*/  @P3 STG.E [R8.64], R174 ;  /* 0x000000ae08003986 */ /* 0x0003e2000c101908 */
[----:B---3--:R-:W-:-:S03]  /*5d0e0*/  ISETP.GE.AND P3, PT, R0, c[0x0][0x17c], PT ;  /* 0x00005f0000007a0c */ /* 0x008fc60003f66270 */
[----:B------:R-:W3:Y:S01]  /*5d0f0*/  LDL.LU R0, [R1+0x1868] ;  /* 0x0018680001007983 */ /* 0x000ee20000300800 */
[----:B------:R-:W-:Y:S02]  /*5d100*/  ISETP.LT.AND P6, PT, R245, c[0x0][0x178], !P4 ;  /* 0x00005e00f5007a0c */ /* 0x000fe400067c1270 */
[----:B------:R-:W-:Y:S01]  /*5d110*/  ISETP.LT.AND P4, PT, R244, c[0x0][0x178], !P4 ;  /* 0x00005e00f4007a0c */ /* 0x000fe20006781270 */
[----:B------:R-:W-:Y:S01]  /*5d120*/  IMAD.WIDE R10, R3, 0x4, R78 ;  /* 0x00000004030a7825 */ /* 0x000fe200078e024e */
[----:B------:R-:W-:Y:S01]  /*5d130*/  ISETP.LT.AND P1, PT, R247, c[0x0][0x178], !P2 ;  /* 0x00005e00f7007a0c */ /* 0x000fe20005721270 */
[----:B------:R-:W3:Y:S01]  /*5d140*/  LDL.LU R21, [R1+0x1864] ;  /* 0x0018640001157983 */ /* 0x000ee20000300800 */
[----:B------:R-:W-:Y:S02]  /*5d150*/  ISETP.LT.AND P5, PT, R246, c[0x0][0x178], !P2 ;  /* 0x00005e00f6007a0c */ /* 0x000fe400057a1270 */
[C---:B------:R-:W-:Y:S01]  /*5d160*/  IADD3 R19, R3.reuse, c[0x0][0x198], RZ ;  /* 0x0000660003137a10 */ /* 0x040fe20007ffe0ff */
[----:B-1----:R-:W-:-:S04]  /*5d170*/  IMAD.WIDE R12, R3, 0x4, R76 ;  /* 0x00000004030c7825 */ /* 0x002fc800078e024c */
[----:B------:R1:W-:Y:S01]  /*5d180*/  @P6 STG.E [R10.64], R182 ;  /* 0x000000b60a006986 */ /* 0x0003e2000c101908 */
[----:B------:R-:W-:Y:S01]  /*5d190*/  ISETP.LT.AND P6, PT, R245, c[0x0][0x178], !P2 ;  /* 0x00005e00f5007a0c */ /* 0x000fe200057c1270 */
[----:B----4-:R-:W-:-:S04]  /*5d1a0*/  IMAD.WIDE R14, R19, 0x4, R230 ;  /* 0x00000004130e7825 */ /* 0x010fc800078e02e6 */
[----:B------:R-:W-:Y:S01]  /*5d1b0*/  IMAD.WIDE R16, R19, 0x4, R228 ;  /* 0x0000000413107825 */ /* 0x000fe200078e02e4 */
[----:B------:R4:W-:Y:S01]  /*5d1c0*/  @P4 STG.E [R12.64], R214 ;  /* 0x000000d60c004986 */ /* 0x0009e2000c101908 */
[----:B------:R-:W-:Y:S02]  /*5d1d0*/  ISETP.LT.AND P2, PT, R244, c[0x0][0x178], !P2 ;  /* 0x00005e00f4007a0c */ /* 0x000fe40005741270 */
[----:B------:R-:W-:Y:S01]  /*5d1e0*/  ISETP.LT.AND P4, PT, R247, c[0x0][0x178], !P0 ;  /* 0x00005e00f7007a0c */ /* 0x000fe20004781270 */
[----:B------:R4:W-:Y:S01]  /*5d1f0*/  @P1 STG.E [R14.64], R119 ;  /* 0x000000770e001986 */ /* 0x0009e2000c101908 */
[----:B------:R-:W-:Y:S01]  /*5d200*/  IMAD.WIDE R8, R19, 0x4, R78 ;  /* 0x0000000413087825 */ /* 0x000fe200078e024e */
[----:B------:R-:W-:Y:S02]  /*5d210*/  ISETP.LT.AND P1, PT, R245, c[0x0][0x178], !P0 ;  /* 0x00005e00f5007a0c */ /* 0x000fe40004721270 */
[----:B------:R4:W-:Y:S01]  /*5d220*/  @P5 STG.E [R16.64], R175 ;  /* 0x000000af10005986 */ /* 0x0009e2000c101908 */
[----:B------:R-:W-:-:S02]  /*5d230*/  ISETP.LT.AND P5, PT, R246, c[0x0][0x178], !P0 ;  /* 0x00005e00f6007a0c */ /* 0x000fc400047a1270 */
[C---:B------:R-:W-:Y:S02]  /*5d240*/  IADD3 R3, R19.reuse, c[0x0][0x198], RZ ;  /* 0x0000660013037a10 */ /* 0x040fe40007ffe0ff */
[----:B------:R-:W-:Y:S01]  /*5d250*/  ISETP.LT.AND P0, PT, R244, c[0x0][0x178], !P0 ;  /* 0x00005e00f4007a0c */ /* 0x000fe20004701270 */
[----:B------:R2:W-:Y:S01]  /*5d260*/  @P6 STG.E [R8.64], R183 ;  /* 0x000000b708006986 */ /* 0x0005e2000c101908 */
[----:B-1----:R-:W-:-:S04]  /*5d270*/  IMAD.WIDE R10, R19, 0x4, R76 ;  /* 0x00000004130a7825 */ /* 0x002fc800078e024c */
[C---:B------:R-:W-:Y:S01]  /*5d280*/  IMAD.WIDE R18, R3.reuse, 0x4, R230 ;  /* 0x0000000403127825 */ /* 0x040fe200078e02e6 */
[----:B------:R1:W-:Y:S03]  /*5d290*/  @P2 STG.E [R10.64], R215 ;  /* 0x000000d70a002986 */ /* 0x0003e6000c101908 */
[C---:B----4-:R-:W-:Y:S01]  /*5d2a0*/  IMAD.WIDE R12, R3.reuse, 0x4, R228 ;  /* 0x00000004030c7825 */ /* 0x050fe200078e02e4 */
[----:B------:R-:W-:Y:S03]  /*5d2b0*/  @P4 STG.E [R18.64], R90 ;  /* 0x0000005a12004986 */ /* 0x000fe6000c101908 */
[C---:B------:R-:W-:Y:S01]  /*5d2c0*/  IMAD.WIDE R14, R3.reuse, 0x4, R78 ;  /* 0x00000004030e7825 */ /* 0x040fe200078e024e */
[----:B------:R4:W-:Y:S03]  /*5d2d0*/  @P5 STG.E [R12.64], R30 ;  /* 0x0000001e0c005986 */ /* 0x0009e6000c101908 */
[----:B------:R-:W-:Y:S01]  /*5d2e0*/  IMAD.WIDE R16, R3, 0x4, R76 ;  /* 0x0000000403107825 */ /* 0x000fe200078e024c */
[----:B--2---:R-:W-:-:S02]  /*5d2f0*/  ISETP.GE.AND P6, PT, R20, c[0x0][0x17c], PT ;  /* 0x00005f0014007a0c */ /* 0x004fc40003fc6270 */
[----:B------:R-:W2:Y:S04]  /*5d300*/  LDL.LU R20, [R1+0x1860] ;  /* 0x0018600001147983 */ /* 0x000ea80000300800 */
[----:B------:R1:W-:Y:S04]  /*5d310*/  @P1 STG.E [R14.64], R154 ;  /* 0x0000009a0e001986 */ /* 0x0003e8000c101908 */
[----:B------:R1:W-:Y:S01]  /*5d320*/  @P0 STG.E [R16.64], R210 ;  /* 0x000000d210000986 */ /* 0x0003e2000c101908 */
[----:B---3--:R-:W-:-:S03]  /*5d330*/  ISETP.GE.AND P0, PT, R0, c[0x0][0x17c], PT ;  /* 0x00005f0000007a0c */ /* 0x008fc60003f06270 */
[----:B------:R-:W3:Y:S01]  /*5d340*/  LDL.LU R0, [R1+0x1858] ;  /* 0x0018580001007983 */ /* 0x000ee20000300800 */
[----:B------:R-:W-:Y:S02]  /*5d350*/  ISETP.LT.AND P4, PT, R247, c[0x0][0x178], !P3 ;  /* 0x00005e00f7007a0c */ /* 0x000fe40005f81270 */
[----:B------:R-:W-:Y:S01]  /*5d360*/  IADD3 R3, R3, c[0x0][0x198], RZ ;  /* 0x0000660003037a10 */ /* 0x000fe20007ffe0ff */
[----:B------:R-:W3:Y:S01]  /*5d370*/  LDL.LU R24, [R1+0x1850] ;  /* 0x0018500001187983 */ /* 0x000ee20000300800 */
[----:B------:R-:W-:-:S03]  /*5d380*/  ISETP.LT.AND P2, PT, R246, c[0x0][0x178], !P3 ;  /* 0x00005e00f6007a0c */ /* 0x000fc60005f41270 */
[----:B------:R-:W-:Y:S01]  /*5d390*/  IMAD.WIDE R8, R3, 0x4, R230 ;  /* 0x0000000403087825 */ /* 0x000fe200078e02e6 */
[----:B------:R-:W-:Y:S02]  /*5d3a0*/  ISETP.LT.AND P1, PT, R245, c[0x0][0x178], !P3 ;  /* 0x00005e00f5007a0c */ /* 0x000fe40005f21270 */
[----:B------:R-:W-:Y:S02]  /*5d3b0*/  ISETP.LT.AND P3, PT, R244, c[0x0][0x178], !P3 ;  /* 0x00005e00f4007a0c */ /* 0x000fe40005f61270 */
[----:B------:R-:W-:Y:S01]  /*5d3c0*/  ISETP.LT.AND P5, PT, R247, c[0x0][0x178], !P6 ;  /* 0x00005e00f7007a0c */ /* 0x000fe200077a1270 */
[----:B------:R-:W-:Y:S01]  /*5d3d0*/  @P4 STG.E [R8.64], R91 ;  /* 0x0000005b08004986 */ /* 0x000fe2000c101908 */
[----:B------:R-:W-:Y:S02]  /*5d3e0*/  ISETP.LT.AND P4, PT, R246, c[0x0][0x178], !P6 ;  /* 0x00005e00f6007a0c */ /* 0x000fe40007781270 */
[C---:B------:R-:W-:Y:S01]  /*5d3f0*/  IADD3 R23, R3.reuse, c[0x0][0x198], RZ ;  /* 0x0000660003177a10 */ /* 0x040fe20007ffe0ff */
[----:B-1----:R-:W-:-:S04]  /*5d400*/  IMAD.WIDE R10, R3, 0x4, R228 ;  /* 0x00000004030a7825 */ /* 0x002fc800078e02e4 */
[C---:B----4-:R-:W-:Y:S01]  /*5d410*/  IMAD.WIDE R12, R3.reuse, 0x4, R78 ;  /* 0x00000004030c7825 */ /* 0x050fe200078e024e */
[----:B------:R-:W-:Y:S03]  /*5d420*/  @P2 STG.E [R10.64], R31 ;  /* 0x0000001f0a002986 */ /* 0x000fe6000c101908 */
[----:B------:R-:W-:Y:S01]  /*5d430*/  IMAD.WIDE R14, R3, 0x4, R76 ;  /* 0x00000004030e7825 */ /* 0x000fe200078e024c */
[----:B------:R1:W-:Y:S03]  /*5d440*/  @P1 STG.E [R12.64], R155 ;  /* 0x0000009b0c001986 */ /* 0x0003e6000c101908 */
[C---:B------:R-:W-:Y:S01]  /*5d450*/  IMAD.WIDE R16, R23.reuse, 0x4, R230 ;  /* 0x0000000417107825 */ /* 0x040fe200078e02e6 */
[----:B------:R4:W-:Y:S03]  /*5d460*/  @P3 STG.E [R14.64], R211 ;  /* 0x000000d30e003986 */ /* 0x0009e6000c101908 */
[----:B------:R-:W-:Y:S01]  /*5d470*/  IMAD.WIDE R18, R23, 0x4, R228 ;  /* 0x0000000417127825 */ /* 0x000fe200078e02e4 */
[----:B------:R-:W-:Y:S01]  /*5d480*/  ISETP.LT.AND P1, PT, R245, c[0x0][0x178], !P6 ;  /* 0x00005e00f5007a0c */ /* 0x000fe20007721270 */
[----:B------:R-:W-:Y:S01]  /*5d490*/  @P5 STG.E [R16.64], R86 ;  /* 0x0000005610005986 */ /* 0x000fe2000c101908 */
[----:B------:R-:W-:-:S02]  /*5d4a0*/  ISETP.LT.AND P6, PT, R244, c[0x0][0x178], !P6 ;  /* 0x00005e00f4007a0c */ /* 0x000fc400077c1270 */
[----:B------:R-:W-:Y:S01]  /*5d4b0*/  ISETP.LT.AND P5, PT, R247, c[0x0][0x178], !P0 ;  /* 0x00005e00f7007a0c */ /* 0x000fe200047a1270 */
[----:B------:R-:W-:Y:S01]  /*5d4c0*/  @P4 STG.E [R18.64], R26 ;  /* 0x0000001a12004986 */ /* 0x000fe2000c101908 */
[----:B------:R-:W-:Y:S02]  /*5d4d0*/  ISETP.LT.AND P4, PT, R246, c[0x0][0x178], !P0 ;  /* 0x00005e00f6007a0c */ /* 0x000fe40004781270 */
[----:B------:R-:W-:Y:S01]  /*5d4e0*/  IADD3 R25, R23, c[0x0][0x198], RZ ;  /* 0x0000660017197a10 */ /* 0x000fe20007ffe0ff */
[----:B------:R4:W3:Y:S01]  /*5d4f0*/  LDS.128 R8, [R2] ;  /* 0x0000000002087984 */ /* 0x0008e20000000c00 */
[----:B------:R-:W-:Y:S01]  /*5d500*/  ISETP.GE.AND P2, PT, R21, c[0x0][0x17c], PT ;  /* 0x00005f0015007a0c */ /* 0x000fe20003f46270 */
[----:B-1----:R-:W-:-:S04]  /*5d510*/  IMAD.WIDE R12, R23, 0x4, R76 ;  /* 0x00000004170c7825 */ /* 0x002fc800078e024c */
[----:B----4-:R-:W-:-:S04]  /*5d520*/  IMAD.WIDE R14, R25, 0x4, R230 ;  /* 0x00000004190e7825 */ /* 0x010fc800078e02e6 */
[----:B------:R-:W-:Y:S01]  /*5d530*/  IMAD.WIDE R2, R25, 0x4, R228 ;  /* 0x0000000419027825 */ /* 0x000fe200078e02e4 */
[----:B--2---:R-:W-:-:S03]  /*5d540*/  ISETP.GE.AND P3, PT, R20, c[0x0][0x17c], PT ;  /* 0x00005f0014007a0c */ /* 0x004fc60003f66270 */
[----:B------:R-:W-:-:S05]  /*5d550*/  IMAD.WIDE R20, R23, 0x4, R78 ;  /* 0x0000000417147825 */ /* 0x000fca00078e024e */
[----:B------:R1:W-:Y:S04]  /*5d560*/  @P1 STG.E [R20.64], R74 ;  /* 0x0000004a14001986 */ /* 0x0003e8000c101908 */
[----:B------:R-:W-:Y:S04]  /*5d570*/  @P6 STG.E [R12.64], R202 ;  /* 0x000000ca0c006986 */ /* 0x000fe8000c101908 */
[----:B------:R-:W-:Y:S04]  /*5d580*/  @P5 STG.E [R14.64], R87 ;  /* 0x000000570e005986 */ /* 0x000fe8000c101908 */
[----:B------:R2:W-:Y:S01]  /*5d590*/  @P4 STG.E [R2.64], R27 ;  /* 0x0000001b02004986 */ /* 0x0005e2000c101908 */
[----:B---3--:R-:W-:-:S03]  /*5d5a0*/  ISETP.GE.AND P4, PT, R0, c[0x0][0x17c], PT ;  /* 0x00005f0000007a0c */ /* 0x008fc60003f86270 */
[----:B------:R-:W3:Y:S04]  /*5d5b0*/  LDL.LU R0, [R1+0x184c] ;  /* 0x00184c0001007983 */ /* 0x000ee80000300800 */
[----:B------:R-:W4:Y:S04]  /*5d5c0*/  LDL.LU R30, [R1+0x1848] ;  /* 0x00184800011e7983 */ /* 0x000f280000300800 */
[----:B------:R-:W4:Y:S01]  /*5d5d0*/  LDL.LU R28, [R1+0x183c] ;  /* 0x00183c00011c7983 */ /* 0x000f220000300800 */
[----:B------:R-:W-:Y:S02]  /*5d5e0*/  ISETP.LT.AND P1, PT, R245, c[0x0][0x178], !P0 ;  /* 0x00005e00f5007a0c */ /* 0x000fe40004721270 */
[----:B------:R-:W-:Y:S01]  /*5d5f0*/  ISETP.LT.AND P0, PT, R244, c[0x0][0x178], !P0 ;  /* 0x00005e00f4007a0c */ /* 0x000fe20004701270 */
[----:B------:R-:W-:-:S04]  /*5d600*/  IMAD.WIDE R16, R25, 0x4, R78 ;  /* 0x0000000419107825 */ /* 0x000fc800078e024e */
[----:B------:R-:W-:Y:S01]  /*5d610*/  IMAD.WIDE R18, R25, 0x4, R76 ;  /* 0x0000000419127825 */ /* 0x000fe200078e024c */
[----:B------:R-:W-:Y:S02]  /*5d620*/  ISETP.LT.AND P6, PT, R247, c[0x0][0x178], !P2 ;  /* 0x00005e00f7007a0c */ /* 0x000fe400057c1270 */
[----:B------:R-:W-:-:S03]  /*5d630*/  ISETP.LT.AND P5, PT, R246, c[0x0][0x178], !P2 ;  /* 0x00005e00f6007a0c */ /* 0x000fc600057a1270 */
[----:B------:R2:W-:Y:S01]  /*5d640*/  @P1 STG.E [R16.64], R75 ;  /* 0x0000004b10001986 */ /* 0x0005e2000c101908 */
[----:B------:R-:W-:-:S03]  /*5d650*/  IADD3 R29, R25, c[0x0][0x198], RZ ;  /* 0x00006600191d7a10 */ /* 0x000fc60007ffe0ff */
[----:B------:R2:W-:Y:S01]  /*5d660*/  @P0 STG.E [R18.64], R203 ;  /* 0x000000cb12000986 */ /* 0x0005e2000c101908 */
[----:B------:R-:W-:Y:S02]  /*5d670*/  ISETP.LT.AND P0, PT, R245, c[0x0][0x178], !P2 ;  /* 0x00005e00f5007a0c */ /* 0x000fe40005701270 */
[----:B------:R-:W-:Y:S02]  /*5d680*/  ISETP.LT.AND P2, PT, R244, c[0x0][0x178], !P2 ;  /* 0x00005e00f4007a0c */ /* 0x000fe40005741270 */
[----:B------:R-:W-:Y:S01]  /*5d690*/  ISETP.LT.AND P1, PT, R247, c[0x0][0x178], !P3 ;  /* 0x00005e00f7007a0c */ /* 0x000fe20005f21270 */
[C---:B-1----:R-:W-:Y:S01]  /*5d6a0*/  IMAD.WIDE R20, R29.reuse, 0x4, R230 ;  /* 0x000000041d147825 */ /* 0x042fe200078e02e6 */
[----:B--2---:R-:W-:-:S03]  /*5d6b0*/  IADD3 R27, R29, c[0x0][0x198], RZ ;  /* 0x000066001d1b7a10 */ /* 0x004fc60007ffe0ff */
[C---:B------:R-:W-:Y:S01]  /*5d6c0*/  IMAD.WIDE R22, R29.reuse, 0x4, R228 ;  /* 0x000000041d167825 */ /* 0x040fe200078e02e4 */
[----:B------:R1:W-:Y:S03]  /*5d6d0*/  @P6 STG.E [R20.64], R160 ;  /* 0x000000a014006986 */ /* 0x0003e6000c101908 */
[C---:B------:R-:W-:Y:S01]  /*5d6e0*/  IMAD.WIDE R2, R29.reuse, 0x4, R78 ;  /* 0x000000041d027825 */ /* 0x040fe200078e024e */
[----:B------:R2:W-:Y:S03]  /*5d6f0*/  @P5 STG.E [R22.64], R32 ;  /* 0x0000002016005986 */ /* 0x0005e6000c101908 */
[----:B------:R-:W-:Y:S01]  /*5d700*/  IMAD.WIDE R16, R29, 0x4, R76 ;  /* 0x000000041d107825 */ /* 0x000fe200078e024c */
[----:B------:R1:W-:Y:S03]  /*5d710*/  @P0 STG.E [R2.64], R196 ;  /* 0x000000c402000986 */ /* 0x0003e6000c101908 */
[----:B------:R-:W-:Y:S01]  /*5d720*/  IMAD.WIDE R18, R27, 0x4, R230 ;  /* 0x000000041b127825 */ /* 0x000fe200078e02e6 */
[----:B------:R-:W-:Y:S04]  /*5d730*/  @P2 STG.E [R16.64], R8 ;  /* 0x0000000810002986 */ /* 0x000fe8000c101908 */
[----:B------:R-:W-:Y:S04]  /*5d740*/  @P1 STG.E [R18.64], R161 ;  /* 0x000000a112001986 */ /* 0x000fe8000c101908 */
[----:B------:R-:W1:Y:S02]  /*5d750*/  S2R R235, SR_TID.X ;  /* 0x0000000000eb7919 */ /* 0x000e640000002100 */
[C---:B-1----:R-:W-:Y:S01]  /*5d760*/  LOP3.LUT R234, R235.reuse, 0x7f, RZ, 0xc0, !PT ;  /* 0x0000007febea7812 */ /* 0x042fe200078ec0ff */
[----:B------:R-:W-:-:S05]  /*5d770*/  IMAD.SHL.U32 R235, R235, 0x400, RZ ;  /* 0x00000400ebeb7824 */ /* 0x000fca00078e00ff */
[----:B------:R-:W-:-:S04]  /*5d780*/  LOP3.LUT R235, R235, 0x1800, RZ, 0xc0, !PT ;  /* 0x00001800ebeb7812 */ /* 0x000fc800078ec0ff */
[----:B------:R-:W-:Y:S02]  /*5d790*/  LEA R235, R234, R235, 0x4 ;  /* 0x000000ebeaeb7211 */ /* 0x000fe400078e20ff */
[----:B---3--:R-:W-:Y:S02]  /*5d7a0*/  ISETP.GE.AND P1, PT, R0, c[0x0][0x17c], PT ;  /* 0x00005f0000007a0c */ /* 0x008fe40003f26270 */
[----:B------:R-:W3:Y:S01]  /*5d7b0*/  LDL.LU R0, [R1+0x1838] ;  /* 0x0018380001007983 */ /* 0x000ee20000300800 */
[----:B------:R-:W-:Y:S02]  /*5d7c0*/  LOP3.LUT R235, R235, 0x20, RZ, 0x3c, !PT ;  /* 0x00000020ebeb7812 */ /* 0x000fe400078e3cff */
[----:B------:R-:W-:Y:S02]  /*5d7d0*/  ISETP.LT.AND P5, PT, R246, c[0x0][0x178], !P3 ;  /* 0x00005e00f6007a0c */ /* 0x000fe40005fa1270 */
[----:B------:R-:W-:Y:S01]  /*5d7e0*/  ISETP.LT.AND P6, PT, R245, c[0x0][0x178], !P3 ;  /* 0x00005e00f5007a0c */ /* 0x000fe20005fc1270 */
[----:B------:R-:W1:Y:S01]  /*5d7f0*/  LDS.128 R12, [R235] ;  /* 0x00000000eb0c7984 */ /* 0x000e620000000c00 */
[----:B------:R-:W-:Y:S01]  /*5d800*/  ISETP.LT.AND P3, PT, R244, c[0x0][0x178], !P3 ;  /* 0x00005e00f4007a0c */ /* 0x000fe20005f61270 */
[C---:B------:R-:W-:Y:S01]  /*5d810*/  IMAD.WIDE R20, R27.reuse, 0x4, R228 ;  /* 0x000000041b147825 */ /* 0x040fe200078e02e4 */
[----:B------:R-:W-:Y:S01]  /*5d820*/  ISETP.GE.AND P0, PT, R24, c[0x0][0x17c], PT ;  /* 0x00005f0018007a0c */ /* 0x000fe20003f06270 */
[----:B--2---:R-:W2:Y:S02]  /*5d830*/  LDL.LU R32, [R1+0x1834] ;  /* 0x0018340001207983 */ /* 0x004ea40000300800 */
[----:B------:R-:W-:Y:S01]  /*5d840*/  IMAD.WIDE R22, R27, 0x4, R78 ;  /* 0x000000041b167825 */ /* 0x000fe200078e024e */
[----:B------:R-:W-:-:S03]  /*5d850*/  ISETP.LT.AND P2, PT, R247, c[0x0][0x178], !P4 ;  /* 0x00005e00f7007a0c */ /* 0x000fc60006741270 */
[C---:B------:R-:W-:Y:S01]  /*5d860*/  IMAD.WIDE R24, R27.reuse, 0x4, R76 ;  /* 0x000000041b187825 */ /* 0x040fe200078e024c */
[----:B------:R-:W-:Y:S01]  /*5d870*/  @P5 STG.E [R20.64], R33 ;  /* 0x0000002114005986 */ /* 0x000fe2000c101908 */
[----:B------:R-:W-:Y:S02]  /*5d880*/  ISETP.LT.AND P5, PT, R246, c[0x0][0x178], !P4 ;  /* 0x00005e00f6007a0c */ /* 0x000fe400067a1270 */
[----:B------:R-:W-:Y:S01]  /*5d890*/  IADD3 R29, R27, c[0x0][0x198], RZ ;  /* 0x000066001b1d7a10 */ /* 0x000fe20007ffe0ff */
[----:B------:R-:W-:Y:S01]  /*5d8a0*/  @P6 STG.E [R22.64], R197 ;  /* 0x000000c516006986 */ /* 0x000fe2000c101908 */
[----:B------:R-:W-:-:S03]  /*5d8b0*/  ISETP.LT.AND P6, PT, R247, c[0x0][0x178], !P0 ;  /* 0x00005e00f7007a0c */ /* 0x000fc600047c1270 */
[----:B------:R4:W-:Y:S01]  /*5d8c0*/  @P3 STG.E [R24.64], R9 ;  /* 0x0000000918003986 */ /* 0x0009e2000c101908 */
[----:B------:R-:W-:Y:S02]  /*5d8d0*/  ISETP.LT.AND P3, PT, R245, c[0x0][0x178], !P4 ;  /* 0x00005e00f5007a0c */ /* 0x000fe40006761270 */
[----:B------:R-:W-:Y:S01]  /*5d8e0*/  ISETP.LT.AND P4, PT, R244, c[0x0][0x178], !P4 ;  /* 0x00005e00f4007a0c */ /* 0x000fe20006781270 */
[C---:B------:R-:W-:Y:S01]  /*5d8f0*/  IMAD.WIDE R2, R29.reuse, 0x4, R230 ;  /* 0x000000041d027825 */ /* 0x040fe200078e02e6 */
[----:B------:R-:W-:-:S03]  /*5d900*/  IADD3 R31, R29, c[0x0][0x198], RZ ;  /* 0x000066001d1f7a10 */ /* 0x000fc60007ffe0ff */
[C---:B------:R-:W-:Y:S01]  /*5d910*/  IMAD.WIDE R26, R29.reuse, 0x4, R228 ;  /* 0x000000041d1a7825 */ /* 0x040fe200078e02e4 */
[----:B------:R1:W-:Y:S03]  /*5d920*/  @P2 STG.E [R2.64], R96 ;  /* 0x0000006002002986 */ /* 0x0003e6000c101908 */
[C---:B----4-:R-:W-:Y:S01]  /*5d930*/  IMAD.WIDE R8, R29.reuse, 0x4, R78 ;  /* 0x000000041d087825 */ /* 0x050fe200078e024e */
[----:B------:R-:W-:Y:S01]  /*5d940*/  @P5 STG.E [R26.64], R4 ;  /* 0x000000041a005986 */ /* 0x000fe2000c101908 */
[----:B------:R-:W-:Y:S02]  /*5d950*/  ISETP.LT.AND P5, PT, R246, c[0x0][0x178], !P0 ;  /* 0x00005e00f6007a0c */ /* 0x000fe400047a1270 */
[----:B------:R-:W-:Y:S01]  /*5d960*/  IMAD.WIDE R20, R29, 0x4, R76 ;  /* 0x000000041d147825 */ /* 0x000fe200078e024c */
[----:B------:R4:W-:Y:S03]  /*5d970*/  @P3 STG.E [R8.64], R204 ;  /* 0x000000cc08003986 */ /* 0x0009e6000c101908 */
[----:B------:R-:W-:Y:S01]  /*5d980*/  IMAD.WIDE R22, R31, 0x4, R230 ;  /* 0x000000041f167825 */ /* 0x000fe200078e02e6 */
[----:B------:R-:W-:Y:S01]  /*5d990*/  ISETP.LT.AND P2, PT, R245, c[0x0][0x178], !P0 ;  /* 0x00005e00f5007a0c */ /* 0x000fe20004741270 */
[----:B-1----:R-:W-:Y:S01]  /*5d9a0*/  @P4 STG.E [R20.64], R12 ;  /* 0x0000000c14004986 */ /* 0x002fe2000c101908 */
[----:B------:R-:W-:-:S03]  /*5d9b0*/  ISETP.LT.AND P0, PT, R244, c[0x0][0x178], !P0 ;  /* 0x00005e00f4007a0c */ /* 0x000fc60004701270 */
[----:B------:R-:W-:Y:S01]  /*5d9c0*/  @P6 STG.E [R22.64], R97 ;  /* 0x0000006116006986 */ /* 0x000fe2000c101908 */
[----:B------:R-:W-:Y:S01]  /*5d9d0*/  ISETP.LT.AND P6, PT, R247, c[0x0][0x178], !P1 ;  /* 0x00005e00f7007a0c */ /* 0x000fe20004fc1270 */
[C---:B------:R-:W-:Y:S01]  /*5d9e0*/  IMAD.WIDE R2, R31.reuse, 0x4, R228 ;  /* 0x000000041f027825 */ /* 0x040fe200078e02e4 */
[----:B------:R-:W-:Y:S01]  /*5d9f0*/  ISETP.LT.AND P4, PT, R246, c[0x0][0x178], !P1 ;  /* 0x00005e00f6007a0c */ /* 0x000fe20004f81270 */
[----:B------:R-:W1:Y:S01]  /*5da00*/  S2R R235, SR_TID.X ;  /* 0x0000000000eb7919 */ /* 0x000e620000002100 */
[C---:B------:R-:W-:Y:S01]  /*5da10*/  IADD3 R33, R31.reuse, c[0x0][0x198], RZ ;  /* 0x000066001f217a10 */ /* 0x040fe20007ffe0ff */
[C---:B------:R-:W-:Y:S02]  /*5da20*/  IMAD.WIDE R24, R31.reuse, 0x4, R78 ;  /* 0x000000041f187825 */ /* 0x040fe400078e024e */
[----:B------:R-:W-:Y:S01]  /*5da30*/  @P5 STG.E [R2.64], R5 ;  /* 0x0000000502005986 */ /* 0x000fe2000c101908 */
[----:B------:R-:W-:Y:S01]  /*5da40*/  ISETP.GE.AND P5, PT, R28, c[0x0][0x17c], PT ;  /* 0x00005f001c007a0c */ /* 0x000fe20003fa6270 */
[----:B----4-:R-:W-:Y:S01]  /*5da50*/  IMAD.WIDE R8, R31, 0x4, R76 ;  /* 0x000000041f087825 */ /* 0x010fe200078e024c */
[----:B------:R-:W-:Y:S01]  /*5da60*/  ISETP.GE.AND P3, PT, R30, c[0x0][0x17c], PT ;  /* 0x00005f001e007a0c */ /* 0x000fe20003f66270 */
[----:B------:R-:W-:Y:S02]  /*5da70*/  LDS.128 R20, [R252] ;  /* 0x00000000fc147984 */ /* 0x000fe40000000c00 */
[----:B------:R-:W-:-:S02]  /*5da80*/  IMAD.WIDE R26, R33, 0x4, R230 ;  /* 0x00000004211a7825 */ /* 0x000fc400078e02e6 */
[----:B------:R-:W-:Y:S02]  /*5da90*/  @P2 STG.E [R24.64], R205 ;  /* 0x000000cd18002986 */ /* 0x000fe4000c101908 */
[----:B------:R-:W-:Y:S02]  /*5daa0*/  IMAD.WIDE R28, R33, 0x4, R228 ;  /* 0x00000004211c7825 */ /* 0x000fe400078e02e4 */
[----:B------:R-:W-:Y:S04]  /*5dab0*/  @P0 STG.E [R8.64], R13 ;  /* 0x0000000d08000986 */ /* 0x000fe8000c101908 */
[----:B------:R-:W-:Y:S04]  /*5dac0*/  @P6 STG.E [R26.64], R92 ;  /* 0x0000005c1a006986 */ /* 0x000fe8000c101908 */
[----:B------:R4:W-:Y:S04]  /*5dad0*/  @P4 STG.E [R28.64], R188 ;  /* 0x000000bc1c004986 */ /* 0x0009e8000c101908 */
[----:B------:R-:W2:Y:S04]  /*5dae0*/  LDL.LU R30, [R1+0x1830] ;  /* 0x00183000011e7983 */ /* 0x000ea80000300800 */
[----:B----4-:R-:W4:Y:S01]  /*5daf0*/  LDL.LU R28, [R1+0x1828] ;  /* 0x00182800011c7983 */ /* 0x010f220000300800 */
[----:B------:R-:W-:Y:S01]  /*5db00*/  ISETP.LT.AND P2, PT, R245, c[0x0][0x178], !P1 ;  /* 0x00005e00f5007a0c */ /* 0x000fe20004f41270 */
[----:B------:R-:W-:-:S12]  /*5db10*/  IMAD.WIDE R2, R33, 0x4, R78 ;  /* 0x0000000421027825 */ /* 0x000fd800078e024e */
[----:B------:R3:W-:Y:S01]  /*5db20*/  @P2 STG.E [R2.64], R220 ;  /* 0x000000dc02002986 */ /* 0x0007e2000c101908 */
[C---:B-1----:R-:W-:Y:S01]  /*5db30*/  LOP3.LUT R234, R235.reuse, 0x7f, RZ, 0xc0, !PT ;  /* 0x0000007febea7812 */ /* 0x042fe200078ec0ff */
[----:B------:R-:W-:-:S05]  /*5db40*/  IMAD.SHL.U32 R235, R235, 0x400, RZ ;  /* 0x00000400ebeb7824 */ /* 0x000fca00078e00ff */
[----:B------:R-:W-:Y:S02]  /*5db50*/  LOP3.LUT R235, R235, 0x1800, RZ, 0xc0, !PT ;  /* 0x00001800ebeb7812 */ /* 0x000fe400078ec0ff */
[----:B---3--:R-:W-:Y:S02]  /*5db60*/  ISETP.GE.AND P2, PT, R0, c[0x0][0x17c], PT ;  /* 0x00005f0000007a0c */ /* 0x008fe40003f46270 */
[----:B------:R-:W3:Y:S01]  /*5db70*/  LDL.LU R0, [R1+0x1824] ;  /* 0x0018240001007983 */ /* 0x000ee20000300800 */
[----:B------:R-:W-:-:S04]  /*5db80*/  LEA R235, R234, R235, 0x4 ;  /* 0x000000ebeaeb7211 */ /* 0x000fc800078e20ff */
[----:B------:R-:W-:-:S05]  /*5db90*/  LOP3.LUT R235, R235, 0x40, RZ, 0x3c, !PT ;  /* 0x00000040ebeb7812 */ /* 0x000fca00078e3cff */
[----:B------:R-:W1:Y:S01]  /*5dba0*/  LDS.128 R16, [R235] ;  /* 0x00000000eb107984 */ /* 0x000e620000000c00 */
[----:B------:R-:W-:Y:S02]  /*5dbb0*/  ISETP.LT.AND P1, PT, R244, c[0x0][0x178], !P1 ;  /* 0x00005e00f4007a0c */ /* 0x000fe40004f21270 */
[----:B------:R-:W-:Y:S01]  /*5dbc0*/  ISETP.LT.AND P4, PT, R247, c[0x0][0x178], !P3 ;  /* 0x00005e00f7007a0c */ /* 0x000fe20005f81270 */
[C---:B------:R-:W-:Y:S01]  /*5dbd0*/  IMAD.WIDE R4, R33.reuse, 0x4, R76 ;  /* 0x0000000421047825 */ /* 0x040fe200078e024c */
[----:B------:R-:W-:Y:S02]  /*5dbe0*/  IADD3 R33, R33, c[0x0][0x198], RZ ;  /* 0x0000660021217a10 */ /* 0x000fe40007ffe0ff */
[----:B------:R-:W-:-:S03]  /*5dbf0*/  ISETP.LT.AND P6, PT, R246, c[0x0][0x178], !P3 ;  /* 0x00005e00f6007a0c */ /* 0x000fc60005fc1270 */
[----:B------:R-:W-:Y:S01]  /*5dc00*/  IMAD.WIDE R8, R33, 0x4, R230 ;  /* 0x0000000421087825 */ /* 0x000fe200078e02e6 */
[----:B------:R-:W-:Y:S02]  /*5dc10*/  ISETP.LT.AND P0, PT, R245, c[0x0][0x178], !P3 ;  /* 0x00005e00f5007a0c */ /* 0x000fe40005f01270 */
[----:B------:R-:W-:Y:S02]  /*5dc20*/  ISETP.LT.AND P3, PT, R244, c[0x0][0x178], !P3 ;  /* 0x00005e00f4007a0c */ /* 0x000fe40005f61270 */
[C---:B------:R-:W-:Y:S01]  /*5dc30*/  IADD3 R29, R33.reuse, c[0x0][0x198], RZ ;  /* 0x00006600211d7a10 */ /* 0x040fe20007ffe0ff */
[----:B------:R-:W-:-:S04]  /*5dc40*/  IMAD.WIDE R12, R33, 0x4, R228 ;  /* 0x00000004210c7825 */ /* 0x000fc800078e02e4 */
[----:B------:R-:W-:-:S04]  /*5dc50*/  IMAD.WIDE R24, R33, 0x4, R78 ;  /* 0x0000000421187825 */ /* 0x000fc800078e024e */
[----:B------:R-:W-:-:S04]  /*5dc60*/  IMAD.WIDE R2, R33, 0x4, R76 ;  /* 0x0000000421027825 */ /* 0x000fc800078e024c */
[----:B------:R-:W-:Y:S01]  /*5dc70*/  IMAD.WIDE R26, R29, 0x4, R228 ;  /* 0x000000041d1a7825 */ /* 0x000fe200078e02e4 */
[----:B-1----:R1:W-:Y:S01]  /*5dc80*/  @P1 STG.E [R4.64], R16 ;  /* 0x0000001004001986 */ /* 0x0023e2000c101908 */
[----:B------:R-:W-:-:S03]  /*5dc90*/  ISETP.LT.AND P1, PT, R247, c[0x0][0x178], !P5 ;  /* 0x00005e00f7007a0c */ /* 0x000fc60006f21270 */
[----:B------:R2:W-:Y:S01]  /*5dca0*/  @P4 STG.E [R8.64], R93 ;  /* 0x0000005d08004986 */ /* 0x0005e2000c101908 */
[----:B------:R-:W-:-:S03]  /*5dcb0*/  ISETP.LT.AND P4, PT, R246, c[0x0][0x178], !P5 ;  /* 0x00005e00f6007a0c */ /* 0x000fc60006f81270 */
[----:B------:R2:W-:Y:S01]  /*5dcc0*/  @P6 STG.E [R12.64], R189 ;  /* 0x000000bd0c006986 */ /* 0x0005e2000c101908 */
[----:B-1----:R-:W-:-:S03]  /*5dcd0*/  IMAD.WIDE R4, R29, 0x4, R230 ;  /* 0x000000041d047825 */ /* 0x002fc600078e02e6 */
[----:B------:R1:W-:Y:S01]  /*5dce0*/  @P0 STG.E [R24.64], R221 ;  /* 0x000000dd18000986 */ /* 0x0003e2000c101908 */
[----:B------:R-:W-:Y:S02]  /*5dcf0*/  ISETP.LT.AND P0, PT, R245, c[0x0][0x178], !P5 ;  /* 0x00005e00f5007a0c */ /* 0x000fe40006f01270 */
        /* <DEDUP_REMOVED lines=8> */
[----:B--2---:R-:W-:-:S04]  /*5dd80*/  IMAD.WIDE R8, R29, 0x4, R78 ;  /* 0x000000041d087825 */ /* 0x004fc800078e024e */
[----:B------:R-:W-:Y:S01]  /*5dd90*/  IMAD.WIDE R12, R29, 0x4, R76 ;  /* 0x000000041d0c7825 */ /* 0x000fe200078e024c */
[----:B------:R-:W-:Y:S03]  /*5dda0*/  @P0 STG.E [R8.64], R224 ;  /* 0x000000e008000986 */ /* 0x000fe6000c101908 */
[----:B-1----:R-:W-:Y:S01]  /*5ddb0*/  IMAD.WIDE R24, R31, 0x4, R230 ;  /* 0x000000041f187825 */ /* 0x002fe200078e02e6 */
[----:B------:R-:W-:-:S03]  /*5ddc0*/  ISETP.GE.AND P1, PT, R32, c[0x0][0x17c], PT ;  /* 0x00005f0020007a0c */ /* 0x000fc60003f26270 */
[C---:B------:R-:W-:Y:S01]  /*5ddd0*/  IMAD.WIDE R2, R31.reuse, 0x4, R228 ;  /* 0x000000041f027825 */ /* 0x040fe200078e02e4 */
[----:B------:R-:W-:Y:S03]  /*5dde0*/  @P5 STG.E [R12.64], R20 ;  /* 0x000000140c005986 */ /* 0x000fe6000c101908 */
[----:B------:R-:W-:Y:S01]  /*5ddf0*/  IMAD.WIDE R4, R31, 0x4, R78 ;  /* 0x000000041f047825 */ /* 0x000fe200078e024e */
[----:B------:R1:W-:Y:S01]  /*5de00*/  @P6 STG.E [R24.64], R125 ;  /* 0x0000007d18006986 */ /* 0x0003e2000c101908 */
[----:B------:R-:W-:-:S03]  /*5de10*/  ISETP.LT.AND P6, PT, R247, c[0x0][0x178], !P1 ;  /* 0x00005e00f7007a0c */ /* 0x000fc60004fc1270 */
[----:B------:R2:W-:Y:S01]  /*5de20*/  @P4 STG.E [R2.64], R193 ;  /* 0x000000c102004986 */ /* 0x0005e2000c101908 */
[----:B------:R-:W-:Y:S02]  /*5de30*/  ISETP.LT.AND P5, PT, R246, c[0x0][0x178], !P1 ;  /* 0x00005e00f6007a0c */ /* 0x000fe40004fa1270 */
[----:B------:R-:W-:Y:S01]  /*5de40*/  ISETP.LT.AND P4, PT, R244, c[0x0][0x178], !P1 ;  /* 0x00005e00f4007a0c */ /* 0x000fe20004f81270 */
[----:B------:R1:W-:Y:S01]  /*5de50*/  @P3 STG.E [R4.64], R225 ;  /* 0x000000e104003986 */ /* 0x0003e2000c101908 */
[----:B------:R-:W-:Y:S02]  /*5de60*/  ISETP.LT.AND P3, PT, R245, c[0x0][0x178], !P1 ;  /* 0x00005e00f5007a0c */ /* 0x000fe40004f61270 */
[----:B----4-:R-:W-:Y:S02]  /*5de70*/  ISETP.GE.AND P1, PT, R28, c[0x0][0x17c], PT ;  /* 0x00005f001c007a0c */ /* 0x010fe40003f26270 */
[----:B------:R-:W4:Y:S01]  /*5de80*/  LDL.LU R28, [R1+0x181c] ;  /* 0x00181c00011c7983 */ /* 0x000f220000300800 */
[----:B------:R-:W-:-:S03]  /*5de90*/  ISETP.LT.AND P2, PT, R244, c[0x0][0x178], !P2 ;  /* 0x00005e00f4007a0c */ /* 0x000fc60005741270 */
[----:B------:R-:W4:Y:S01]  /*5dea0*/  LDL.LU R26, [R1+0x1818] ;  /* 0x00181800011a7983 */ /* 0x000f220000300800 */
[----:B------:R-:W-:-:S03]  /*5deb0*/  IADD3 R27, R31, c[0x0][0x198], RZ ;  /* 0x000066001f1b7a10 */ /* 0x000fc60007ffe0ff */
[----:B-1----:R-:W4:Y:S01]  /*5dec0*/  LDL.LU R24, [R1+0x180c] ;  /* 0x00180c0001187983 */ /* 0x002f220000300800 */
[----:B------:R-:W-:-:S04]  /*5ded0*/  IMAD.WIDE R8, R31, 0x4, R76 ;  /* 0x000000041f087825 */ /* 0x000fc800078e024c */
[C---:B------:R-:W-:Y:S01]  /*5dee0*/  IMAD.WIDE R12, R27.reuse, 0x4, R230 ;  /* 0x000000041b0c7825 */ /* 0x040fe200078e02e6 */
[----:B------:R1:W-:Y:S03]  /*5def0*/  @P2 STG.E [R8.64], R21 ;  /* 0x0000001508002986 */ /* 0x0003e6000c101908 */
[C---:B------:R-:W-:Y:S01]  /*5df00*/  IMAD.WIDE R16, R27.reuse, 0x4, R228 ;  /* 0x000000041b107825 */ /* 0x040fe200078e02e4 */
[----:B------:R1:W-:Y:S03]  /*5df10*/  @P6 STG.E [R12.64], R162 ;  /* 0x000000a20c006986 */ /* 0x0003e6000c101908 */
[----:B--2---:R-:W-:Y:S01]  /*5df20*/  IMAD.WIDE R2, R27, 0x4, R78 ;  /* 0x000000041b027825 */ /* 0x004fe200078e024e */
        /* <DEDUP_REMOVED lines=8> */
[----:B------:R-:W-:-:S03]  /*5dfb0*/  ISETP.LT.AND P6, PT, R246, c[0x0][0x178], !P0 ;  /* 0x00005e00f6007a0c */ /* 0x000fc600047c1270 */
[----:B-1----:R-:W-:Y:S01]  /*5dfc0*/  IMAD.WIDE R8, R27, 0x4, R230 ;  /* 0x000000041b087825 */ /* 0x002fe200078e02e6 */
[----:B------:R-:W-:Y:S01]  /*5dfd0*/  ISETP.LT.AND P2, PT, R245, c[0x0][0x178], !P0 ;  /* 0x00005e00f5007a0c */ /* 0x000fe20004741270 */
[----:B------:R1:W-:Y:S01]  /*5dfe0*/  @P4 STG.E [R4.64], R10 ;  /* 0x0000000a04004986 */ /* 0x0003e2000c101908 */
[----:B------:R-:W-:Y:S02]  /*5dff0*/  ISETP.LT.AND P0, PT, R244, c[0x0][0x178], !P0 ;  /* 0x00005e00f4007a0c */ /* 0x000fe40004701270 */
[----:B------:R-:W-:Y:S01]  /*5e000*/  ISETP.LT.AND P4, PT, R247, c[0x0][0x178], !P1 ;  /* 0x00005e00f7007a0c */ /* 0x000fe20004f81270 */
[----:B------:R1:W-:Y:S01]  /*5e010*/  @P5 STG.E [R8.64], R163 ;  /* 0x000000a308005986 */ /* 0x0003e2000c101908 */
[----:B------:R-:W-:Y:S01]  /*5e020*/  ISETP.LT.AND P5, PT, R246, c[0x0][0x178], !P1 ;  /* 0x00005e00f6007a0c */ /* 0x000fe20004fa1270 */
[C---:B------:R-:W-:Y:S01]  /*5e030*/  IMAD.WIDE R12, R27.reuse, 0x4, R228 ;  /* 0x000000041b0c7825 */ /* 0x040fe200078e02e4 */
[----:B------:R-:W-:-:S03]  /*5e040*/  IADD3 R25, R27, c[0x0][0x198], RZ ;  /* 0x000066001b197a10 */ /* 0x000fc60007ffe0ff */
[C---:B--2---:R-:W-:Y:S01]  /*5e050*/  IMAD.WIDE R16, R27.reuse, 0x4, R78 ;  /* 0x000000041b107825 */ /* 0x044fe200078e024e */
        /* <DEDUP_REMOVED lines=9> */
[----:B------:R-:W-:Y:S01]  /*5e0f0*/  @P4 STG.E [R4.64], R98 ;  /* 0x0000006204004986 */ /* 0x000fe2000c101908 */
[----:B------:R-:W-:-:S03]  /*5e100*/  IADD3 R27, R25, c[0x0][0x198], RZ ;  /* 0x00006600191b7a10 */ /* 0x000fc60007ffe0ff */
[----:B------:R1:W-:Y:S01]  /*5e110*/  @P5 STG.E [R20.64], R6 ;  /* 0x0000000614005986 */ /* 0x0003e2000c101908 */
[----:B------:R-:W-:Y:S01]  /*5e120*/  ISETP.LT.AND P5, PT, R246, c[0x0][0x178], !P3 ;  /* 0x00005e00f6007a0c */ /* 0x000fe20005fa1270 */
[----:B------:R-:W-:-:S04]  /*5e130*/  IMAD.WIDE R8, R25, 0x4, R78 ;  /* 0x0000000419087825 */ /* 0x000fc800078e024e */
[----:B--2---:R-:W-:Y:S01]  /*5e140*/  IMAD.WIDE R12, R25, 0x4, R76 ;  /* 0x00000004190c7825 */ /* 0x004fe200078e024c */
[----:B------:R2:W-:Y:S03]  /*5e150*/  @P2 STG.E [R8.64], R206 ;  /* 0x000000ce08002986 */ /* 0x0005e6000c101908 */
[----:B------:R-:W-:Y:S01]  /*5e160*/  IMAD.WIDE R16, R27, 0x4, R230 ;  /* 0x000000041b107825 */ /* 0x000fe200078e02e6 */
[----:B------:R-:W-:Y:S01]  /*5e170*/  ISETP.LT.AND P4, PT, R245, c[0x0][0x178], !P3 ;  /* 0x00005e00f5007a0c */ /* 0x000fe20005f81270 */
[----:B------:R2:W-:Y:S02]  /*5e180*/  @P1 STG.E [R12.64], R14 ;  /* 0x0000000e0c001986 */ /* 0x0005e4000c101908 */
[C---:B-1----:R-:W-:Y:S01]  /*5e190*/  IMAD.WIDE R2, R27.reuse, 0x4, R228 ;  /* 0x000000041b027825 */ /* 0x042fe200078e02e4 */
[----:B------:R-:W-:Y:S01]  /*5e1a0*/  ISETP.LT.AND P3, PT, R244, c[0x0][0x178], !P3 ;  /* 0x00005e00f4007a0c */ /* 0x000fe20005f61270 */
[----:B------:R-:W-:Y:S01]  /*5e1b0*/  @P6 STG.E [R16.64], R99 ;  /* 0x0000006310006986 */ /* 0x000fe2000c101908 */
[----:B------:R-:W-:-:S03]  /*5e1c0*/  IADD3 R21, R27, c[0x0][0x198], RZ ;  /* 0x000066001b157a10 */ /* 0x000fc60007ffe0ff */
[----:B------:R1:W-:Y:S01]  /*5e1d0*/  @P5 STG.E [R2.64], R7 ;  /* 0x0000000702005986 */ /* 0x0003e2000c101908 */
[----:B------:R-:W-:-:S04]  /*5e1e0*/  IMAD.WIDE R4, R27, 0x4, R78 ;  /* 0x000000041b047825 */ /* 0x000fc800078e024e */
[----:B--2---:R-:W-:Y:S01]  /*5e1f0*/  IMAD.WIDE R8, R27, 0x4, R76 ;  /* 0x000000041b087825 */ /* 0x004fe200078e024c */
[----:B------:R2:W-:Y:S03]  /*5e200*/  @P4 STG.E [R4.64], R207 ;  /* 0x000000cf04004986 */ /* 0x0005e6000c101908 */
[C---:B------:R-:W-:Y:S01]  /*5e210*/  IMAD.WIDE R10, R21.reuse, 0x4, R230 ;  /* 0x00000004150a7825 */ /* 0x040fe200078e02e6 */
[----:B------:R4:W-:Y:S03]  /*5e220*/  @P3 STG.E [R8.64], R15 ;  /* 0x0000000f08003986 */ /* 0x0009e6000c101908 */
[----:B------:R-:W-:-:S04]  /*5e230*/  IMAD.WIDE R12, R21, 0x4, R228 ;  /* 0x00000004150c7825 */ /* 0x000fc800078e02e4 */
[----:B-1----:R-:W-:-:S04]  /*5e240*/  IMAD.WIDE R2, R21, 0x4, R78 ;  /* 0x0000000415027825 */ /* 0x002fc800078e024e */
[----:B--2---:R-:W-:Y:S01]  /*5e250*/  IMAD.WIDE R4, R21, 0x4, R76 ;  /* 0x0000000415047825 */ /* 0x004fe200078e024c */
[----:B----4-:R-:W-:-:S04]  /*5e260*/  ISETP.GE.AND P0, PT, R28, c[0x0][0x17c], PT ;  /* 0x00005f001c007a0c */ /* 0x010fc80003f06270 */
[----:B------:R-:W-:Y:S02]  /*5e270*/  ISETP.LT.AND P6, PT, R247, c[0x0][0x178], !P0 ;  /* 0x00005e00f7007a0c */ /* 0x000fe400047c1270 */
[----:B------:R-:W-:Y:S02]  /*5e280*/  ISETP.LT.AND P2, PT, R246, c[0x0][0x178], !P0 ;  /* 0x00005e00f6007a0c */ /* 0x000fe40004741270 */
[----:B------:R-:W-:Y:S02]  /*5e290*/  ISETP.LT.AND P5, PT, R245, c[0x0][0x178], !P0 ;  /* 0x00005e00f5007a0c */ /* 0x000fe400047a1270 */
[----:B------:R-:W-:Y:S02]  /*5e2a0*/  ISETP.LT.AND P0, PT, R244, c[0x0][0x178], !P0 ;  /* 0x00005e00f4007a0c */ /* 0x000fe40004701270 */
[----:B------:R-:W-:Y:S02]  /*5e2b0*/  ISETP.GE.AND P1, PT, R26, c[0x0][0x17c], PT ;  /* 0x00005f001a007a0c */ /* 0x000fe40003f26270 */
[----:B------:R-:W-:-:S02]  /*5e2c0*/  ISETP.GE.AND P4, PT, R24, c[0x0][0x17c], PT ;  /* 0x00005f0018007a0c */ /* 0x000fc40003f86270 */
[----:B------:R-:W-:Y:S01]  /*5e2d0*/  ISETP.LT.AND P3, PT, R247, c[0x0][0x178], !P1 ;  /* 0x00005e00f7007a0c */ /* 0x000fe20004f61270 */
[----:B------:R1:W-:Y:S01]  /*5e2e0*/  @P6 STG.E [R10.64], R94 ;  /* 0x0000005e0a006986 */ /* 0x0003e2000c101908 */
[----:B------:R-:W-:-:S03]  /*5e2f0*/  ISETP.LT.AND P6, PT, R246, c[0x0][0x178], !P1 ;  /* 0x00005e00f6007a0c */ /* 0x000fc60004fc1270 */
[----:B------:R-:W-:Y:S01]  /*5e300*/  @P2 STG.E [R12.64], R190 ;  /* 0x000000be0c002986 */ /* 0x000fe2000c101908 */
[----:B------:R-:W-:-:S03]  /*5e310*/  IADD3 R17, R21, c[0x0][0x198], RZ ;  /* 0x0000660015117a10 */ /* 0x000fc60007ffe0ff */
[----:B------:R2:W-:Y:S01]  /*5e320*/  @P5 STG.E [R2.64], R222 ;  /* 0x000000de02005986 */ /* 0x0005e2000c101908 */
[----:B------:R-:W-:Y:S02]  /*5e330*/  ISETP.LT.AND P5, PT, R245, c[0x0][0x178], !P1 ;  /* 0x00005e00f5007a0c */ /* 0x000fe40004fa1270 */
[----:B------:R-:W-:Y:S01]  /*5e340*/  ISETP.LT.AND P1, PT, R244, c[0x0][0x178], !P1 ;  /* 0x00005e00f4007a0c */ /* 0x000fe20004f21270 */
[----:B------:R4:W-:Y:S01]  /*5e350*/  @P0 STG.E [R4.64], R18 ;  /* 0x0000001204000986 */ /* 0x0009e2000c101908 */
[----:B------:R-:W-:Y:S01]  /*5e360*/  ISETP.LT.AND P0, PT, R247, c[0x0][0x178], !P4 ;  /* 0x00005e00f7007a0c */ /* 0x000fe20006701270 */
[C---:B------:R-:W-:Y:S01]  /*5e370*/  IMAD.WIDE R6, R17.reuse, 0x4, R230 ;  /* 0x0000000411067825 */ /* 0x040fe200078e02e6 */
[----:B------:R-:W-:-:S03]  /*5e380*/  IADD3 R15, R17, c[0x0][0x198], RZ ;  /* 0x00006600110f7a10 */ /* 0x000fc60007ffe0ff */
[C---:B------:R-:W-:Y:S01]  /*5e390*/  IMAD.WIDE R8, R17.reuse, 0x4, R228 ;  /* 0x0000000411087825 */ /* 0x040fe200078e02e4 */
[----:B------:R4:W-:Y:S03]  /*5e3a0*/  @P3 STG.E [R6.64], R95 ;  /* 0x0000005f06003986 */ /* 0x0009e6000c101908 */
[C---:B-1----:R-:W-:Y:S01]  /*5e3b0*/  IMAD.WIDE R10, R17.reuse, 0x4, R78 ;  /* 0x00000004110a7825 */ /* 0x042fe200078e024e */
[----:B------:R1:W-:Y:S03]  /*5e3c0*/  @P6 STG.E [R8.64], R191 ;  /* 0x000000bf08006986 */ /* 0x0003e6000c101908 */
[----:B--2---:R-:W-:Y:S01]  /*5e3d0*/  IMAD.WIDE R2, R17, 0x4, R76 ;  /* 0x0000000411027825 */ /* 0x004fe200078e024c */
[----:B------:R2:W-:Y:S03]  /*5e3e0*/  @P5 STG.E [R10.64], R223 ;  /* 0x000000df0a005986 */ /* 0x0005e6000c101908 */
[----:B------:R-:W-:Y:S01]  /*5e3f0*/  IMAD.WIDE R12, R15, 0x4, R230 ;  /* 0x000000040f0c7825 */ /* 0x000fe200078e02e6 */
[----:B------:R2:W-:Y:S01]  /*5e400*/  @P1 STG.E [R2.64], R19 ;  /* 0x0000001302001986 */ /* 0x0005e2000c101908 */
[----:B------:R-:W-:-:S03]  /*5e410*/  ISETP.LT.AND P5, PT, R246, c[0x0][0x178], !P4 ;  /* 0x00005e00f6007a0c */ /* 0x000fc600067a1270 */
[----:B------:R2:W-:Y:S01]  /*5e420*/  @P0 STG.E [R12.64], R126 ;  /* 0x0000007e0c000986 */ /* 0x0005e2000c101908 */
[----:B------:R-:W-:Y:S02]  /*5e430*/  ISETP.LT.AND P0, PT, R245, c[0x0][0x178], !P4 ;  /* 0x00005e00f5007a0c */ /* 0x000fe40006701270 */
[----:B------:R-:W-:Y:S02]  /*5e440*/  ISETP.LT.AND P4, PT, R244, c[0x0][0x178], !P4 ;  /* 0x00005e00f4007a0c */ /* 0x000fe40006781270 */
[C---:B------:R-:W-:Y:S01]  /*5e450*/  IADD3 R17, R15.reuse, c[0x0][0x198], RZ ;  /* 0x000066000f117a10 */ /* 0x040fe20007ffe0ff */
[----:B----4-:R-:W-:-:S04]  /*5e460*/  IMAD.WIDE R4, R15, 0x4, R228 ;  /* 0x000000040f047825 */ /* 0x010fc800078e02e4 */
[C---:B------:R-:W-:Y:S01]  /*5e470*/  IMAD.WIDE R6, R15.reuse, 0x4, R78 ;  /* 0x000000040f067825 */ /* 0x040fe200078e024e */
[----:B------:R2:W-:Y:S03]  /*5e480*/  @P5 STG.E [R4.64], R194 ;  /* 0x000000c204005986 */ /* 0x0005e6000c101908 */
[----:B-1----:R-:W-:Y:S01]  /*5e490*/  IMAD.WIDE R8, R15, 0x4, R76 ;  /* 0x000000040f087825 */ /* 0x002fe200078e024c */
[----:B------:R2:W-:Y:S03]  /*5e4a0*/  @P0 STG.E [R6.64], R226 ;  /* 0x000000e206000986 */ /* 0x0005e6000c101908 */
[C---:B------:R-:W-:Y:S01]  /*5e4b0*/  IMAD.WIDE R230, R17.reuse, 0x4, R230 ;  /* 0x0000000411e67825 */ /* 0x040fe200078e02e6 */
[----:B------:R2:W-:Y:S03]  /*5e4c0*/  @P4 STG.E [R8.64], R22 ;  /* 0x0000001608004986 */ /* 0x0005e6000c101908 */
[----:B------:R-:W-:-:S04]  /*5e4d0*/  IMAD.WIDE R228, R17, 0x4, R228 ;  /* 0x0000000411e47825 */ /* 0x000fc800078e02e4 */
[----:B------:R-:W-:-:S04]  /*5e4e0*/  IMAD.WIDE R78, R17, 0x4, R78 ;  /* 0x00000004114e7825 */ /* 0x000fc800078e024e */
[----:B------:R-:W-:Y:S01]  /*5e4f0*/  IMAD.WIDE R76, R17, 0x4, R76 ;  /* 0x00000004114c7825 */ /* 0x000fe200078e024c */
[----:B---3--:R-:W-:-:S04]  /*5e500*/  ISETP.GE.AND P2, PT, R0, c[0x0][0x17c], PT ;  /* 0x00005f0000007a0c */ /* 0x008fc80003f46270 */
[----:B------:R-:W-:Y:S02]  /*5e510*/  ISETP.LT.AND P3, PT, R247, c[0x0][0x178], !P2 ;  /* 0x00005e00f7007a0c */ /* 0x000fe40005761270 */
[----:B------:R-:W-:Y:S02]  /*5e520*/  ISETP.LT.AND P6, PT, R246, c[0x0][0x178], !P2 ;  /* 0x00005e00f6007a0c */ /* 0x000fe400057c1270 */
[----:B------:R-:W-:Y:S02]  /*5e530*/  ISETP.LT.AND P1, PT, R245, c[0x0][0x178], !P2 ;  /* 0x00005e00f5007a0c */ /* 0x000fe40005721270 */
[----:B------:R-:W-:-:S07]  /*5e540*/  ISETP.LT.AND P2, PT, R244, c[0x0][0x178], !P2 ;  /* 0x00005e00f4007a0c */ /* 0x000fce0005741270 */
[----:B------:R2:W-:Y:S04]  /*5e550*/  @P3 STG.E [R230.64], R127 ;  /* 0x0000007fe6003986 */ /* 0x0005e8000c101908 */
[----:B------:R2:W-:Y:S04]  /*5e560*/  @P6 STG.E [R228.64], R195 ;  /* 0x000000c3e4006986 */ /* 0x0005e8000c101908 */
[----:B------:R2:W-:Y:S01]  /*5e570*/  @P1 STG.E [R78.64], R227 ;  /* 0x000000e34e001986 */ /* 0x0005e2000c101908 */
[----:B------:R-:W-:Y:S05]  /*5e580*/  @!P2 EXIT ;  /* 0x000000000000a94d */ /* 0x000fea0003800000 */
[----:B------:R-:W-:Y:S01]  /*5e590*/  STG.E [R76.64], R23 ;  /* 0x000000174c007986 */ /* 0x000fe2000c101908 */
[----:B------:R-:W-:Y:S05]  /*5e5a0*/  EXIT ;  /* 0x000000000000794d */ /* 0x000fea0003800000 */
.L_x_2:
[----:B------:R-:W-:-:S00]  /*5e5b0*/  BRA `(.L_x_2) ;  /* 0xfffffff000007947 */ /* 0x000fc0000383ffff */
[----:B------:R-:W-:-:S00]  /*5e5c0*/  NOP ;  /* 0x0000000000007918 */ /* 0x000fc00000000000 */
        /* <DEDUP_REMOVED lines=11> */
.L_x_3:


//--------------------- .nv.shared.matmul_kernel  --------------------------
	.section	.nv.shared.matmul_kernel,"aw",@nobits
	.sectionflags	@""
	.align	16
